def matmul_kernel(
    a_ptr,
    b_ptr,
    c_ptr,
    M,
    N,
    K,
    stride_am,
    stride_ak,
    stride_bk,
    stride_bn,
    stride_cm,
    stride_cn,
    BLOCK_M: tl.constexpr,
    BLOCK_N: tl.constexpr,
    BLOCK_K: tl.constexpr,
    GROUP_M: tl.constexpr,
):
    pid = tl.program_id(axis=0)
    num_pid_m = tl.cdiv(M, BLOCK_M)
    num_pid_n = tl.cdiv(N, BLOCK_N)
    num_pid_in_group = GROUP_M * num_pid_n
    group_id = pid // num_pid_in_group
    first_pid_m = group_id * GROUP_M
    group_size_m = min(num_pid_m - first_pid_m, GROUP_M)
    pid_m = first_pid_m + ((pid % num_pid_in_group) % group_size_m)
    pid_n = (pid % num_pid_in_group) // group_size_m

    offs_am = (pid_m * BLOCK_M + tl.arange(0, BLOCK_M)) % M
    offs_bn = (pid_n * BLOCK_N + tl.arange(0, BLOCK_N)) % N
    offs_k = tl.arange(0, BLOCK_K)
    a_ptrs = a_ptr + offs_am[:, None] * stride_am + offs_k[None, :] * stride_ak
    b_ptrs = b_ptr + offs_k[:, None] * stride_bk + offs_bn[None, :] * stride_bn

    acc = tl.zeros((BLOCK_M, BLOCK_N), dtype=tl.float32)
    for kk in range(0, tl.cdiv(K, BLOCK_K)):
        a = tl.load(a_ptrs, mask=offs_k[None, :] < K - kk * BLOCK_K, other=0.0)
        b = tl.load(b_ptrs, mask=offs_k[:, None] < K - kk * BLOCK_K, other=0.0)
        acc = tl.dot(a, b, acc)
        a_ptrs += BLOCK_K * stride_ak
        b_ptrs += BLOCK_K * stride_bk

    c = acc.to(c_ptr.dtype.element_ty)
    offs_cm = pid_m * BLOCK_M + tl.arange(0, BLOCK_M)
    offs_cn = pid_n * BLOCK_N + tl.arange(0, BLOCK_N)
    c_ptrs = c_ptr + offs_cm[:, None] * stride_cm + offs_cn[None, :] * stride_cn
    mask = (offs_cm[:, None] < M) & (offs_cn[None, :] < N)
    tl.store(c_ptrs, c, mask=mask)

# config = {"BLOCK_K": 64, "BLOCK_M": 64, "BLOCK_N": 512, "GROUP_M": 4, "arch": "sm_90", "dtype": "fp8e4m3", "num_ctas": 1, "num_stages": 3, "num_warps": 4}
# arch = sm_90


// ===== COMPILED SASS (sm_90a) =====

	.target	sm_90a

	.elftype	@"ET_EXEC"


//--------------------- .note.nv.tkinfo           --------------------------
	.section	.note.nv.tkinfo,"",@"SHT_NOTE"
	.sectionflags	@"SHF_NOTE_NV_TKINFO"
	.tkinfo
        /*0018*/ 	.word	0x00000002
        /*0030*/ 	.string	""
        /*0030*/ 	.string	"ptxas"
        /*0030*/ 	.string	"Cuda compilation tools, release 13.0, V13.0.88"
        /*0030*/ 	.string	"Build cuda_13.0.r13.0/compiler.36424714_0"
        /*0030*/ 	.string	"-v  -suppress-debug-info  -lineinfo  -arch sm_90a "



//--------------------- .note.nv.cuinfo           --------------------------
	.section	.note.nv.cuinfo,"",@"SHT_NOTE"
	.sectionflags	@"SHF_NOTE_NV_CUINFO"
        /*0018*/ 	.short	0x0002
        /*001a*/ 	.short	0x005a
        /*001c*/ 	.short	0x0082
	.zero		2


//--------------------- .nv.info                  --------------------------
	.section	.nv.info,"",@"SHT_CUDA_INFO"
	.align	4


	//----- nvinfo : EIATTR_REGCOUNT
	.align		4
        /*0000*/ 	.byte	0x04, 0x2f
        /*0002*/ 	.short	(.L_1 - .L_0)
	.align		4
.L_0:
        /*0004*/ 	.word	index@(matmul_kernel)
        /*0008*/ 	.word	0x000000ff


	//----- nvinfo : EIATTR_FRAME_SIZE
	.align		4
.L_1:
        /*000c*/ 	.byte	0x04, 0x11
        /*000e*/ 	.short	(.L_3 - .L_2)
	.align		4
.L_2:
        /*0010*/ 	.word	index@(matmul_kernel)
        /*0014*/ 	.word	0x000012b0


	//----- nvinfo : EIATTR_MIN_STACK_SIZE
	.align		4
.L_3:
        /*0018*/ 	.byte	0x04, 0x12
        /*001a*/ 	.short	(.L_5 - .L_4)
	.align		4
.L_4:
        /*001c*/ 	.word	index@(matmul_kernel)
        /*0020*/ 	.word	0x000012b0
.L_5:


//--------------------- .nv.compat                --------------------------
	.section	.nv.compat,"",@"SHT_CUDA_COMPAT_INFO"
	.align	4
        /*0000*/ 	.byte	0x02, 0x09, 0x01, 0x00, 0x02, 0x02, 0x04, 0x00, 0x02, 0x05, 0x05, 0x00, 0x03, 0x07, 0x01, 0x01
        /*0010*/ 	.byte	0x02, 0x03, 0x00, 0x00, 0x02, 0x06, 0x01, 0x00, 0x04, 0x0b, 0x08, 0x00, 0x00, 0x00, 0x00, 0x00
        /*0020*/ 	.byte	0x00, 0x00, 0x00, 0x00


//--------------------- .nv.info.matmul_kernel    --------------------------
	.section	.nv.info.matmul_kernel,"",@"SHT_CUDA_INFO"
	.sectionflags	@""
	.align	4


	//----- nvinfo : EIATTR_CUDA_API_VERSION
	.align		4
        /*0000*/ 	.byte	0x04, 0x37
        /*0002*/ 	.short	(.L_7 - .L_6)
.L_6:
        /*0004*/ 	.word	0x00000082


	//----- nvinfo : EIATTR_KPARAM_INFO
	.align		4
.L_7:
        /*0008*/ 	.byte	0x04, 0x17
        /*000a*/ 	.short	(.L_9 - .L_8)
.L_8:
        /*000c*/ 	.word	0x00000000
        /*0010*/ 	.short	0x000d
        /*0012*/ 	.short	0x0048
        /*0014*/ 	.byte	0x00, 0xf4, 0x21, 0x00


	//----- nvinfo : EIATTR_KPARAM_INFO
	.align		4
.L_9:
        /*0018*/ 	.byte	0x04, 0x17
        /*001a*/ 	.short	(.L_11 - .L_10)
.L_10:
        /*001c*/ 	.word	0x00000000
        /*0020*/ 	.short	0x000c
        /*0022*/ 	.short	0x0040
        /*0024*/ 	.byte	0x00, 0xf4, 0x21, 0x00


	//----- nvinfo : EIATTR_KPARAM_INFO
	.align		4
.L_11:
        /*0028*/ 	.byte	0x04, 0x17
        /*002a*/ 	.short	(.L_13 - .L_12)
.L_12:
        /*002c*/ 	.word	0x00000000
        /*0030*/ 	.short	0x000b
        /*0032*/ 	.short	0x0038
        /*0034*/ 	.byte	0x00, 0xf0, 0x11, 0x00


	//----- nvinfo : EIATTR_KPARAM_INFO
	.align		4
.L_13:
        /*0038*/ 	.byte	0x04, 0x17
        /*003a*/ 	.short	(.L_15 - .L_14)
.L_14:
        /*003c*/ 	.word	0x00000000
        /*0040*/ 	.short	0x000a
        /*0042*/ 	.short	0x0034
        /*0044*/ 	.byte	0x00, 0xf0, 0x11, 0x00


	//----- nvinfo : EIATTR_KPARAM_INFO
	.align		4
.L_15:
        /*0048*/ 	.byte	0x04, 0x17
        /*004a*/ 	.short	(.L_17 - .L_16)
.L_16:
        /*004c*/ 	.word	0x00000000
        /*0050*/ 	.short	0x0009
        /*0052*/ 	.short	0x0030
        /*0054*/ 	.byte	0x00, 0xf0, 0x11, 0x00


	//----- nvinfo : EIATTR_KPARAM_INFO
	.align		4
.L_17:
        /*0058*/ 	.byte	0x04, 0x17
        /*005a*/ 	.short	(.L_19 - .L_18)
.L_18:
        /*005c*/ 	.word	0x00000000
        /*0060*/ 	.short	0x0008
        /*0062*/ 	.short	0x002c
        /*0064*/ 	.byte	0x00, 0xf0, 0x11, 0x00


	//----- nvinfo : EIATTR_KPARAM_INFO
	.align		4
.L_19:
        /*0068*/ 	.byte	0x04, 0x17
        /*006a*/ 	.short	(.L_21 - .L_20)
.L_20:
        /*006c*/ 	.word	0x00000000
        /*0070*/ 	.short	0x0007
        /*0072*/ 	.short	0x0028
        /*0074*/ 	.byte	0x00, 0xf0, 0x11, 0x00


	//----- nvinfo : EIATTR_KPARAM_INFO
	.align		4
.L_21:
        /*0078*/ 	.byte	0x04, 0x17
        /*007a*/ 	.short	(.L_23 - .L_22)
.L_22:
        /*007c*/ 	.word	0x00000000
        /*0080*/ 	.short	0x0006
        /*0082*/ 	.short	0x0024
        /*0084*/ 	.byte	0x00, 0xf0, 0x11, 0x00


	//----- nvinfo : EIATTR_KPARAM_INFO
	.align		4
.L_23:
        /*0088*/ 	.byte	0x04, 0x17
        /*008a*/ 	.short	(.L_25 - .L_24)
.L_24:
        /*008c*/ 	.word	0x00000000
        /*0090*/ 	.short	0x0005
        /*0092*/ 	.short	0x0020
        /*0094*/ 	.byte	0x00, 0xf0, 0x11, 0x00


	//----- nvinfo : EIATTR_KPARAM_INFO
	.align		4
.L_25:
        /*0098*/ 	.byte	0x04, 0x17
        /*009a*/ 	.short	(.L_27 - .L_26)
.L_26:
        /*009c*/ 	.word	0x00000000
        /*00a0*/ 	.short	0x0004
        /*00a2*/ 	.short	0x001c
        /*00a4*/ 	.byte	0x00, 0xf0, 0x11, 0x00


	//----- nvinfo : EIATTR_KPARAM_INFO
	.align		4
.L_27:
        /*00a8*/ 	.byte	0x04, 0x17
        /*00aa*/ 	.short	(.L_29 - .L_28)
.L_28:
        /*00ac*/ 	.word	0x00000000
        /*00b0*/ 	.short	0x0003
        /*00b2*/ 	.short	0x0018
        /*00b4*/ 	.byte	0x00, 0xf0, 0x11, 0x00


	//----- nvinfo : EIATTR_KPARAM_INFO
	.align		4
.L_29:
        /*00b8*/ 	.byte	0x04, 0x17
        /*00ba*/ 	.short	(.L_31 - .L_30)
.L_30:
        /*00bc*/ 	.word	0x00000000
        /*00c0*/ 	.short	0x0002
        /*00c2*/ 	.short	0x0010
        /*00c4*/ 	.byte	0x00, 0xf4, 0x21, 0x00


	//----- nvinfo : EIATTR_KPARAM_INFO
	.align		4
.L_31:
        /*00c8*/ 	.byte	0x04, 0x17
        /*00ca*/ 	.short	(.L_33 - .L_32)
.L_32:
        /*00cc*/ 	.word	0x00000000
        /*00d0*/ 	.short	0x0001
        /*00d2*/ 	.short	0x0008
        /*00d4*/ 	.byte	0x00, 0xf4, 0x21, 0x00


	//----- nvinfo : EIATTR_KPARAM_INFO
	.align		4
.L_33:
        /*00d8*/ 	.byte	0x04, 0x17
        /*00da*/ 	.short	(.L_35 - .L_34)
.L_34:
        /*00dc*/ 	.word	0x00000000
        /*00e0*/ 	.short	0x0000
        /*00e2*/ 	.short	0x0000
        /*00e4*/ 	.byte	0x00, 0xf4, 0x21, 0x00


	//----- nvinfo : EIATTR_SPARSE_MMA_MASK
	.align		4
.L_35:
        /*00e8*/ 	.byte	0x03, 0x50
        /*00ea*/ 	.short	0x0000


	//----- nvinfo : EIATTR_MAXREG_COUNT
	.align		4
        /*00ec*/ 	.byte	0x03, 0x1b
        /*00ee*/ 	.short	0x00ff


	//----- nvinfo : EIATTR_NUM_BARRIERS
	.align		4
        /*00f0*/ 	.byte	0x02, 0x4c
        /*00f2*/ 	.byte	0x01
	.zero		1


	//----- nvinfo : EIATTR_ANNOTATIONS
	.align		4
        /*00f4*/ 	.byte	0x04, 0x55
        /*00f6*/ 	.short	(.L_37 - .L_36)


	//   ....[0]....
.L_36:
        /*00f8*/ 	.word	0x00000001
        /*00fc*/ 	.byte	0x80, 0x07, 0x00, 0x00, 0x01, 0x00, 0x00, 0x00, 0xb0, 0x07, 0x00, 0x00, 0x01, 0x00, 0x00, 0x00
        /* <DEDUP_REMOVED lines=2102> */
        /*846c*/ 	.byte	0x80, 0x6c, 0x03, 0x00, 0x01, 0x00, 0x00, 0x00, 0x90, 0x6c, 0x03, 0x00


	//----- nvinfo : EIATTR_MERCURY_ISA_VERSION
	.align		4
.L_37:
        /*8478*/ 	.byte	0x03, 0x5f
        /*847a*/ 	.short	0x0101


	//----- nvinfo : EIATTR_EXIT_INSTR_OFFSETS
	.align		4
        /*847c*/ 	.byte	0x04, 0x1c
        /*847e*/ 	.short	(.L_39 - .L_38)


	//   ....[0]....
.L_38:
        /*8480*/ 	.word	0x00037110


	//   ....[1]....
        /*8484*/ 	.word	0x00037130


	//----- nvinfo : EIATTR_REQNTID
	.align		4
.L_39:
        /*8488*/ 	.byte	0x04, 0x10
        /*848a*/ 	.short	(.L_41 - .L_40)
.L_40:
        /*848c*/ 	.word	0x00000080
        /*8490*/ 	.word	0x00000001
        /*8494*/ 	.word	0x00000001


	//----- nvinfo : EIATTR_CBANK_PARAM_SIZE
	.align		4
.L_41:
        /*8498*/ 	.byte	0x03, 0x19
        /*849a*/ 	.short	0x0050


	//----- nvinfo : EIATTR_PARAM_CBANK
	.align		4
        /*849c*/ 	.byte	0x04, 0x0a
        /*849e*/ 	.short	(.L_43 - .L_42)
	.align		4
.L_42:
        /*84a0*/ 	.word	index@(.nv.constant0.matmul_kernel)
        /*84a4*/ 	.short	0x0210
        /*84a6*/ 	.short	0x0050


	//----- nvinfo : EIATTR_SW_WAR
	.align		4
.L_43:
        /*84a8*/ 	.byte	0x04, 0x36
        /*84aa*/ 	.short	(.L_45 - .L_44)
.L_44:
        /*84ac*/ 	.word	0x00000008
.L_45:


//--------------------- .nv.callgraph             --------------------------
	.section	.nv.callgraph,"",@"SHT_CUDA_CALLGRAPH"
	.align	4
	.sectionentsize	8
	.align		4
        /*0000*/ 	.word	0x00000000
	.align		4
        /*0004*/ 	.word	0xffffffff
	.align		4
        /*0008*/ 	.word	0x00000000
	.align		4
        /*000c*/ 	.word	0xfffffffe
	.align		4
        /*0010*/ 	.word	0x00000000
	.align		4
        /*0014*/ 	.word	0xfffffffd
	.align		4
        /*0018*/ 	.word	0x00000000
	.align		4
        /*001c*/ 	.word	0xfffffffc


//--------------------- .text.matmul_kernel       --------------------------
	.section	.text.matmul_kernel,"ax",@progbits
	.align	128
        .global         matmul_kernel
        .type           matmul_kernel,@function
        .size           matmul_kernel,(.L_x_4 - matmul_kernel)
        .other          matmul_kernel,@"STO_CUDA_ENTRY STV_DEFAULT"
matmul_kernel:
.text.matmul_kernel:
[----:B------:R-:W0:Y:S08]  /*0000*/  LDC R1, c[0x0][0x28] ;  /* 0x00000a00ff017b82 */ /* 0x000e300000000800 */
[----:B------:R-:W1:Y:S01]  /*0010*/  LDC.64 R124, c[0x0][0x228] ;  /* 0x00008a00ff7c7b82 */ /* 0x000e620000000a00 */
[----:B------:R-:W2:Y:S01]  /*0020*/  S2R R5, SR_CTAID.X ;  /* 0x0000000000057919 */ /* 0x000ea20000002500 */
[----:B0-----:R-:W-:Y:S01]  /*0030*/  VIADD R1, R1, 0xffffed50 ;  /* 0xffffed5001017836 */ /* 0x001fe20000000000 */
[----:B------:R-:W-:Y:S01]  /*0040*/  UMOV UR4, 0x400 ;  /* 0x0000040000047882 */ /* 0x000fe20000000000 */
[----:B------:R-:W-:Y:S01]  /*0050*/  ULDC.64 UR28, c[0x0][0x208] ;  /* 0x00008200001c7ab9 */ /* 0x000fe20000000a00 */
[----:B------:R-:W0:Y:S03]  /*0060*/  S2R R24, SR_TID.X ;  /* 0x0000000000187919 */ /* 0x000e260000002100 */
[----:B------:R-:W3:Y:S01]  /*0070*/  S2UR UR24, SR_CgaCtaId ;  /* 0x00000000001879c3 */ /* 0x000ee20000008800 */
[----:B-1----:R-:W-:-:S05]  /*0080*/  VIADD R0, R125, 0x1ff ;  /* 0x000001ff7d007836 */ /* 0x002fca0000000000 */
[----:B------:R-:W-:Y:S01]  /*0090*/  SHF.R.S32.HI R3, RZ, 0x1f, R0 ;  /* 0x0000001fff037819 */ /* 0x000fe20000011400 */
[----:B---3--:R-:W-:-:S03]  /*00a0*/  ULEA UR24, UR24, UR4, 0x18 ;  /* 0x0000000418187291 */ /* 0x008fc6000f8ec03f */
[----:B------:R-:W-:Y:S02]  /*00b0*/  LEA.HI R3, R3, R0, RZ, 0x9 ;  /* 0x0000000003037211 */ /* 0x000fe400078f48ff */
[----:B--2---:R-:W-:Y:S02]  /*00c0*/  IABS R8, R5 ;  /* 0x0000000500087213 */ /* 0x004fe40000000000 */
[----:B------:R-:W-:Y:S02]  /*00d0*/  SHF.R.S32.HI R3, RZ, 0x9, R3 ;  /* 0x00000009ff037819 */ /* 0x000fe40000011403 */
[C---:B0-----:R-:W-:Y:S02]  /*00e0*/  LEA.HI R17, R24.reuse, 0xe, RZ, 0x1a ;  /* 0x0000000e18117811 */ /* 0x041fe400078fd0ff */
[C---:B------:R-:W-:Y:S01]  /*00f0*/  LEA.HI R16, R24.reuse, 0x1e, RZ, 0x1a ;  /* 0x0000001e18107811 */ /* 0x040fe200078fd0ff */
[----:B------:R-:W-:Y:S01]  /*0100*/  IMAD.SHL.U32 R4, R3, 0x4, RZ ;  /* 0x0000000403047824 */ /* 0x000fe200078e00ff */
[----:B------:R-:W-:-:S02]  /*0110*/  LEA.HI R15, R24, 0x2e, RZ, 0x1a ;  /* 0x0000002e180f7811 */ /* 0x000fc400078fd0ff */
[C---:B------:R-:W-:Y:S02]  /*0120*/  LEA.HI R12, R24.reuse, 0x3e, RZ, 0x1a ;  /* 0x0000003e180c7811 */ /* 0x040fe400078fd0ff */
[-C--:B------:R-:W-:Y:S02]  /*0130*/  IABS R7, R4.reuse ;  /* 0x0000000400077213 */ /* 0x080fe40000000000 */
[----:B------:R-:W-:Y:S02]  /*0140*/  IABS R10, R4 ;  /* 0x00000004000a7213 */ /* 0x000fe40000000000 */
[----:B------:R-:W0:Y:S01]  /*0150*/  I2F.RP R0, R7 ;  /* 0x0000000700007306 */ /* 0x000e220000209400 */
[----:B------:R-:W-:-:S07]  /*0160*/  LOP3.LUT R14, R24, 0x3f, RZ, 0xc0, !PT ;  /* 0x0000003f180e7812 */ /* 0x000fce00078ec0ff */
[----:B0-----:R-:W0:Y:S02]  /*0170*/  MUFU.RCP R0, R0 ;  /* 0x0000000000007308 */ /* 0x001e240000001000 */
[----:B0-----:R-:W-:Y:S02]  /*0180*/  VIADD R2, R0, 0xffffffe ;  /* 0x0ffffffe00027836 */ /* 0x001fe40000000000 */
[----:B------:R-:W-:-:S04]  /*0190*/  IMAD.MOV R0, RZ, RZ, -R10 ;  /* 0x000000ffff007224 */ /* 0x000fc800078e0a0a */
[----:B------:R0:W1:Y:S02]  /*01a0*/  F2I.FTZ.U32.TRUNC.NTZ R3, R2 ;  /* 0x0000000200037305 */ /* 0x000064000021f000 */
[----:B0-----:R-:W-:Y:S02]  /*01b0*/  IMAD.MOV.U32 R2, RZ, RZ, RZ ;  /* 0x000000ffff027224 */ /* 0x001fe400078e00ff */
[----:B-1----:R-:W-:-:S04]  /*01c0*/  IMAD.MOV R6, RZ, RZ, -R3 ;  /* 0x000000ffff067224 */ /* 0x002fc800078e0a03 */
[----:B------:R-:W-:Y:S02]  /*01d0*/  IMAD R9, R6, R7, RZ ;  /* 0x0000000706097224 */ /* 0x000fe400078e02ff */
[----:B------:R-:W-:Y:S02]  /*01e0*/  IMAD.MOV.U32 R6, RZ, RZ, R8 ;  /* 0x000000ffff067224 */ /* 0x000fe400078e0008 */
[----:B------:R-:W-:-:S06]  /*01f0*/  IMAD.HI.U32 R3, R3, R9, R2 ;  /* 0x0000000903037227 */ /* 0x000fcc00078e0002 */
[----:B------:R-:W-:-:S04]  /*0200*/  IMAD.HI.U32 R3, R3, R6, RZ ;  /* 0x0000000603037227 */ /* 0x000fc800078e00ff */
[----:B------:R-:W-:-:S05]  /*0210*/  IMAD R0, R3, R0, R6 ;  /* 0x0000000003007224 */ /* 0x000fca00078e0206 */
[----:B------:R-:W-:-:S13]  /*0220*/  ISETP.GT.U32.AND P1, PT, R7, R0, PT ;  /* 0x000000000700720c */ /* 0x000fda0003f24070 */
[----:B------:R-:W-:Y:S02]  /*0230*/  @!P1 IMAD.IADD R0, R0, 0x1, -R7 ;  /* 0x0000000100009824 */ /* 0x000fe400078e0a07 */
[----:B------:R-:W-:Y:S01]  /*0240*/  @!P1 VIADD R3, R3, 0x1 ;  /* 0x0000000103039836 */ /* 0x000fe20000000000 */
[----:B------:R-:W-:Y:S02]  /*0250*/  ISETP.NE.AND P1, PT, R4, RZ, PT ;  /* 0x000000ff0400720c */ /* 0x000fe40003f25270 */
[----:B------:R-:W-:Y:S02]  /*0260*/  ISETP.GE.U32.AND P0, PT, R0, R7, PT ;  /* 0x000000070000720c */ /* 0x000fe40003f06070 */
[----:B------:R-:W-:-:S04]  /*0270*/  LOP3.LUT R0, R5, R4, RZ, 0x3c, !PT ;  /* 0x0000000405007212 */ /* 0x000fc800078e3cff */
[----:B------:R-:W-:Y:S01]  /*0280*/  ISETP.GE.AND P2, PT, R0, RZ, PT ;  /* 0x000000ff0000720c */ /* 0x000fe20003f46270 */
[----:B------:R-:W-:-:S06]  /*0290*/  VIADD R0, R124, 0x3f ;  /* 0x0000003f7c007836 */ /* 0x000fcc0000000000 */
[----:B------:R-:W-:-:S04]  /*02a0*/  @P0 VIADD R3, R3, 0x1 ;  /* 0x0000000103030836 */ /* 0x000fc80000000000 */
[----:B------:R-:W-:Y:S01]  /*02b0*/  IMAD.MOV.U32 R2, RZ, RZ, R3 ;  /* 0x000000ffff027224 */ /* 0x000fe200078e0003 */
[----:B------:R-:W-:-:S03]  /*02c0*/  SHF.R.S32.HI R3, RZ, 0x1f, R0 ;  /* 0x0000001fff037819 */ /* 0x000fc60000011400 */
[----:B------:R-:W-:Y:S01]  /*02d0*/  @!P2 IMAD.MOV R2, RZ, RZ, -R2 ;  /* 0x000000ffff02a224 */ /* 0x000fe200078e0a02 */
[----:B------:R-:W-:Y:S02]  /*02e0*/  @!P1 LOP3.LUT R2, RZ, R4, RZ, 0x33, !PT ;  /* 0x00000004ff029212 */ /* 0x000fe400078e33ff */
[----:B------:R-:W-:-:S03]  /*02f0*/  LEA.HI R3, R3, R0, RZ, 0x6 ;  /* 0x0000000003037211 */ /* 0x000fc600078f30ff */
[----:B------:R-:W-:Y:S02]  /*0300*/  IMAD.SHL.U32 R6, R2, 0x4, RZ ;  /* 0x0000000402067824 */ /* 0x000fe400078e00ff */
[----:B------:R-:W-:-:S03]  /*0310*/  IMAD.MOV R2, RZ, RZ, -R2 ;  /* 0x000000ffff027224 */ /* 0x000fc600078e0a02 */
[----:B------:R-:W-:Y:S01]  /*0320*/  LEA.HI.SX32 R3, R3, -R6, 0x1a ;  /* 0x8000000603037211 */ /* 0x000fe200078fd2ff */
[----:B------:R-:W-:-:S03]  /*0330*/  IMAD R4, R4, R2, R5 ;  /* 0x0000000204047224 */ /* 0x000fc600078e0205 */
[----:B------:R-:W-:Y:S02]  /*0340*/  VIMNMX R11, R3, 0x4, PT ;  /* 0x00000004030b7848 */ /* 0x000fe40003fe0100 */
[----:B------:R-:W-:Y:S02]  /*0350*/  IABS R9, R4 ;  /* 0x0000000400097213 */ /* 0x000fe40000000000 */
[----:B------:R-:W-:-:S04]  /*0360*/  IABS R7, R11 ;  /* 0x0000000b00077213 */ /* 0x000fc80000000000 */
[----:B------:R-:W0:Y:S08]  /*0370*/  I2F.RP R0, R7 ;  /* 0x0000000700007306 */ /* 0x000e300000209400 */
[----:B0-----:R-:W0:Y:S02]  /*0380*/  MUFU.RCP R0, R0 ;  /* 0x0000000000007308 */ /* 0x001e240000001000 */
[----:B0-----:R-:W-:-:S06]  /*0390*/  VIADD R3, R0, 0xffffffe ;  /* 0x0ffffffe00037836 */ /* 0x001fcc0000000000 */
[----:B------:R-:W0:Y:S02]  /*03a0*/  F2I.FTZ.U32.TRUNC.NTZ R3, R3 ;  /* 0x0000000300037305 */ /* 0x000e24000021f000 */
[----:B0-----:R-:W-:-:S04]  /*03b0*/  IMAD.MOV R8, RZ, RZ, -R3 ;  /* 0x000000ffff087224 */ /* 0x001fc800078e0a03 */
[----:B------:R-:W-:Y:S01]  /*03c0*/  IMAD.MOV.U32 R2, RZ, RZ, R8 ;  /* 0x000000ffff027224 */ /* 0x000fe200078e0008 */
[----:B------:R-:W-:-:S03]  /*03d0*/  IABS R8, R11 ;  /* 0x0000000b00087213 */ /* 0x000fc60000000000 */
[----:B------:R-:W-:Y:S02]  /*03e0*/  IMAD R5, R2, R7, RZ ;  /* 0x0000000702057224 */ /* 0x000fe400078e02ff */
[----:B------:R-:W-:Y:S02]  /*03f0*/  IMAD.MOV.U32 R2, RZ, RZ, RZ ;  /* 0x000000ffff027224 */ /* 0x000fe400078e00ff */
[----:B------:R-:W-:Y:S02]  /*0400*/  IMAD.MOV R0, RZ, RZ, -R8 ;  /* 0x000000ffff007224 */ /* 0x000fe400078e0a08 */
[----:B------:R-:W-:Y:S02]  /*0410*/  IMAD.HI.U32 R2, R3, R5, R2 ;  /* 0x0000000503027227 */ /* 0x000fe400078e0002 */
[----:B------:R-:W0:Y:S04]  /*0420*/  LDC R3, c[0x0][0x230] ;  /* 0x00008c00ff037b82 */ /* 0x000e280000000800 */
[----:B------:R-:W-:-:S04]  /*0430*/  IMAD.HI.U32 R2, R2, R9, RZ ;  /* 0x0000000902027227 */ /* 0x000fc800078e00ff */
[----:B------:R-:W-:-:S05]  /*0440*/  IMAD R0, R2, R0, R9 ;  /* 0x0000000002007224 */ /* 0x000fca00078e0209 */
[----:B------:R-:W-:Y:S01]  /*0450*/  ISETP.GT.U32.AND P1, PT, R7, R0, PT ;  /* 0x000000000700720c */ /* 0x000fe20003f24070 */
[----:B0-----:R-:W-:-:S12]  /*0460*/  VIADD R18, R3, 0x3f ;  /* 0x0000003f03127836 */ /* 0x001fd80000000000 */
[----:B------:R-:W-:Y:S02]  /*0470*/  @!P1 IMAD.IADD R0, R0, 0x1, -R7 ;  /* 0x0000000100009824 */ /* 0x000fe400078e0a07 */
[----:B------:R-:W-:Y:S01]  /*0480*/  @!P1 VIADD R2, R2, 0x1 ;  /* 0x0000000102029836 */ /* 0x000fe20000000000 */
[----:B------:R-:W-:Y:S02]  /*0490*/  ISETP.NE.AND P1, PT, R11, RZ, PT ;  /* 0x000000ff0b00720c */ /* 0x000fe40003f25270 */
[----:B------:R-:W-:Y:S02]  /*04a0*/  ISETP.GE.U32.AND P0, PT, R0, R7, PT ;  /* 0x000000070000720c */ /* 0x000fe40003f06070 */
[----:B------:R-:W-:-:S04]  /*04b0*/  LOP3.LUT R0, R4, R11, RZ, 0x3c, !PT ;  /* 0x0000000b04007212 */ /* 0x000fc800078e3cff */
[----:B------:R-:W-:-:S07]  /*04c0*/  ISETP.GE.AND P2, PT, R0, RZ, PT ;  /* 0x000000ff0000720c */ /* 0x000fce0003f46270 */
[----:B------:R-:W-:Y:S01]  /*04d0*/  @P0 VIADD R2, R2, 0x1 ;  /* 0x0000000102020836 */ /* 0x000fe20000000000 */
[----:B------:R-:W-:-:S03]  /*04e0*/  ISETP.GT.AND P0, PT, R18, 0x3f, PT ;  /* 0x0000003f1200780c */ /* 0x000fc60003f04270 */
[----:B------:R-:W-:-:S04]  /*04f0*/  IMAD.MOV.U32 R0, RZ, RZ, R2 ;  /* 0x000000ffff007224 */ /* 0x000fc800078e0002 */
[----:B------:R-:W-:Y:S01]  /*0500*/  @!P2 IMAD.MOV R0, RZ, RZ, -R0 ;  /* 0x000000ffff00a224 */ /* 0x000fe200078e0a00 */
[----:B------:R-:W-:-:S05]  /*0510*/  @!P1 LOP3.LUT R0, RZ, R11, RZ, 0x33, !PT ;  /* 0x0000000bff009212 */ /* 0x000fca00078e33ff */
[----:B------:R-:W-:-:S04]  /*0520*/  IMAD.MOV R2, RZ, RZ, -R0 ;  /* 0x000000ffff027224 */ /* 0x000fc800078e0a00 */
[----:B------:R-:W-:Y:S01]  /*0530*/  IMAD R2, R11, R2, R4 ;  /* 0x000000020b027224 */ /* 0x000fe200078e0204 */
[----:B------:R-:W-:-:S03]  /*0540*/  SHF.R.U32.HI R4, RZ, 0x6, R24 ;  /* 0x00000006ff047819 */ /* 0x000fc60000011618 */
[----:B------:R-:W-:Y:S01]  /*0550*/  IMAD.IADD R2, R6, 0x1, R2 ;  /* 0x0000000106027824 */ /* 0x000fe200078e0202 */
[----:B------:R-:W-:-:S04]  /*0560*/  SGXT.U32 R13, R4, 0x1 ;  /* 0x00000001040d781a */ /* 0x000fc80000000000 */
[C---:B------:R-:W-:Y:S02]  /*0570*/  LOP3.LUT R3, R13.reuse, 0x2, RZ, 0xfc, !PT ;  /* 0x000000020d037812 */ /* 0x040fe400078efcff */
[C---:B------:R-:W-:Y:S02]  /*0580*/  LOP3.LUT R3, R13.reuse, 0x8, RZ, 0xfc, !PT ;  /* 0x000000080d037812 */ /* 0x040fe400078efcff */
[C---:B------:R-:W-:Y:S02]  /*0590*/  LOP3.LUT R3, R13.reuse, 0x10, RZ, 0xfc, !PT ;  /* 0x000000100d037812 */ /* 0x040fe400078efcff */
[C---:B------:R-:W-:Y:S02]  /*05a0*/  LOP3.LUT R3, R13.reuse, 0x16, RZ, 0xfc, !PT ;  /* 0x000000160d037812 */ /* 0x040fe400078efcff */
[C---:B------:R-:W-:Y:S02]  /*05b0*/  LOP3.LUT R5, R13.reuse, 0x4, RZ, 0xfc, !PT ;  /* 0x000000040d057812 */ /* 0x040fe400078efcff */
[----:B------:R-:W-:-:S02]  /*05c0*/  LOP3.LUT R3, R13, 0x1c, RZ, 0xfc, !PT ;  /* 0x0000001c0d037812 */ /* 0x000fc400078efcff */
[C---:B------:R-:W-:Y:S02]  /*05d0*/  LOP3.LUT R5, R13.reuse, 0xa, RZ, 0xfc, !PT ;  /* 0x0000000a0d057812 */ /* 0x040fe400078efcff */
[C---:B------:R-:W-:Y:S02]  /*05e0*/  LOP3.LUT R3, R13.reuse, 0x24, RZ, 0xfc, !PT ;  /* 0x000000240d037812 */ /* 0x040fe400078efcff */
[C---:B------:R-:W-:Y:S02]  /*05f0*/  LOP3.LUT R4, R13.reuse, 0x6, RZ, 0xfc, !PT ;  /* 0x000000060d047812 */ /* 0x040fe400078efcff */
[C---:B------:R-:W-:Y:S02]  /*0600*/  LOP3.LUT R5, R13.reuse, 0x12, RZ, 0xfc, !PT ;  /* 0x000000120d057812 */ /* 0x040fe400078efcff */
[C---:B------:R-:W-:Y:S02]  /*0610*/  LOP3.LUT R3, R13.reuse, 0x2a, RZ, 0xfc, !PT ;  /* 0x0000002a0d037812 */ /* 0x040fe400078efcff */
[----:B------:R-:W-:-:S02]  /*0620*/  LOP3.LUT R4, R13, 0xc, RZ, 0xfc, !PT ;  /* 0x0000000c0d047812 */ /* 0x000fc400078efcff */
[C---:B------:R-:W-:Y:S02]  /*0630*/  LOP3.LUT R5, R13.reuse, 0x18, RZ, 0xfc, !PT ;  /* 0x000000180d057812 */ /* 0x040fe400078efcff */
[C---:B------:R-:W-:Y:S01]  /*0640*/  LOP3.LUT R3, R13.reuse, 0x32, RZ, 0xfc, !PT ;  /* 0x000000320d037812 */ /* 0x040fe200078efcff */
[----:B------:R-:W-:Y:S01]  /*0650*/  IMAD.SHL.U32 R3, R0, 0x200, RZ ;  /* 0x0000020000037824 */ /* 0x000fe200078e00ff */
[C---:B------:R-:W-:Y:S02]  /*0660*/  LOP3.LUT R4, R13.reuse, 0x14, RZ, 0xfc, !PT ;  /* 0x000000140d047812 */ /* 0x040fe400078efcff */
[----:B------:R-:W-:Y:S01]  /*0670*/  LOP3.LUT R5, R13, 0x20, RZ, 0xfc, !PT ;  /* 0x000000200d057812 */ /* 0x000fe200078efcff */
[----:B------:R-:W-:Y:S01]  /*0680*/  IMAD.IADD R244, R3, 0x1, R17 ;  /* 0x0000000103f47824 */ /* 0x000fe200078e0211 */
[----:B------:R-:W-:Y:S01]  /*0690*/  LOP3.LUT R4, R13, 0x1a, RZ, 0xfc, !PT ;  /* 0x0000001a0d047812 */ /* 0x000fe200078efcff */
[----:B------:R-:W-:Y:S01]  /*06a0*/  IMAD.IADD R240, R3, 0x1, R16 ;  /* 0x0000000103f07824 */ /* 0x000fe200078e0210 */
[----:B------:R-:W-:Y:S01]  /*06b0*/  LOP3.LUT R5, R13, 0x26, RZ, 0xfc, !PT ;  /* 0x000000260d057812 */ /* 0x000fe200078efcff */
[----:B------:R-:W-:Y:S01]  /*06c0*/  IMAD.IADD R227, R3, 0x1, R15 ;  /* 0x0000000103e37824 */ /* 0x000fe200078e020f */
[----:B------:R-:W-:Y:S01]  /*06d0*/  LOP3.LUT R4, R13, 0x22, RZ, 0xfc, !PT ;  /* 0x000000220d047812 */ /* 0x000fe200078efcff */
[----:B------:R-:W-:Y:S01]  /*06e0*/  IMAD.IADD R225, R3, 0x1, R12 ;  /* 0x0000000103e17824 */ /* 0x000fe200078e020c */
[----:B------:R-:W-:-:S02]  /*06f0*/  LOP3.LUT R5, R13, 0x2c, RZ, 0xfc, !PT ;  /* 0x0000002c0d057812 */ /* 0x000fc400078efcff */
[C---:B------:R-:W-:Y:S02]  /*0700*/  LOP3.LUT R4, R13.reuse, 0x28, RZ, 0xfc, !PT ;  /* 0x000000280d047812 */ /* 0x040fe400078efcff */
[C---:B------:R-:W-:Y:S02]  /*0710*/  LOP3.LUT R5, R13.reuse, 0x34, RZ, 0xfc, !PT ;  /* 0x000000340d057812 */ /* 0x040fe400078efcff */
[C---:B------:R-:W-:Y:S02]  /*0720*/  LOP3.LUT R4, R13.reuse, 0x30, RZ, 0xfc, !PT ;  /* 0x000000300d047812 */ /* 0x040fe400078efcff */
[C---:B------:R-:W-:Y:S02]  /*0730*/  LOP3.LUT R5, R13.reuse, 0x3a, RZ, 0xfc, !PT ;  /* 0x0000003a0d057812 */ /* 0x040fe400078efcff */
[----:B------:R-:W-:Y:S02]  /*0740*/  LOP3.LUT R4, R13, 0x36, RZ, 0xfc, !PT ;  /* 0x000000360d047812 */ /* 0x000fe400078efcff */
[----:B------:R-:W-:-:S02]  /*0750*/  LOP3.LUT R5, R3, 0x2, R13, 0xfe, !PT ;  /* 0x0000000203057812 */ /* 0x000fc400078efe0d */
[----:B------:R-:W-:Y:S02]  /*0760*/  LOP3.LUT R4, R13, 0x3c, RZ, 0xfc, !PT ;  /* 0x0000003c0d047812 */ /* 0x000fe400078efcff */
[C-C-:B------:R-:W-:Y:S01]  /*0770*/  LOP3.LUT R4, R3.reuse, 0x6, R13.reuse, 0xfe, !PT ;  /* 0x0000000603047812 */ /* 0x140fe200078efe0d */
[----:B------:R0:W-:Y:S01]  /*0780*/  STL [R1+0xc68], R5 ;  /* 0x000c680501007387 */ /* 0x0001e20000100800 */
[C-C-:B------:R-:W-:Y:S02]  /*0790*/  LOP3.LUT R247, R3.reuse, 0x4, R13.reuse, 0xfe, !PT ;  /* 0x0000000403f77812 */ /* 0x140fe400078efe0d */
[C-C-:B------:R-:W-:Y:S01]  /*07a0*/  LOP3.LUT R246, R3.reuse, 0x8, R13.reuse, 0xfe, !PT ;  /* 0x0000000803f67812 */ /* 0x140fe200078efe0d */
[----:B------:R1:W-:Y:S01]  /*07b0*/  STL [R1+0xc60], R4 ;  /* 0x000c600401007387 */ /* 0x0003e20000100800 */
[C-C-:B------:R-:W-:Y:S02]  /*07c0*/  LOP3.LUT R242, R3.reuse, 0x10, R13.reuse, 0xfe, !PT ;  /* 0x0000001003f27812 */ /* 0x140fe400078efe0d */
[C-C-:B------:R-:W-:Y:S01]  /*07d0*/  LOP3.LUT R243, R3.reuse, 0x12, R13.reuse, 0xfe, !PT ;  /* 0x0000001203f37812 */ /* 0x140fe200078efe0d */
[----:B------:R-:W-:Y:S01]  /*07e0*/  STL [R1+0xc64], R247 ;  /* 0x000c64f701007387 */ /* 0x000fe20000100800 */
[----:B------:R-:W-:-:S02]  /*07f0*/  LOP3.LUT R245, R3, 0x14, R13, 0xfe, !PT ;  /* 0x0000001403f57812 */ /* 0x000fc400078efe0d */
[C-C-:B0-----:R-:W-:Y:S02]  /*0800*/  LOP3.LUT R5, R3.reuse, 0xa, R13.reuse, 0xfe, !PT ;  /* 0x0000000a03057812 */ /* 0x141fe400078efe0d */
[C-C-:B------:R-:W-:Y:S02]  /*0810*/  LOP3.LUT R239, R3.reuse, 0x18, R13.reuse, 0xfe, !PT ;  /* 0x0000001803ef7812 */ /* 0x140fe400078efe0d */
[C-C-:B-1----:R-:W-:Y:S01]  /*0820*/  LOP3.LUT R4, R3.reuse, 0xc, R13.reuse, 0xfe, !PT ;  /* 0x0000000c03047812 */ /* 0x142fe200078efe0d */
[----:B------:R-:W-:Y:S01]  /*0830*/  STL [R1+0xc58], R5 ;  /* 0x000c580501007387 */ /* 0x000fe20000100800 */
[C-C-:B------:R-:W-:Y:S02]  /*0840*/  LOP3.LUT R237, R3.reuse, 0x1a, R13.reuse, 0xfe, !PT ;  /* 0x0000001a03ed7812 */ /* 0x140fe400078efe0d */
[C-C-:B------:R-:W-:Y:S01]  /*0850*/  LOP3.LUT R238, R3.reuse, 0x1c, R13.reuse, 0xfe, !PT ;  /* 0x0000001c03ee7812 */ /* 0x140fe200078efe0d */
[----:B------:R-:W-:Y:S01]  /*0860*/  STL [R1+0xc5c], R246 ;  /* 0x000c5cf601007387 */ /* 0x000fe20000100800 */
[----:B------:R-:W-:-:S02]  /*0870*/  LOP3.LUT R241, R3, 0x20, R13, 0xfe, !PT ;  /* 0x0000002003f17812 */ /* 0x000fc400078efe0d */
[C-C-:B------:R-:W-:Y:S01]  /*0880*/  LOP3.LUT R231, R3.reuse, 0x22, R13.reuse, 0xfe, !PT ;  /* 0x0000002203e77812 */ /* 0x140fe200078efe0d */
[----:B------:R0:W-:Y:S01]  /*0890*/  STL [R1+0xc54], R4 ;  /* 0x000c540401007387 */ /* 0x0001e20000100800 */
[C-C-:B------:R-:W-:Y:S02]  /*08a0*/  LOP3.LUT R232, R3.reuse, 0x24, R13.reuse, 0xfe, !PT ;  /* 0x0000002403e87812 */ /* 0x140fe400078efe0d */
[C-C-:B------:R-:W-:Y:S01]  /*08b0*/  LOP3.LUT R233, R3.reuse, 0x26, R13.reuse, 0xfe, !PT ;  /* 0x0000002603e97812 */ /* 0x140fe200078efe0d */
[----:B------:R-:W-:Y:S01]  /*08c0*/  STL [R1+0xc50], R244 ;  /* 0x000c50f401007387 */ /* 0x000fe20000100800 */
[C-C-:B------:R-:W-:Y:S02]  /*08d0*/  LOP3.LUT R234, R3.reuse, 0x28, R13.reuse, 0xfe, !PT ;  /* 0x0000002803ea7812 */ /* 0x140fe400078efe0d */
[C-C-:B------:R-:W-:Y:S01]  /*08e0*/  LOP3.LUT R235, R3.reuse, 0x2a, R13.reuse, 0xfe, !PT ;  /* 0x0000002a03eb7812 */ /* 0x140fe200078efe0d */
[----:B------:R-:W-:Y:S01]  /*08f0*/  STL [R1+0xc4c], R242 ;  /* 0x000c4cf201007387 */ /* 0x000fe20000100800 */
[----:B------:R-:W-:-:S02]  /*0900*/  LOP3.LUT R226, R3, 0x2c, R13, 0xfe, !PT ;  /* 0x0000002c03e27812 */ /* 0x000fc400078efe0d */
[C-C-:B0-----:R-:W-:Y:S01]  /*0910*/  LOP3.LUT R4, R3.reuse, 0x16, R13.reuse, 0xfe, !PT ;  /* 0x0000001603047812 */ /* 0x141fe200078efe0d */
[----:B------:R-:W-:Y:S01]  /*0920*/  STL [R1+0xc48], R243 ;  /* 0x000c48f301007387 */ /* 0x000fe20000100800 */
[C-C-:B------:R-:W-:Y:S02]  /*0930*/  LOP3.LUT R228, R3.reuse, 0x30, R13.reuse, 0xfe, !PT ;  /* 0x0000003003e47812 */ /* 0x140fe400078efe0d */
[C-C-:B------:R-:W-:Y:S01]  /*0940*/  LOP3.LUT R229, R3.reuse, 0x32, R13.reuse, 0xfe, !PT ;  /* 0x0000003203e57812 */ /* 0x140fe200078efe0d */
[----:B------:R-:W-:Y:S01]  /*0950*/  STL [R1+0xc44], R245 ;  /* 0x000c44f501007387 */ /* 0x000fe20000100800 */
[C-C-:B------:R-:W-:Y:S02]  /*0960*/  LOP3.LUT R230, R3.reuse, 0x34, R13.reuse, 0xfe, !PT ;  /* 0x0000003403e67812 */ /* 0x140fe400078efe0d */
[C-C-:B------:R-:W-:Y:S01]  /*0970*/  LOP3.LUT R221, R3.reuse, 0x36, R13.reuse, 0xfe, !PT ;  /* 0x0000003603dd7812 */ /* 0x140fe200078efe0d */
[----:B------:R0:W-:Y:S01]  /*0980*/  STL [R1+0xc40], R4 ;  /* 0x000c400401007387 */ /* 0x0001e20000100800 */
[----:B------:R-:W-:-:S02]  /*0990*/  LOP3.LUT R222, R3, 0x38, R13, 0xfe, !PT ;  /* 0x0000003803de7812 */ /* 0x000fc400078efe0d */
[C-C-:B------:R-:W-:Y:S01]  /*09a0*/  LOP3.LUT R223, R3.reuse, 0x3a, R13.reuse, 0xfe, !PT ;  /* 0x0000003a03df7812 */ /* 0x140fe200078efe0d */
[----:B------:R-:W-:Y:S01]  /*09b0*/  STL [R1+0xc3c], R239 ;  /* 0x000c3cef01007387 */ /* 0x000fe20000100800 */
[----:B------:R-:W-:Y:S02]  /*09c0*/  LOP3.LUT R224, R3, 0x3c, R13, 0xfe, !PT ;  /* 0x0000003c03e07812 */ /* 0x000fe400078efe0d */
[----:B------:R-:W-:Y:S01]  /*09d0*/  LOP3.LUT R0, R13, 0x38, RZ, 0xfc, !PT ;  /* 0x000000380d007812 */ /* 0x000fe200078efcff */
[----:B------:R-:W-:Y:S01]  /*09e0*/  STL [R1+0xc38], R237 ;  /* 0x000c38ed01007387 */ /* 0x000fe20000100800 */
[----:B------:R-:W-:Y:S02]  /*09f0*/  LOP3.LUT R0, R3, R13, RZ, 0xfc, !PT ;  /* 0x0000000d03007212 */ /* 0x000fe400078efcff */
[----:B0-----:R-:W-:Y:S01]  /*0a00*/  LEA.HI R4, R24, R3, RZ, 0x1a ;  /* 0x0000000318047211 */ /* 0x001fe200078fd0ff */
[----:B------:R-:W-:Y:S01]  /*0a10*/  STL [R1+0xc34], R238 ;  /* 0x000c34ee01007387 */ /* 0x000fe20000100800 */
[----:B------:R-:W-:-:S02]  /*0a20*/  LOP3.LUT R216, R0, 0x40, RZ, 0xfc, !PT ;  /* 0x0000004000d87812 */ /* 0x000fc400078efcff */
[----:B------:R-:W-:Y:S01]  /*0a30*/  LOP3.LUT R217, R0, 0x42, RZ, 0xfc, !PT ;  /* 0x0000004200d97812 */ /* 0x000fe200078efcff */
[----:B------:R-:W-:Y:S01]  /*0a40*/  STL [R1+0xc30], R240 ;  /* 0x000c30f001007387 */ /* 0x000fe20000100800 */
[----:B------:R-:W-:Y:S01]  /*0a50*/  VIADD R213, R4, 0x4e ;  /* 0x0000004e04d57836 */ /* 0x000fe20000000000 */
[----:B------:R-:W-:Y:S01]  /*0a60*/  LOP3.LUT R218, R0, 0x44, RZ, 0xfc, !PT ;  /* 0x0000004400da7812 */ /* 0x000fe200078efcff */
[C---:B------:R-:W-:Y:S01]  /*0a70*/  VIADD R201, R4.reuse, 0x5e ;  /* 0x0000005e04c97836 */ /* 0x040fe20000000000 */
        /* <DEDUP_REMOVED lines=27> */
[----:B------:R-:W-:Y:S01]  /*0c30*/  VIADD R9, R4, 0x1fe ;  /* 0x000001fe04097836 */ /* 0x000fe20000000000 */
[----:B------:R-:W-:Y:S01]  /*0c40*/  STL [R1+0xc0c], R227 ;  /* 0x000c0ce301007387 */ /* 0x000fe20000100800 */
[----:B------:R-:W-:-:S02]  /*0c50*/  LOP3.LUT R207, R0, 0x56, RZ, 0xfc, !PT ;  /* 0x0000005600cf7812 */ /* 0x000fc400078efcff */
[C---:B------:R-:W-:Y:S01]  /*0c60*/  LOP3.LUT R208, R0.reuse, 0x58, RZ, 0xfc, !PT ;  /* 0x0000005800d07812 */ /* 0x040fe200078efcff */
[----:B------:R-:W-:Y:S01]  /*0c70*/  STL [R1+0xc08], R228 ;  /* 0x000c08e401007387 */ /* 0x000fe20000100800 */
[C---:B------:R-:W-:Y:S02]  /*0c80*/  LOP3.LUT R209, R0.reuse, 0x5a, RZ, 0xfc, !PT ;  /* 0x0000005a00d17812 */ /* 0x040fe400078efcff */
[C---:B------:R-:W-:Y:S01]  /*0c90*/  LOP3.LUT R210, R0.reuse, 0x5c, RZ, 0xfc, !PT ;  /* 0x0000005c00d27812 */ /* 0x040fe200078efcff */
[----:B------:R-:W-:Y:S01]  /*0ca0*/  STL [R1+0xc04], R229 ;  /* 0x000c04e501007387 */ /* 0x000fe20000100800 */
[C---:B------:R-:W-:Y:S02]  /*0cb0*/  LOP3.LUT R202, R0.reuse, 0x60, RZ, 0xfc, !PT ;  /* 0x0000006000ca7812 */ /* 0x040fe400078efcff */
[C---:B------:R-:W-:Y:S01]  /*0cc0*/  LOP3.LUT R203, R0.reuse, 0x62, RZ, 0xfc, !PT ;  /* 0x0000006200cb7812 */ /* 0x040fe200078efcff */
        /* <DEDUP_REMOVED lines=42> */
[----:B------:R0:W-:Y:S01]  /*0f70*/  STL [R1+0xbc4], R3 ;  /* 0x000bc40301007387 */ /* 0x0001e20000100800 */
[C---:B------:R-:W-:Y:S02]  /*0f80*/  LOP3.LUT R166, R0.reuse, 0xa4, RZ, 0xfc, !PT ;  /* 0x000000a400a67812 */ /* 0x040fe400078efcff */
[C---:B------:R-:W-:Y:S01]  /*0f90*/  LOP3.LUT R167, R0.reuse, 0xa6, RZ, 0xfc, !PT ;  /* 0x000000a600a77812 */ /* 0x040fe200078efcff */
[----:B------:R1:W-:Y:S01]  /*0fa0*/  STL [R1+0xbbc], R6 ;  /* 0x000bbc0601007387 */ /* 0x0003e20000100800 */
[----:B------:R-:W-:-:S02]  /*0fb0*/  LOP3.LUT R168, R0, 0xa8, RZ, 0xfc, !PT ;  /* 0x000000a800a87812 */ /* 0x000fc400078efcff */
[C---:B------:R-:W-:Y:S01]  /*0fc0*/  LOP3.LUT R169, R0.reuse, 0xaa, RZ, 0xfc, !PT ;  /* 0x000000aa00a97812 */ /* 0x040fe200078efcff */
[----:B------:R-:W-:Y:S01]  /*0fd0*/  STL [R1+0xbc0], R22 ;  /* 0x000bc01601007387 */ /* 0x000fe20000100800 */
[----:B------:R-:W-:Y:S01]  /*0fe0*/  LOP3.LUT R170, R0, 0xac, RZ, 0xfc, !PT ;  /* 0x000000ac00aa7812 */ /* 0x000fe200078efcff */
[----:B0-----:R-:W-:Y:S01]  /*0ff0*/  VIADD R3, R4, 0x10e ;  /* 0x0000010e04037836 */ /* 0x001fe20000000000 */
[C---:B------:R-:W-:Y:S01]  /*1000*/  LOP3.LUT R162, R0.reuse, 0xb0, RZ, 0xfc, !PT ;  /* 0x000000b000a27812 */ /* 0x040fe200078efcff */
[----:B------:R0:W-:Y:S01]  /*1010*/  STL [R1+0xbb8], R5 ;  /* 0x000bb80501007387 */ /* 0x0001e20000100800 */
[----:B------:R-:W-:Y:S01]  /*1020*/  LOP3.LUT R163, R0, 0xb2, RZ, 0xfc, !PT ;  /* 0x000000b200a37812 */ /* 0x000fe200078efcff */
[----:B-1----:R-:W-:Y:S01]  /*1030*/  VIADD R6, R4, 0x13e ;  /* 0x0000013e04067836 */ /* 0x002fe20000000000 */
[C---:B------:R-:W-:Y:S01]  /*1040*/  LOP3.LUT R164, R0.reuse, 0xb4, RZ, 0xfc, !PT ;  /* 0x000000b400a47812 */ /* 0x040fe200078efcff */
[----:B------:R1:W-:Y:S01]  /*1050*/  STL [R1+0xbb4], R3 ;  /* 0x000bb40301007387 */ /* 0x0003e20000100800 */
[----:B------:R-:W-:-:S02]  /*1060*/  LOP3.LUT R165, R0, 0xb6, RZ, 0xfc, !PT ;  /* 0x000000b600a57812 */ /* 0x000fc400078efcff */
[C---:B------:R-:W-:Y:S02]  /*1070*/  LOP3.LUT R156, R0.reuse, 0xb8, RZ, 0xfc, !PT ;  /* 0x000000b8009c7812 */ /* 0x040fe400078efcff */
[----:B------:R-:W-:Y:S01]  /*1080*/  LOP3.LUT R157, R0, 0xba, RZ, 0xfc, !PT ;  /* 0x000000ba009d7812 */ /* 0x000fe200078efcff */
[----:B0-----:R-:W-:Y:S01]  /*1090*/  VIADD R5, R4, 0x11e ;  /* 0x0000011e04057836 */ /* 0x001fe20000000000 */
[C---:B------:R-:W-:Y:S02]  /*10a0*/  LOP3.LUT R158, R0.reuse, 0xbc, RZ, 0xfc, !PT ;  /* 0x000000bc009e7812 */ /* 0x040fe400078efcff */
[----:B------:R-:W-:Y:S01]  /*10b0*/  LOP3.LUT R160, R0, 0xc0, RZ, 0xfc, !PT ;  /* 0x000000c000a07812 */ /* 0x000fe200078efcff */
[----:B-1----:R-:W-:Y:S01]  /*10c0*/  VIADD R3, R4, 0x12e ;  /* 0x0000012e04037836 */ /* 0x002fe20000000000 */
[----:B------:R0:W-:Y:S01]  /*10d0*/  STL [R1+0xbb0], R5 ;  /* 0x000bb00501007387 */ /* 0x0001e20000100800 */
[C---:B------:R-:W-:Y:S02]  /*10e0*/  LOP3.LUT R152, R0.reuse, 0xc2, RZ, 0xfc, !PT ;  /* 0x000000c200987812 */ /* 0x040fe400078efcff */
[C---:B------:R-:W-:Y:S01]  /*10f0*/  LOP3.LUT R153, R0.reuse, 0xc4, RZ, 0xfc, !PT ;  /* 0x000000c400997812 */ /* 0x040fe200078efcff */
[----:B------:R1:W-:Y:S01]  /*1100*/  STL [R1+0xbac], R3 ;  /* 0x000bac0301007387 */ /* 0x0003e20000100800 */
[----:B------:R-:W-:-:S02]  /*1110*/  LOP3.LUT R154, R0, 0xc6, RZ, 0xfc, !PT ;  /* 0x000000c6009a7812 */ /* 0x000fc400078efcff */
[C---:B------:R-:W-:Y:S01]  /*1120*/  LOP3.LUT R155, R0.reuse, 0xc8, RZ, 0xfc, !PT ;  /* 0x000000c8009b7812 */ /* 0x040fe200078efcff */
[----:B------:R2:W-:Y:S01]  /*1130*/  STL [R1+0xba8], R6 ;  /* 0x000ba80601007387 */ /* 0x0005e20000100800 */
[----:B------:R-:W-:Y:S01]  /*1140*/  LOP3.LUT R236, R0, 0xca, RZ, 0xfc, !PT ;  /* 0x000000ca00ec7812 */ /* 0x000fe200078efcff */
[----:B0-----:R-:W-:Y:S01]  /*1150*/  VIADD R5, R4, 0x14e ;  /* 0x0000014e04057836 */ /* 0x001fe20000000000 */
[C---:B------:R-:W-:Y:S02]  /*1160*/  LOP3.LUT R251, R0.reuse, 0xd8, RZ, 0xfc, !PT ;  /* 0x000000d800fb7812 */ /* 0x040fe400078efcff */
[----:B------:R-:W-:Y:S01]  /*1170*/  LOP3.LUT R18, R0, 0xea, RZ, 0xfc, !PT ;  /* 0x000000ea00127812 */ /* 0x000fe200078efcff */
[----:B-1----:R-:W-:Y:S01]  /*1180*/  VIADD R3, R4, 0x15e ;  /* 0x0000015e04037836 */ /* 0x002fe20000000000 */
[----:B------:R0:W-:Y:S01]  /*1190*/  STL [R1+0xba4], R5 ;  /* 0x000ba40501007387 */ /* 0x0001e20000100800 */
[----:B------:R-:W-:Y:S01]  /*11a0*/  LOP3.LUT R16, R0, 0xec, RZ, 0xfc, !PT ;  /* 0x000000ec00107812 */ /* 0x000fe200078efcff */
[----:B--2---:R-:W-:-:S02]  /*11b0*/  VIADD R6, R4, 0x16e ;  /* 0x0000016e04067836 */ /* 0x004fc40000000000 */
[----:B------:R1:W-:Y:S01]  /*11c0*/  STL [R1+0xba0], R3 ;  /* 0x000ba00301007387 */ /* 0x0003e20000100800 */
[C---:B------:R-:W-:Y:S02]  /*11d0*/  LOP3.LUT R17, R0.reuse, 0x110, RZ, 0xfc, !PT ;  /* 0x0000011000117812 */ /* 0x040fe400078efcff */
        /* <DEDUP_REMOVED lines=8> */
[----:B------:R-:W-:-:S02]  /*1260*/  LOP3.LUT R20, R0, 0x1b0, RZ, 0xfc, !PT ;  /* 0x000001b000147812 */ /* 0x000fc400078efcff */
[C---:B--2---:R-:W-:Y:S01]  /*1270*/  LOP3.LUT R6, R0.reuse, 0xfa, RZ, 0xfc, !PT ;  /* 0x000000fa00067812 */ /* 0x044fe200078efcff */
[----:B------:R1:W-:Y:S01]  /*1280*/  STL [R1+0xb94], R3 ;  /* 0x000b940301007387 */ /* 0x0003e20000100800 */
[C---:B------:R-:W-:Y:S02]  /*1290*/  LOP3.LUT R7, R0.reuse, 0x1bc, RZ, 0xfc, !PT ;  /* 0x000001bc00077812 */ /* 0x040fe400078efcff */
[C---:B------:R-:W-:Y:S02]  /*12a0*/  LOP3.LUT R250, R0.reuse, 0x1c0, RZ, 0xfc, !PT ;  /* 0x000001c000fa7812 */ /* 0x040fe400078efcff */
[----:B------:R-:W-:Y:S01]  /*12b0*/  LOP3.LUT R15, R0, 0x1c4, RZ, 0xfc, !PT ;  /* 0x000001c4000f7812 */ /* 0x000fe200078efcff */
[----:B0-----:R-:W-:Y:S01]  /*12c0*/  VIADD R5, R4, 0x1ae ;  /* 0x000001ae04057836 */ /* 0x001fe20000000000 */
[C---:B------:R-:W-:Y:S02]  /*12d0*/  LOP3.LUT R19, R0.reuse, 0x1c6, RZ, 0xfc, !PT ;  /* 0x000001c600137812 */ /* 0x040fe400078efcff */
[----:B------:R-:W-:Y:S01]  /*12e0*/  LOP3.LUT R249, R0, 0x1da, RZ, 0xfc, !PT ;  /* 0x000001da00f97812 */ /* 0x000fe200078efcff */
[----:B-1----:R-:W-:Y:S01]  /*12f0*/  VIADD R3, R4, 0x1be ;  /* 0x000001be04037836 */ /* 0x002fe20000000000 */
[----:B------:R0:W-:Y:S01]  /*1300*/  STL [R1+0xb8c], R5 ;  /* 0x000b8c0501007387 */ /* 0x0001e20000100800 */
[----:B------:R-:W-:-:S03]  /*1310*/  LOP3.LUT R252, R0, 0x1ea, RZ, 0xfc, !PT ;  /* 0x000001ea00fc7812 */ /* 0x000fc600078efcff */
[----:B------:R-:W-:Y:S04]  /*1320*/  STL [R1+0xb90], R8 ;  /* 0x000b900801007387 */ /* 0x000fe80000100800 */
[----:B------:R1:W-:Y:S01]  /*1330*/  STL [R1+0xb88], R3 ;  /* 0x000b880301007387 */ /* 0x0003e20000100800 */
[----:B0-----:R-:W-:-:S03]  /*1340*/  LOP3.LUT R5, R0, 0xd2, RZ, 0xfc, !PT ;  /* 0x000000d200057812 */ /* 0x001fc600078efcff */
[----:B------:R-:W-:Y:S01]  /*1350*/  STL [R1+0xb84], R12 ;  /* 0x000b840c01007387 */ /* 0x000fe20000100800 */
[----:B-1----:R-:W-:Y:S01]  /*1360*/  VIADD R3, R4, 0x1ee ;  /* 0x000001ee04037836 */ /* 0x002fe20000000000 */
[----:B------:R-:W-:-:S04]  /*1370*/  LOP3.LUT R4, R0, 0xcc, RZ, 0xfc, !PT ;  /* 0x000000cc00047812 */ /* 0x000fc800078efcff */
[----:B------:R0:W-:Y:S04]  /*1380*/  STL [R1+0xb7c], R3 ;  /* 0x000b7c0301007387 */ /* 0x0001e80000100800 */
[----:B------:R-:W-:Y:S04]  /*1390*/  STL [R1+0xb80], R10 ;  /* 0x000b800a01007387 */ /* 0x000fe80000100800 */
[----:B------:R-:W-:Y:S01]  /*13a0*/  STL [R1+0xb78], R9 ;  /* 0x000b780901007387 */ /* 0x000fe20000100800 */
[----:B0-----:R-:W-:-:S03]  /*13b0*/  LOP3.LUT R3, R0, 0xd0, RZ, 0xfc, !PT ;  /* 0x000000d000037812 */ /* 0x001fc600078efcff */
[----:B------:R-:W-:Y:S04]  /*13c0*/  STL [R1+0xbe8], R216 ;  /* 0x000be8d801007387 */ /* 0x000fe80000100800 */
        /* <DEDUP_REMOVED lines=60> */
[----:B------:R0:W-:Y:S04]  /*1790*/  STL [R1+0xea8], R4 ;  /* 0x000ea80401007387 */ /* 0x0001e80000100800 */
[----:B------:R-:W-:Y:S04]  /*17a0*/  STL [R1+0xe9c], R236 ;  /* 0x000e9cec01007387 */ /* 0x000fe80000100800 */
[----:B------:R1:W-:Y:S01]  /*17b0*/  STL [R1+0xeac], R3 ;  /* 0x000eac0301007387 */ /* 0x0003e20000100800 */
[----:B0-----:R-:W-:-:S03]  /*17c0*/  LOP3.LUT R4, R0, 0xd4, RZ, 0xfc, !PT ;  /* 0x000000d400047812 */ /* 0x001fc600078efcff */
[----:B------:R0:W-:Y:S04]  /*17d0*/  STL [R1+0xeb4], R5 ;  /* 0x000eb40501007387 */ /* 0x0001e80000100800 */
[----:B------:R2:W-:Y:S01]  /*17e0*/  STL [R1+0xebc], R4 ;  /* 0x000ebc0401007387 */ /* 0x0005e20000100800 */
[C---:B-1----:R-:W-:Y:S02]  /*17f0*/  LOP3.LUT R3, R0.reuse, 0xd6, RZ, 0xfc, !PT ;  /* 0x000000d600037812 */ /* 0x042fe400078efcff */
[----:B0-----:R-:W-:-:S03]  /*1800*/  LOP3.LUT R5, R0, 0xda, RZ, 0xfc, !PT ;  /* 0x000000da00057812 */ /* 0x001fc600078efcff */
[----:B------:R0:W-:Y:S01]  /*1810*/  STL [R1+0xec0], R3 ;  /* 0x000ec00301007387 */ /* 0x0001e20000100800 */
[----:B--2---:R-:W-:-:S03]  /*1820*/  LOP3.LUT R4, R0, 0xe0, RZ, 0xfc, !PT ;  /* 0x000000e000047812 */ /* 0x004fc600078efcff */
[----:B------:R1:W-:Y:S04]  /*1830*/  STL [R1+0xec4], R5 ;  /* 0x000ec40501007387 */ /* 0x0003e80000100800 */
[----:B------:R-:W-:Y:S01]  /*1840*/  STL [R1+0xeb8], R251 ;  /* 0x000eb8fb01007387 */ /* 0x000fe20000100800 */
[C---:B0-----:R-:W-:Y:S02]  /*1850*/  LOP3.LUT R3, R0.reuse, 0xdc, RZ, 0xfc, !PT ;  /* 0x000000dc00037812 */ /* 0x041fe400078efcff */
[----:B-1----:R-:W-:-:S03]  /*1860*/  LOP3.LUT R5, R0, 0xe4, RZ, 0xfc, !PT ;  /* 0x000000e400057812 */ /* 0x002fc600078efcff */
[----:B------:R0:W-:Y:S04]  /*1870*/  STL [R1+0xec8], R3 ;  /* 0x000ec80301007387 */ /* 0x0001e80000100800 */
[----:B------:R1:W-:Y:S01]  /*1880*/  STL [R1+0xecc], R4 ;  /* 0x000ecc0401007387 */ /* 0x0003e20000100800 */
[C---:B0-----:R-:W-:Y:S02]  /*1890*/  LOP3.LUT R3, R0.reuse, 0xe2, RZ, 0xfc, !PT ;  /* 0x000000e200037812 */ /* 0x041fe400078efcff */
[----:B-1----:R-:W-:-:S03]  /*18a0*/  LOP3.LUT R4, R0, 0xe6, RZ, 0xfc, !PT ;  /* 0x000000e600047812 */ /* 0x002fc600078efcff */
[----:B------:R0:W-:Y:S04]  /*18b0*/  STL [R1+0xedc], R3 ;  /* 0x000edc0301007387 */ /* 0x0001e80000100800 */
[----:B------:R1:W-:Y:S04]  /*18c0*/  STL [R1+0xed8], R5 ;  /* 0x000ed80501007387 */ /* 0x0003e80000100800 */
[----:B------:R2:W-:Y:S01]  /*18d0*/  STL [R1+0xee8], R4 ;  /* 0x000ee80401007387 */ /* 0x0005e20000100800 */
[C---:B0-----:R-:W-:Y:S02]  /*18e0*/  LOP3.LUT R3, R0.reuse, 0xe8, RZ, 0xfc, !PT ;  /* 0x000000e800037812 */ /* 0x041fe400078efcff */
[----:B-1----:R-:W-:-:S03]  /*18f0*/  LOP3.LUT R5, R0, 0xf6, RZ, 0xfc, !PT ;  /* 0x000000f600057812 */ /* 0x002fc600078efcff */
[----:B------:R0:W-:Y:S01]  /*1900*/  STL [R1+0xeec], R3 ;  /* 0x000eec0301007387 */ /* 0x0001e20000100800 */
[----:B--2---:R-:W-:-:S03]  /*1910*/  LOP3.LUT R4, R0, 0xf0, RZ, 0xfc, !PT ;  /* 0x000000f000047812 */ /* 0x004fc600078efcff */
[----:B------:R-:W-:Y:S04]  /*1920*/  STL [R1+0xee4], R18 ;  /* 0x000ee41201007387 */ /* 0x000fe80000100800 */
[----:B------:R1:W-:Y:S01]  /*1930*/  STL [R1+0xef4], R4 ;  /* 0x000ef40401007387 */ /* 0x0003e20000100800 */
[----:B0-----:R-:W-:-:S03]  /*1940*/  LOP3.LUT R3, R0, 0xf2, RZ, 0xfc, !PT ;  /* 0x000000f200037812 */ /* 0x001fc600078efcff */
[----:B------:R-:W-:Y:S04]  /*1950*/  STL [R1+0xef0], R16 ;  /* 0x000ef01001007387 */ /* 0x000fe80000100800 */
[----:B------:R-:W-:Y:S01]  /*1960*/  STL [R1+0xefc], R3 ;  /* 0x000efc0301007387 */ /* 0x000fe20000100800 */
[----:B-1----:R-:W-:-:S05]  /*1970*/  LOP3.LUT R4, R0, 0xf4, RZ, 0xfc, !PT ;  /* 0x000000f400047812 */ /* 0x002fca00078efcff */
        /* <DEDUP_REMOVED lines=24> */
[----:B------:R-:W-:Y:S01]  /*1b00*/  STL [R1+0xf3c], R17 ;  /* 0x000f3c1101007387 */ /* 0x000fe20000100800 */
[----:B0-----:R-:W-:-:S03]  /*1b10*/  LOP3.LUT R4, R0, 0x116, RZ, 0xfc, !PT ;  /* 0x0000011600047812 */ /* 0x001fc600078efcff */
[----:B------:R0:W-:Y:S01]  /*1b20*/  STL [R1+0xf4c], R5 ;  /* 0x000f4c0501007387 */ /* 0x0001e20000100800 */
[----:B-1----:R-:W-:-:S03]  /*1b30*/  LOP3.LUT R6, R0, 0x11c, RZ, 0xfc, !PT ;  /* 0x0000011c00067812 */ /* 0x002fc600078efcff */
        /* <DEDUP_REMOVED lines=66> */
[----:B0-----:R-:W-:-:S03]  /*1f60*/  LOP3.LUT R5, R0, 0x166, RZ, 0xfc, !PT ;  /* 0x0000016600057812 */ /* 0x001fc600078efcff */
[----:B------:R-:W-:Y:S01]  /*1f70*/  STL [R1+0xdb4], R21 ;  /* 0x000db41501007387 */ /* 0x000fe20000100800 */
[----:B-1----:R-:W-:-:S03]  /*1f80*/  LOP3.LUT R4, R0, 0x168, RZ, 0xfc, !PT ;  /* 0x0000016800047812 */ /* 0x002fc600078efcff */
[----:B------:R0:W-:Y:S01]  /*1f90*/  STL [R1+0xd90], R5 ;  /* 0x000d900501007387 */ /* 0x0001e20000100800 */
[----:B--2---:R-:W-:-:S03]  /*1fa0*/  LOP3.LUT R6, R0, 0x170, RZ, 0xfc, !PT ;  /* 0x0000017000067812 */ /* 0x004fc600078efcff */
        /* <DEDUP_REMOVED lines=69> */
[----:B------:R-:W-:Y:S01]  /*2400*/  STL [R1+0xcdc], R7 ;  /* 0x000cdc0701007387 */ /* 0x000fe20000100800 */
[C---:B0-----:R-:W-:Y:S02]  /*2410*/  LOP3.LUT R5, R0.reuse, 0x1ca, RZ, 0xfc, !PT ;  /* 0x000001ca00057812 */ /* 0x041fe400078efcff */
[----:B-1----:R-:W-:-:S05]  /*2420*/  LOP3.LUT R4, R0, 0x1c2, RZ, 0xfc, !PT ;  /* 0x000001c200047812 */ /* 0x002fca00078efcff */
[----:B------:R0:W-:Y:S04]  /*2430*/  STL [R1+0xcd4], R4 ;  /* 0x000cd40401007387 */ /* 0x0001e80000100800 */
[----:B------:R-:W-:Y:S04]  /*2440*/  STL [R1+0xcd8], R250 ;  /* 0x000cd8fa01007387 */ /* 0x000fe80000100800 */
[----:B------:R-:W-:Y:S01]  /*2450*/  STL [R1+0xcd0], R15 ;  /* 0x000cd00f01007387 */ /* 0x000fe20000100800 */
[----:B0-----:R-:W-:-:S05]  /*2460*/  LOP3.LUT R4, R0, 0x1c8, RZ, 0xfc, !PT ;  /* 0x000001c800047812 */ /* 0x001fca00078efcff */
[----:B------:R0:W-:Y:S04]  /*2470*/  STL [R1+0xcc8], R4 ;  /* 0x000cc80401007387 */ /* 0x0001e80000100800 */
[----:B------:R1:W-:Y:S04]  /*2480*/  STL [R1+0xcc4], R5 ;  /* 0x000cc40501007387 */ /* 0x0003e80000100800 */
[----:B------:R-:W-:Y:S01]  /*2490*/  STL [R1+0xccc], R19 ;  /* 0x000ccc1301007387 */ /* 0x000fe20000100800 */
[----:B0-----:R-:W-:Y:S01]  /*24a0*/  IMAD R4, R2, 0x40, R14 ;  /* 0x0000004002047824 */ /* 0x001fe200078e020e */
[----:B------:R-:W-:-:S02]  /*24b0*/  LOP3.LUT R2, R0, 0x1cc, RZ, 0xfc, !PT ;  /* 0x000001cc00027812 */ /* 0x000fc400078efcff */
[C---:B------:R-:W-:Y:S02]  /*24c0*/  LOP3.LUT R14, R0.reuse, 0x1d0, RZ, 0xfc, !PT ;  /* 0x000001d0000e7812 */ /* 0x040fe400078efcff */
[----:B------:R0:W-:Y:S01]  /*24d0*/  STL [R1+0xc2c], R4 ;  /* 0x000c2c0401007387 */ /* 0x0001e20000100800 */
[----:B-1----:R-:W-:-:S03]  /*24e0*/  LOP3.LUT R5, R0, 0x1d2, RZ, 0xfc, !PT ;  /* 0x000001d200057812 */ /* 0x002fc600078efcff */
[----:B------:R1:W-:Y:S04]  /*24f0*/  STL [R1+0xcc0], R2 ;  /* 0x000cc00201007387 */ /* 0x0003e80000100800 */
[----:B------:R2:W-:Y:S01]  /*2500*/  STL [R1+0xcb8], R5 ;  /* 0x000cb80501007387 */ /* 0x0005e20000100800 */
[----:B0-----:R-:W-:-:S03]  /*2510*/  LOP3.LUT R4, R0, 0x1d6, RZ, 0xfc, !PT ;  /* 0x000001d600047812 */ /* 0x001fc600078efcff */
[----:B------:R-:W-:Y:S01]  /*2520*/  STL [R1+0xcbc], R14 ;  /* 0x000cbc0e01007387 */ /* 0x000fe20000100800 */
[C---:B-1----:R-:W-:Y:S02]  /*2530*/  LOP3.LUT R2, R0.reuse, 0x1d4, RZ, 0xfc, !PT ;  /* 0x000001d400027812 */ /* 0x042fe400078efcff */
[----:B--2---:R-:W-:-:S03]  /*2540*/  LOP3.LUT R5, R0, 0x1dc, RZ, 0xfc, !PT ;  /* 0x000001dc00057812 */ /* 0x004fc600078efcff */
[----:B------:R0:W-:Y:S04]  /*2550*/  STL [R1+0xcb4], R2 ;  /* 0x000cb40201007387 */ /* 0x0001e80000100800 */
[----:B------:R1:W-:Y:S01]  /*2560*/  STL [R1+0xcb0], R4 ;  /* 0x000cb00401007387 */ /* 0x0003e20000100800 */
[C---:B0-----:R-:W-:Y:S02]  /*2570*/  LOP3.LUT R2, R0.reuse, 0x1d8, RZ, 0xfc, !PT ;  /* 0x000001d800027812 */ /* 0x041fe400078efcff */
[----:B-1----:R-:W-:-:S03]  /*2580*/  LOP3.LUT R4, R0, 0x1e0, RZ, 0xfc, !PT ;  /* 0x000001e000047812 */ /* 0x002fc600078efcff */
[----:B------:R0:W-:Y:S04]  /*2590*/  STL [R1+0xcac], R2 ;  /* 0x000cac0201007387 */ /* 0x0001e80000100800 */
[----:B------:R1:W-:Y:S04]  /*25a0*/  STL [R1+0xca4], R5 ;  /* 0x000ca40501007387 */ /* 0x0003e80000100800 */
[----:B------:R-:W-:Y:S01]  /*25b0*/  STL [R1+0xca8], R249 ;  /* 0x000ca8f901007387 */ /* 0x000fe20000100800 */
[----:B0-----:R-:W-:-:S03]  /*25c0*/  LOP3.LUT R2, R0, 0x1e2, RZ, 0xfc, !PT ;  /* 0x000001e200027812 */ /* 0x001fc600078efcff */
[----:B------:R0:W-:Y:S01]  /*25d0*/  STL [R1+0xca0], R4 ;  /* 0x000ca00401007387 */ /* 0x0001e20000100800 */
[----:B-1----:R-:W-:-:S03]  /*25e0*/  LOP3.LUT R5, R0, 0x1e4, RZ, 0xfc, !PT ;  /* 0x000001e400057812 */ /* 0x002fc600078efcff */
[----:B------:R1:W-:Y:S04]  /*25f0*/  STL [R1+0xc9c], R2 ;  /* 0x000c9c0201007387 */ /* 0x0003e80000100800 */
[----:B------:R2:W-:Y:S01]  /*2600*/  STL [R1+0xc98], R5 ;  /* 0x000c980501007387 */ /* 0x0005e20000100800 */
[C---:B0-----:R-:W-:Y:S02]  /*2610*/  LOP3.LUT R4, R0.reuse, 0x1e6, RZ, 0xfc, !PT ;  /* 0x000001e600047812 */ /* 0x041fe400078efcff */
[----:B-1----:R-:W-:-:S03]  /*2620*/  LOP3.LUT R2, R0, 0x1e8, RZ, 0xfc, !PT ;  /* 0x000001e800027812 */ /* 0x002fc600078efcff */
[----:B------:R0:W-:Y:S01]  /*2630*/  STL [R1+0xc94], R4 ;  /* 0x000c940401007387 */ /* 0x0001e20000100800 */
[----:B--2---:R-:W-:-:S03]  /*2640*/  LOP3.LUT R5, R0, 0x1f0, RZ, 0xfc, !PT ;  /* 0x000001f000057812 */ /* 0x004fc600078efcff */
[----:B------:R-:W-:Y:S01]  /*2650*/  STL [R1+0xc90], R2 ;  /* 0x000c900201007387 */ /* 0x000fe20000100800 */
[----:B0-----:R-:W-:-:S05]  /*2660*/  LOP3.LUT R4, R0, 0x1ec, RZ, 0xfc, !PT ;  /* 0x000001ec00047812 */ /* 0x001fca00078efcff */
[----:B------:R0:W-:Y:S04]  /*2670*/  STL [R1+0xc88], R4 ;  /* 0x000c880401007387 */ /* 0x0001e80000100800 */
        /* <DEDUP_REMOVED lines=11> */
[----:B0-----:R-:W-:-:S05]  /*2730*/  LOP3.LUT R4, R0, 0x1fc, RZ, 0xfc, !PT ;  /* 0x000001fc00047812 */ /* 0x001fca00078efcff */
[----:B------:R1:W-:Y:S01]  /*2740*/  STL [R1+0xc6c], R4 ;  /* 0x000c6c0401007387 */ /* 0x0003e20000100800 */
[----:B------:R-:W-:Y:S05]  /*2750*/  @P0 BRA `(.L_x_0) ;  /* 0x0000000c000c0947 */ /* 0x000fea0003800000 */
[----:B------:R-:W-:Y:S01]  /*2760*/  IMAD.SHL.U32 R2, R24, 0x8, RZ ;  /* 0x0000000818027824 */ /* 0x000fe200078e00ff */
[----:B------:R2:W-:Y:S01]  /*2770*/  STL [R1], RZ ;  /* 0x000000ff01007387 */ /* 0x0005e20000100800 */
[----:B------:R-:W-:Y:S02]  /*2780*/  CS2R R24, SRZ ;  /* 0x0000000000187805 */ /* 0x000fe4000001ff00 */
[----:B------:R-:W-:Y:S02]  /*2790*/  CS2R R26, SRZ ;  /* 0x00000000001a7805 */ /* 0x000fe4000001ff00 */
[----:B------:R-:W-:Y:S01]  /*27a0*/  CS2R R28, SRZ ;  /* 0x00000000001c7805 */ /* 0x000fe2000001ff00 */
[----:B------:R2:W-:Y:S01]  /*27b0*/  STL [R1+0xb74], R2 ;  /* 0x000b740201007387 */ /* 0x0005e20000100800 */
[----:B------:R-:W-:Y:S02]  /*27c0*/  CS2R R30, SRZ ;  /* 0x00000000001e7805 */ /* 0x000fe4000001ff00 */
[----:B------:R-:W-:-:S02]  /*27d0*/  CS2R R32, SRZ ;  /* 0x0000000000207805 */ /* 0x000fc4000001ff00 */
[----:B------:R-:W-:Y:S01]  /*27e0*/  CS2R R34, SRZ ;  /* 0x0000000000227805 */ /* 0x000fe2000001ff00 */
[----:B------:R2:W-:Y:S01]  /*27f0*/  STL [R1+0x4], RZ ;  /* 0x000004ff01007387 */ /* 0x0005e20000100800 */
[----:B------:R-:W-:Y:S02]  /*2800*/  CS2R R36, SRZ ;  /* 0x0000000000247805 */ /* 0x000fe4000001ff00 */
[----:B------:R-:W-:Y:S02]  /*2810*/  CS2R R38, SRZ ;  /* 0x0000000000267805 */ /* 0x000fe4000001ff00 */
[----:B------:R-:W-:Y:S01]  /*2820*/  CS2R R40, SRZ ;  /* 0x0000000000287805 */ /* 0x000fe2000001ff00 */
[----:B------:R2:W-:Y:S01]  /*2830*/  STL [R1+0x8], RZ ;  /* 0x000008ff01007387 */ /* 0x0005e20000100800 */
        /* <DEDUP_REMOVED lines=72> */
[----:B------:R-:W-:-:S03]  /*2cc0*/  CS2R R150, SRZ ;  /* 0x0000000000967805 */ /* 0x000fc6000001ff00 */
[----:B------:R2:W-:Y:S04]  /*2cd0*/  STL [R1+0x54], RZ ;  /* 0x000054ff01007387 */ /* 0x0005e80000100800 */
        /* <DEDUP_REMOVED lines=105> */
[----:B------:R2:W-:Y:S01]  /*3370*/  STL [R1+0x1fc], RZ ;  /* 0x0001fcff01007387 */ /* 0x0005e20000100800 */
[----:B------:R-:W-:Y:S05]  /*3380*/  BRA `(.L_x_1) ;  /* 0x0000027400087947 */ /* 0x000fea0003800000 */
.L_x_0:
[----:B------:R-:W2:Y:S04]  /*3390*/  LDL R127, [R1+0xc88] ;  /* 0x000c8800017f7983 */ /* 0x000ea80000100800 */
[----:B------:R-:W3:Y:S04]  /*33a0*/  LDL R130, [R1+0xc84] ;  /* 0x000c840001827983 */ /* 0x000ee80000100800 */
[----:B------:R-:W4:Y:S04]  /*33b0*/  LDL R131, [R1+0xcc0] ;  /* 0x000cc00001837983 */ /* 0x000f280000100800 */
[----:B------:R-:W4:Y:S04]  /*33c0*/  LDL R133, [R1+0xcac] ;  /* 0x000cac0001857983 */ /* 0x000f280000100800 */
[----:B------:R-:W4:Y:S04]  /*33d0*/  LDL R136, [R1+0xcb0] ;  /* 0x000cb00001887983 */ /* 0x000f280000100800 */
[----:B------:R-:W4:Y:S04]  /*33e0*/  LDL R139, [R1+0xb7c] ;  /* 0x000b7c00018b7983 */ /* 0x000f280000100800 */
[----:B------:R-:W4:Y:S01]  /*33f0*/  LDL R148, [R1+0xcf0] ;  /* 0x000cf00001947983 */ /* 0x000f220000100800 */
[----:B------:R-:W-:-:S03]  /*3400*/  IMAD.MOV.U32 R146, RZ, RZ, R251 ;  /* 0x000000ffff927224 */ /* 0x000fc600078e00fb */
[----:B------:R-:W4:Y:S04]  /*3410*/  LDL R132, [R1+0xc98] ;  /* 0x000c980001847983 */ /* 0x000f280000100800 */
        /* <DEDUP_REMOVED lines=12> */
[----:B------:R-:W4:Y:S01]  /*34e0*/  LDL R147, [R1+0xca4] ;  /* 0x000ca40001937983 */ /* 0x000f220000100800 */
[----:B------:R-:W-:Y:S01]  /*34f0*/  IABS R251, R125 ;  /* 0x0000007d00fb7213 */ /* 0x000fe20000000000 */
[----:B------:R-:W-:-:S02]  /*3500*/  IMAD.MOV.U32 R126, RZ, RZ, R2 ;  /* 0x000000ffff7e7224 */ /* 0x000fc400078e0002 */
[----:B------:R-:W-:Y:S01]  /*3510*/  IMAD.MOV.U32 R140, RZ, RZ, R250 ;  /* 0x000000ffff8c7224 */ /* 0x000fe200078e00fa */
[----:B------:R-:W-:Y:S01]  /*3520*/  STL [R1+0x100c], R246 ;  /* 0x00100cf601007387 */ /* 0x000fe20000100800 */
[----:B------:R-:W-:Y:S02]  /*3530*/  IMAD.MOV.U32 R138, RZ, RZ, R3 ;  /* 0x000000ffff8a7224 */ /* 0x000fe400078e0003 */
[----:B------:R-:W-:Y:S01]  /*3540*/  IMAD.MOV.U32 R141, RZ, RZ, R249 ;  /* 0x000000ffff8d7224 */ /* 0x000fe200078e00f9 */
[----:B------:R-:W-:Y:S01]  /*3550*/  STL [R1+0x1008], R247 ;  /* 0x001008f701007387 */ /* 0x000fe20000100800 */
[----:B------:R-:W-:Y:S01]  /*3560*/  IMAD.MOV.U32 R248, RZ, RZ, RZ ;  /* 0x000000fffff87224 */ /* 0x000fe200078e00ff */
[----:B------:R-:W-:Y:S01]  /*3570*/  IABS R9, R9 ;  /* 0x0000000900097213 */ /* 0x000fe20000000000 */
[----:B------:R-:W-:Y:S01]  /*3580*/  ULDC UR25, c[0x0][0x238] ;  /* 0x00008e0000197ab9 */ /* 0x000fe20000000800 */
[----:B------:R-:W-:Y:S01]  /*3590*/  STL [R1+0x1004], R0 ;  /* 0x0010040001007387 */ /* 0x000fe20000100800 */
[----:B-1----:R-:W-:Y:S01]  /*35a0*/  IABS R4, R4 ;  /* 0x0000000400047213 */ /* 0x002fe20000000000 */
[----:B------:R-:W-:Y:S01]  /*35b0*/  ULDC UR26, c[0x0][0x23c] ;  /* 0x00008f00001a7ab9 */ /* 0x000fe20000000800 */
[----:B------:R-:W-:Y:S01]  /*35c0*/  IABS R6, R6 ;  /* 0x0000000600067213 */ /* 0x000fe20000000000 */
[----:B------:R0:W-:Y:S01]  /*35d0*/  STL [R1+0xfdc], R125 ;  /* 0x000fdc7d01007387 */ /* 0x0001e20000100800 */
[----:B------:R-:W-:Y:S01]  /*35e0*/  IABS R5, R5 ;  /* 0x0000000500057213 */ /* 0x000fe20000000000 */
[----:B------:R-:W-:Y:S01]  /*35f0*/  ULDC UR6, c[0x0][0x234] ;  /* 0x00008d0000067ab9 */ /* 0x000fe20000000800 */
[----:B------:R-:W-:Y:S01]  /*3600*/  IABS R252, R252 ;  /* 0x000000fc00fc7213 */ /* 0x000fe20000000000 */
[----:B------:R-:W-:Y:S01]  /*3610*/  ULDC.64 UR4, c[0x0][0x218] ;  /* 0x0000860000047ab9 */ /* 0x000fe20000000a00 */
[----:B0-----:R-:W4:Y:S01]  /*3620*/  LDL R125, [R1+0xc60] ;  /* 0x000c6000017d7983 */ /* 0x001f220000100800 */
[----:B------:R-:W0:Y:S01]  /*3630*/  I2F.RP R2, R251 ;  /* 0x000000fb00027306 */ /* 0x000e220000209400 */
[----:B------:R-:W-:-:S07]  /*3640*/  IABS R250, R124 ;  /* 0x0000007c00fa7213 */ /* 0x000fce0000000000 */
[----:B------:R-:W1:Y:S08]  /*3650*/  I2F.RP R3, R250 ;  /* 0x000000fa00037306 */ /* 0x000e700000209400 */
[----:B0-----:R-:W0:Y:S08]  /*3660*/  MUFU.RCP R2, R2 ;  /* 0x0000000200027308 */ /* 0x001e300000001000 */
[----:B-1----:R-:W1:Y:S01]  /*3670*/  MUFU.RCP R3, R3 ;  /* 0x0000000300037308 */ /* 0x002e620000001000 */
[----:B0-----:R-:W-:-:S07]  /*3680*/  VIADD R2, R2, 0xffffffe ;  /* 0x0ffffffe02027836 */ /* 0x001fce0000000000 */
[----:B------:R-:W0:Y:S01]  /*3690*/  F2I.FTZ.U32.TRUNC.NTZ R249, R2 ;  /* 0x0000000200f97305 */ /* 0x000e22000021f000 */
[----:B-1----:R-:W-:-:S07]  /*36a0*/  VIADD R3, R3, 0xffffffe ;  /* 0x0ffffffe03037836 */ /* 0x002fce0000000000 */
[----:B------:R-:W1:Y:S01]  /*36b0*/  F2I.FTZ.U32.TRUNC.NTZ R3, R3 ;  /* 0x0000000300037305 */ /* 0x000e62000021f000 */
[----:B------:R-:W-:Y:S02]  /*36c0*/  IMAD.MOV.U32 R123, RZ, RZ, R126 ;  /* 0x000000ffff7b7224 */ /* 0x000fe400078e007e */
[----:B0-----:R-:W-:-:S04]  /*36d0*/  IMAD.MOV R2, RZ, RZ, -R249 ;  /* 0x000000ffff027224 */ /* 0x001fc800078e0af9 */
[----:B------:R-:W-:-:S04]  /*36e0*/  IMAD R2, R2, R251, RZ ;  /* 0x000000fb02027224 */ /* 0x000fc800078e02ff */
[----:B------:R-:W-:-:S04]  /*36f0*/  IMAD.HI.U32 R248, R249, R2, R248 ;  /* 0x00000002f9f87227 */ /* 0x000fc800078e00f8 */
[----:B------:R-:W-:Y:S02]  /*3700*/  IMAD.MOV.U32 R2, RZ, RZ, RZ ;  /* 0x000000ffff027224 */ /* 0x000fe400078e00ff */
[----:B--2---:R-:W-:Y:S02]  /*3710*/  IMAD.MOV.U32 R126, RZ, RZ, R127 ;  /* 0x000000ffff7e7224 */ /* 0x004fe400078e007f */
[----:B---3--:R-:W-:Y:S02]  /*3720*/  IMAD.MOV.U32 R127, RZ, RZ, R130 ;  /* 0x000000ffff7f7224 */ /* 0x008fe400078e0082 */
[----:B----4-:R-:W-:Y:S02]  /*3730*/  IMAD.MOV.U32 R130, RZ, RZ, R131 ;  /* 0x000000ffff827224 */ /* 0x010fe400078e0083 */
[----:B------:R-:W-:Y:S02]  /*3740*/  IMAD.MOV.U32 R131, RZ, RZ, R133 ;  /* 0x000000ffff837224 */ /* 0x000fe400078e0085 */
[----:B------:R-:W-:-:S02]  /*3750*/  IMAD.MOV.U32 R122, RZ, RZ, R126 ;  /* 0x000000ffff7a7224 */ /* 0x000fc400078e007e */
[----:B------:R-:W-:Y:S02]  /*3760*/  IMAD.MOV.U32 R133, RZ, RZ, R136 ;  /* 0x000000ffff857224 */ /* 0x000fe400078e0088 */
[----:B------:R-:W-:Y:S02]  /*3770*/  IMAD.MOV.U32 R126, RZ, RZ, R131 ;  /* 0x000000ffff7e7224 */ /* 0x000fe400078e0083 */
[----:B------:R-:W-:Y:S02]  /*3780*/  IMAD.MOV.U32 R136, RZ, RZ, R139 ;  /* 0x000000ffff887224 */ /* 0x000fe400078e008b */
[----:B------:R-:W-:Y:S02]  /*3790*/  IMAD.MOV.U32 R131, RZ, RZ, R10 ;  /* 0x000000ffff837224 */ /* 0x000fe400078e000a */
[----:B------:R-:W-:Y:S02]  /*37a0*/  IMAD.MOV.U32 R139, RZ, RZ, R148 ;  /* 0x000000ffff8b7224 */ /* 0x000fe400078e0094 */
[----:B------:R-:W-:-:S02]  /*37b0*/  IMAD.MOV.U32 R148, RZ, RZ, R11 ;  /* 0x000000ffff947224 */ /* 0x000fc400078e000b */
[----:B-1----:R-:W-:Y:S02]  /*37c0*/  IMAD.MOV R11, RZ, RZ, -R3 ;  /* 0x000000ffff0b7224 */ /* 0x002fe400078e0a03 */
[----:B------:R-:W-:-:S04]  /*37d0*/  IMAD.HI.U32 R10, R248, R9, RZ ;  /* 0x00000009f80a7227 */ /* 0x000fc800078e00ff */
[----:B------:R-:W-:Y:S02]  /*37e0*/  IMAD.MOV.U32 R120, RZ, RZ, R127 ;  /* 0x000000ffff787224 */ /* 0x000fe400078e007f */
[----:B------:R-:W-:Y:S02]  /*37f0*/  IMAD.MOV.U32 R127, RZ, RZ, R130 ;  /* 0x000000ffff7f7224 */ /* 0x000fe400078e0082 */
[----:B------:R-:W-:Y:S02]  /*3800*/  IMAD R11, R11, R250, RZ ;  /* 0x000000fa0b0b7224 */ /* 0x000fe400078e02ff */
[----:B------:R-:W-:Y:S02]  /*3810*/  IMAD.MOV.U32 R130, RZ, RZ, R133 ;  /* 0x000000ffff827224 */ /* 0x000fe400078e0085 */
[----:B------:R-:W-:Y:S02]  /*3820*/  IMAD.MOV R10, RZ, RZ, -R10 ;  /* 0x000000ffff0a7224 */ /* 0x000fe400078e0a0a */
[----:B------:R-:W-:-:S02]  /*3830*/  IMAD.MOV.U32 R133, RZ, RZ, R7 ;  /* 0x000000ffff857224 */ /* 0x000fc400078e0007 */
[----:B------:R-:W-:-:S04]  /*3840*/  IMAD.HI.U32 R7, R248, R4, RZ ;  /* 0x00000004f8077227 */ /* 0x000fc800078e00ff */
[----:B------:R-:W-:Y:S02]  /*3850*/  IMAD R0, R251, R10, R9 ;  /* 0x0000000afb007224 */ /* 0x000fe400078e0209 */
[----:B------:R-:W-:Y:S01]  /*3860*/  IMAD.MOV R7, RZ, RZ, -R7 ;  /* 0x000000ffff077224 */ /* 0x000fe200078e0a07 */
[----:B------:R-:W-:Y:S04]  /*3870*/  STL [R1+0x1010], R125 ;  /* 0x0010107d01007387 */ /* 0x000fe80000100800 */
[----:B------:R0:W-:Y:S04]  /*3880*/  STL [R1+0x1000], R124 ;  /* 0x0010007c01007387 */ /* 0x0001e80000100800 */
[----:B------:R-:W-:Y:S01]  /*3890*/  STL [R1+0x1014], R250 ;  /* 0x001014fa01007387 */ /* 0x000fe20000100800 */
[----:B0-----:R-:W-:-:S05]  /*38a0*/  IMAD.HI.U32 R124, R3, R11, R2 ;  /* 0x0000000b037c7227 */ /* 0x001fca00078e0002 */
[----:B------:R-:W-:Y:S04]  /*38b0*/  STL [R1+0x1018], R124 ;  /* 0x0010187c01007387 */ /* 0x000fe80000100800 */
[----:B------:R0:W-:Y:S02]  /*38c0*/  STL [R1+0x24], R0 ;  /* 0x0000240001007387 */ /* 0x0001e40000100800 */
[----:B0-----:R-:W-:-:S05]  /*38d0*/  IMAD R0, R251, R7, R4 ;  /* 0x00000007fb007224 */ /* 0x001fca00078e0204 */
[----:B------:R0:W-:Y:S04]  /*38e0*/  STL [R1+0x20], R0 ;  /* 0x0000200001007387 */ /* 0x0001e80000100800 */
[----:B------:R-:W2:Y:S01]  /*38f0*/  LDL R119, [R1+0xc78] ;  /* 0x000c780001777983 */ /* 0x000ea20000100800 */
[----:B------:R-:W-:Y:S02]  /*3900*/  IMAD.MOV.U32 R121, RZ, RZ, R136 ;  /* 0x000000ffff797224 */ /* 0x000fe400078e0088 */
[----:B------:R-:W-:Y:S02]  /*3910*/  IMAD.MOV.U32 R136, RZ, RZ, R139 ;  /* 0x000000ffff887224 */ /* 0x000fe400078e008b */
[----:B------:R-:W-:Y:S02]  /*3920*/  IMAD.MOV.U32 R139, RZ, RZ, R148 ;  /* 0x000000ffff8b7224 */ /* 0x000fe400078e0094 */
[----:B------:R-:W-:-:S02]  /*3930*/  IMAD.MOV.U32 R148, RZ, RZ, R8 ;  /* 0x000000ffff947224 */ /* 0x000fc400078e0008 */
[----:B------:R-:W-:Y:S01]  /*3940*/  IMAD.HI.U32 R8, R248, R6, RZ ;  /* 0x00000006f8087227 */ /* 0x000fe200078e00ff */
[----:B--2---:R-:W-:Y:S02]  /*3950*/  IABS R9, R119 ;  /* 0x0000007700097213 */ /* 0x004fe40000000000 */
[----:B------:R-:W2:Y:S01]  /*3960*/  LDL R119, [R1+0xc7c] ;  /* 0x000c7c0001777983 */ /* 0x000ea20000100800 */
[----:B------:R-:W-:-:S04]  /*3970*/  IMAD.MOV R3, RZ, RZ, -R8 ;  /* 0x000000ffff037224 */ /* 0x000fc800078e0a08 */
[----:B0-----:R-:W-:-:S05]  /*3980*/  IMAD R0, R251, R3, R6 ;  /* 0x00000003fb007224 */ /* 0x001fca00078e0206 */
[----:B------:R0:W-:Y:S01]  /*3990*/  STL [R1+0x1c], R0 ;  /* 0x00001c0001007387 */ /* 0x0001e20000100800 */
[----:B--2---:R-:W-:-:S03]  /*39a0*/  IABS R4, R119 ;  /* 0x0000007700047213 */ /* 0x004fc60000000000 */
[----:B------:R-:W2:Y:S01]  /*39b0*/  LDL R119, [R1+0xc80] ;  /* 0x000c800001777983 */ /* 0x000ea20000100800 */
[----:B------:R-:W-:-:S04]  /*39c0*/  IMAD.HI.U32 R2, R248, R5, RZ ;  /* 0x00000005f8027227 */ /* 0x000fc800078e00ff */
[----:B------:R-:W-:-:S04]  /*39d0*/  IMAD.MOV R2, RZ, RZ, -R2 ;  /* 0x000000ffff027224 */ /* 0x000fc800078e0a02 */
[----:B------:R-:W-:Y:S02]  /*39e0*/  IMAD R124, R251, R2, R5 ;  /* 0x00000002fb7c7224 */ /* 0x000fe400078e0205 */
[----:B------:R-:W-:-:S04]  /*39f0*/  IMAD.HI.U32 R8, R248, R4, RZ ;  /* 0x00000004f8087227 */ /* 0x000fc800078e00ff */
[----:B------:R-:W-:-:S04]  /*3a00*/  IMAD.MOV R8, RZ, RZ, -R8 ;  /* 0x000000ffff087224 */ /* 0x000fc800078e0a08 */
[----:B------:R-:W-:Y:S01]  /*3a10*/  IMAD R125, R251, R8, R4 ;  /* 0x00000008fb7d7224 */ /* 0x000fe200078e0204 */
[----:B--2---:R-:W-:Y:S01]  /*3a20*/  IABS R6, R119 ;  /* 0x0000007700067213 */ /* 0x004fe20000000000 */
[----:B------:R-:W-:Y:S02]  /*3a30*/  IMAD.MOV.U32 R119, RZ, RZ, R120 ;  /* 0x000000ffff777224 */ /* 0x000fe400078e0078 */
[----:B------:R-:W-:Y:S02]  /*3a40*/  IMAD.MOV.U32 R120, RZ, RZ, R121 ;  /* 0x000000ffff787224 */ /* 0x000fe400078e0079 */
[----:B------:R-:W-:Y:S01]  /*3a50*/  IMAD.MOV.U32 R121, RZ, RZ, R122 ;  /* 0x000000ffff797224 */ /* 0x000fe200078e007a */
[----:B------:R-:W-:Y:S01]  /*3a60*/  IABS R2, R119 ;  /* 0x0000007700027213 */ /* 0x000fe20000000000 */
[----:B------:R-:W-:Y:S02]  /*3a70*/  IMAD.MOV.U32 R122, RZ, RZ, R123 ;  /* 0x000000ffff7a7224 */ /* 0x000fe400078e007b */
[----:B------:R-:W-:-:S02]  /*3a80*/  IMAD.MOV.U32 R119, RZ, RZ, R120 ;  /* 0x000000ffff777224 */ /* 0x000fc400078e0078 */
[----:B------:R-:W-:Y:S02]  /*3a90*/  IMAD.MOV.U32 R123, RZ, RZ, R143 ;  /* 0x000000ffff7b7224 */ /* 0x000fe400078e008f */
[----:B------:R-:W-:Y:S01]  /*3aa0*/  IMAD.MOV.U32 R120, RZ, RZ, R121 ;  /* 0x000000ffff787224 */ /* 0x000fe200078e0079 */
[----:B------:R-:W-:Y:S01]  /*3ab0*/  IABS R3, R119 ;  /* 0x0000007700037213 */ /* 0x000fe20000000000 */
[----:B------:R-:W-:Y:S02]  /*3ac0*/  IMAD.MOV.U32 R121, RZ, RZ, R122 ;  /* 0x000000ffff797224 */ /* 0x000fe400078e007a */
[----:B------:R-:W-:Y:S02]  /*3ad0*/  IMAD.MOV.U32 R122, RZ, RZ, R123 ;  /* 0x000000ffff7a7224 */ /* 0x000fe400078e007b */
[----:B------:R-:W-:Y:S02]  /*3ae0*/  IMAD.MOV.U32 R119, RZ, RZ, R120 ;  /* 0x000000ffff777224 */ /* 0x000fe400078e0078 */
[----:B------:R-:W-:-:S02]  /*3af0*/  IMAD.MOV.U32 R123, RZ, RZ, R132 ;  /* 0x000000ffff7b7224 */ /* 0x000fc400078e0084 */
[----:B------:R-:W-:Y:S02]  /*3b00*/  IMAD.MOV.U32 R120, RZ, RZ, R121 ;  /* 0x000000ffff787224 */ /* 0x000fe400078e0079 */
[----:B------:R-:W-:Y:S01]  /*3b10*/  IMAD.HI.U32 R5, R248, R2, RZ ;  /* 0x00000002f8057227 */ /* 0x000fe200078e00ff */
[----:B------:R-:W-:Y:S01]  /*3b20*/  IABS R8, R119 ;  /* 0x0000007700087213 */ /* 0x000fe20000000000 */
[----:B------:R-:W2:Y:S02]  /*3b30*/  LDL R132, [R1+0xcb4] ;  /* 0x000cb40001847983 */ /* 0x000ea40000100800 */
[----:B------:R-:W-:Y:S02]  /*3b40*/  IMAD.MOV.U32 R121, RZ, RZ, R122 ;  /* 0x000000ffff797224 */ /* 0x000fe400078e007a */
[----:B------:R-:W-:Y:S02]  /*3b50*/  IMAD.MOV.U32 R122, RZ, RZ, R123 ;  /* 0x000000ffff7a7224 */ /* 0x000fe400078e007b */
[----:B------:R-:W-:-:S02]  /*3b60*/  IMAD.MOV R5, RZ, RZ, -R5 ;  /* 0x000000ffff057224 */ /* 0x000fc400078e0a05 */
[----:B------:R-:W-:Y:S02]  /*3b70*/  IMAD.MOV.U32 R119, RZ, RZ, R120 ;  /* 0x000000ffff777224 */ /* 0x000fe400078e0078 */
[----:B------:R-:W-:-:S04]  /*3b80*/  IMAD.HI.U32 R4, R248, R3, RZ ;  /* 0x00000003f8047227 */ /* 0x000fc800078e00ff */
[----:B------:R-:W-:Y:S02]  /*3b90*/  IMAD.MOV.U32 R120, RZ, RZ, R121 ;  /* 0x000000ffff787224 */ /* 0x000fe400078e0079 */
[----:B------:R-:W-:Y:S02]  /*3ba0*/  IMAD.MOV.U32 R121, RZ, RZ, R122 ;  /* 0x000000ffff797224 */ /* 0x000fe400078e007a */
[----:B------:R-:W-:Y:S01]  /*3bb0*/  IMAD R247, R251, R5, R2 ;  /* 0x00000005fbf77224 */ /* 0x000fe200078e0202 */
[----:B------:R-:W-:Y:S01]  /*3bc0*/  IABS R2, R119 ;  /* 0x0000007700027213 */ /* 0x000fe20000000000 */
[----:B------:R-:W-:Y:S02]  /*3bd0*/  IMAD.MOV.U32 R122, RZ, RZ, R129 ;  /* 0x000000ffff7a7224 */ /* 0x000fe400078e0081 */
[----:B------:R-:W-:Y:S02]  /*3be0*/  IMAD.MOV R4, RZ, RZ, -R4 ;  /* 0x000000ffff047224 */ /* 0x000fe400078e0a04 */
[----:B------:R-:W-:-:S02]  /*3bf0*/  IMAD.MOV.U32 R119, RZ, RZ, R120 ;  /* 0x000000ffff777224 */ /* 0x000fc400078e0078 */
[----:B------:R-:W-:Y:S02]  /*3c00*/  IMAD.MOV.U32 R120, RZ, RZ, R121 ;  /* 0x000000ffff787224 */ /* 0x000fe400078e0079 */
[----:B------:R-:W-:Y:S02]  /*3c10*/  IMAD.MOV.U32 R121, RZ, RZ, R122 ;  /* 0x000000ffff797224 */ /* 0x000fe400078e007a */
[----:B0-----:R-:W-:Y:S01]  /*3c20*/  IMAD R0, R251, R4, R3 ;  /* 0x00000004fb007224 */ /* 0x001fe200078e0203 */
[----:B------:R-:W-:Y:S01]  /*3c30*/  IABS R3, R119 ;  /* 0x0000007700037213 */ /* 0x000fe20000000000 */
[----:B------:R-:W-:Y:S02]  /*3c40*/  IMAD.MOV.U32 R119, RZ, RZ, R120 ;  /* 0x000000ffff777224 */ /* 0x000fe400078e0078 */
[----:B------:R-:W-:Y:S02]  /*3c50*/  IMAD.MOV.U32 R120, RZ, RZ, R121 ;  /* 0x000000ffff787224 */ /* 0x000fe400078e0079 */
[----:B------:R-:W-:Y:S01]  /*3c60*/  IMAD.HI.U32 R5, R248, R2, RZ ;  /* 0x00000002f8057227 */ /* 0x000fe200078e00ff */
[----:B------:R-:W-:-:S03]  /*3c70*/  IABS R4, R119 ;  /* 0x0000007700047213 */ /* 0x000fc60000000000 */
[----:B------:R-:W-:Y:S02]  /*3c80*/  IMAD.MOV.U32 R119, RZ, RZ, R120 ;  /* 0x000000ffff777224 */ /* 0x000fe400078e0078 */
[----:B------:R-:W-:-:S04]  /*3c90*/  IMAD.MOV R5, RZ, RZ, -R5 ;  /* 0x000000ffff057224 */ /* 0x000fc800078e0a05 */
[----:B------:R-:W-:Y:S01]  /*3ca0*/  IMAD R2, R251, R5, R2 ;  /* 0x00000005fb027224 */ /* 0x000fe200078e0202 */
[----:B------:R-:W-:Y:S02]  /*3cb0*/  IABS R5, R119 ;  /* 0x0000007700057213 */ /* 0x000fe40000000000 */
[----:B------:R-:W3:Y:S01]  /*3cc0*/  LDL R119, [R1+0xca0] ;  /* 0x000ca00001777983 */ /* 0x000ee20000100800 */
[----:B------:R-:W-:Y:S02]  /*3cd0*/  IMAD.MOV.U32 R129, RZ, RZ, R131 ;  /* 0x000000ffff817224 */ /* 0x000fe400078e0083 */
[----:B------:R-:W-:Y:S01]  /*3ce0*/  IMAD.MOV.U32 R123, RZ, RZ, R126 ;  /* 0x000000ffff7b7224 */ /* 0x000fe200078e007e */
[----:B------:R-:W4:Y:S01]  /*3cf0*/  LDL R131, [R1+0xb88] ;  /* 0x000b880001837983 */ /* 0x000f220000100800 */
[----:B------:R-:W-:Y:S02]  /*3d00*/  IMAD.MOV.U32 R122, RZ, RZ, R129 ;  /* 0x000000ffff7a7224 */ /* 0x000fe400078e0081 */
[----:B------:R-:W-:-:S02]  /*3d10*/  IMAD.MOV.U32 R129, RZ, RZ, R147 ;  /* 0x000000ffff817224 */ /* 0x000fc400078e0093 */
[----:B------:R-:W-:Y:S01]  /*3d20*/  IMAD.MOV.U32 R121, RZ, RZ, R122 ;  /* 0x000000ffff797224 */ /* 0x000fe200078e007a */
[----:B------:R-:W4:Y:S01]  /*3d30*/  LDL R147, [R1+0xec0] ;  /* 0x000ec00001937983 */ /* 0x000f220000100800 */
[----:B------:R-:W-:Y:S02]  /*3d40*/  IMAD.MOV.U32 R122, RZ, RZ, R129 ;  /* 0x000000ffff7a7224 */ /* 0x000fe400078e0081 */
[----:B------:R-:W-:Y:S02]  /*3d50*/  IMAD.MOV.U32 R126, RZ, RZ, R127 ;  /* 0x000000ffff7e7224 */ /* 0x000fe400078e007f */
[----:B------:R-:W-:Y:S01]  /*3d60*/  IMAD.MOV.U32 R129, RZ, RZ, R140 ;  /* 0x000000ffff817224 */ /* 0x000fe200078e008c */
[----:B------:R-:W4:Y:S01]  /*3d70*/  LDL R127, [R1+0xcc4] ;  /* 0x000cc400017f7983 */ /* 0x000f220000100800 */
[----:B------:R-:W-:-:S03]  /*3d80*/  IMAD.MOV.U32 R140, RZ, RZ, R141 ;  /* 0x000000ffff8c7224 */ /* 0x000fc600078e008d */
[----:B------:R-:W4:Y:S01]  /*3d90*/  LDL R141, [R1+0xce0] ;  /* 0x000ce000018d7983 */ /* 0x000f220000100800 */
[----:B------:R-:W-:-:S04]  /*3da0*/  IMAD.HI.U32 R7, R248, R6, RZ ;  /* 0x00000006f8077227 */ /* 0x000fc800078e00ff */
[----:B------:R-:W-:-:S04]  /*3db0*/  IMAD.HI.U32 R10, R248, R9, RZ ;  /* 0x00000009f80a7227 */ /* 0x000fc800078e00ff */
[----:B------:R-:W-:Y:S02]  /*3dc0*/  IMAD.MOV R7, RZ, RZ, -R7 ;  /* 0x000000ffff077224 */ /* 0x000fe400078e0a07 */
[----:B------:R-:W-:Y:S02]  /*3dd0*/  IMAD.MOV R10, RZ, RZ, -R10 ;  /* 0x000000ffff0a7224 */ /* 0x000fe400078e0a0a */
[----:B------:R-:W-:Y:S02]  /*3de0*/  IMAD R246, R251, R7, R6 ;  /* 0x00000007fbf67224 */ /* 0x000fe400078e0206 */
[----:B------:R-:W-:-:S04]  /*3df0*/  IMAD.HI.U32 R6, R248, R252, RZ ;  /* 0x000000fcf8067227 */ /* 0x000fc800078e00ff */
[----:B------:R-:W-:Y:S02]  /*3e00*/  IMAD R250, R251, R10, R9 ;  /* 0x0000000afbfa7224 */ /* 0x000fe400078e0209 */
[----:B------:R-:W-:-:S04]  /*3e10*/  IMAD.HI.U32 R9, R248, R8, RZ ;  /* 0x00000008f8097227 */ /* 0x000fc800078e00ff */
[----:B------:R-:W-:Y:S02]  /*3e20*/  IMAD.MOV R6, RZ, RZ, -R6 ;  /* 0x000000ffff067224 */ /* 0x000fe400078e0a06 */
[----:B------:R-:W-:Y:S02]  /*3e30*/  IMAD.MOV.U32 R120, RZ, RZ, R121 ;  /* 0x000000ffff787224 */ /* 0x000fe400078e0079 */
[----:B------:R-:W-:-:S04]  /*3e40*/  IMAD.HI.U32 R7, R248, R3, RZ ;  /* 0x00000003f8077227 */ /* 0x000fc800078e00ff */
[----:B------:R-:W-:Y:S02]  /*3e50*/  IMAD.MOV R9, RZ, RZ, -R9 ;  /* 0x000000ffff097224 */ /* 0x000fe400078e0a09 */
[----:B------:R-:W-:Y:S02]  /*3e60*/  IMAD.MOV.U32 R121, RZ, RZ, R122 ;  /* 0x000000ffff797224 */ /* 0x000fe400078e007a */
[C---:B------:R-:W-:Y:S02]  /*3e70*/  IMAD R252, R251.reuse, R6, R252 ;  /* 0x00000006fbfc7224 */ /* 0x040fe400078e02fc */
[----:B------:R-:W-:Y:S02]  /*3e80*/  IMAD.MOV.U32 R122, RZ, RZ, R140 ;  /* 0x000000ffff7a7224 */ /* 0x000fe400078e008c */
[----:B------:R-:W-:Y:S02]  /*3e90*/  IMAD.MOV R7, RZ, RZ, -R7 ;  /* 0x000000ffff077224 */ /* 0x000fe400078e0a07 */
[----:B------:R-:W-:-:S02]  /*3ea0*/  IMAD R249, R251, R9, R8 ;  /* 0x00000009fbf97224 */ /* 0x000fc400078e0208 */
[----:B------:R-:W-:-:S04]  /*3eb0*/  IMAD.HI.U32 R8, R248, R4, RZ ;  /* 0x00000004f8087227 */ /* 0x000fc800078e00ff */
[----:B------:R-:W-:Y:S02]  /*3ec0*/  IMAD R3, R251, R7, R3 ;  /* 0x00000007fb037224 */ /* 0x000fe400078e0203 */
[----:B------:R-:W-:-:S04]  /*3ed0*/  IMAD.MOV R8, RZ, RZ, -R8 ;  /* 0x000000ffff087224 */ /* 0x000fc800078e0a08 */
[----:B------:R-:W-:Y:S02]  /*3ee0*/  IMAD R4, R251, R8, R4 ;  /* 0x00000008fb047224 */ /* 0x000fe400078e0204 */
[----:B------:R-:W-:Y:S02]  /*3ef0*/  IMAD.MOV.U32 R143, RZ, RZ, R144 ;  /* 0x000000ffff8f7224 */ /* 0x000fe400078e0090 */
[----:B------:R-:W4:Y:S02]  /*3f00*/  LDL R144, [R1+0xed8] ;  /* 0x000ed80001907983 */ /* 0x000f240000100800 */
[----:B------:R-:W-:Y:S02]  /*3f10*/  IMAD.MOV.U32 R140, RZ, RZ, R143 ;  /* 0x000000ffff8c7224 */ /* 0x000fe400078e008f */
[----:B------:R-:W4:Y:S01]  /*3f20*/  LDL R143, [R1+0xd70] ;  /* 0x000d7000018f7983 */ /* 0x000f220000100800 */
[----:B---3--:R-:W-:Y:S01]  /*3f30*/  IABS R6, R119 ;  /* 0x0000007700067213 */ /* 0x008fe20000000000 */
[----:B------:R-:W-:-:S02]  /*3f40*/  IMAD.MOV.U32 R119, RZ, RZ, R120 ;  /* 0x000000ffff777224 */ /* 0x000fc400078e0078 */
[----:B------:R-:W-:Y:S02]  /*3f50*/  IMAD.MOV.U32 R120, RZ, RZ, R121 ;  /* 0x000000ffff787224 */ /* 0x000fe400078e0079 */
[----:B------:R-:W-:Y:S01]  /*3f60*/  IMAD.MOV.U32 R121, RZ, RZ, R122 ;  /* 0x000000ffff797224 */ /* 0x000fe200078e007a */
[----:B------:R-:W-:Y:S01]  /*3f70*/  IABS R7, R119 ;  /* 0x0000007700077213 */ /* 0x000fe20000000000 */
[----:B------:R-:W-:Y:S02]  /*3f80*/  IMAD.MOV.U32 R122, RZ, RZ, R123 ;  /* 0x000000ffff7a7224 */ /* 0x000fe400078e007b */
[----:B------:R-:W-:Y:S02]  /*3f90*/  IMAD.MOV.U32 R123, RZ, RZ, R130 ;  /* 0x000000ffff7b7224 */ /* 0x000fe400078e0082 */
[----:B------:R-:W-:Y:S02]  /*3fa0*/  IMAD.MOV.U32 R119, RZ, RZ, R120 ;  /* 0x000000ffff777224 */ /* 0x000fe400078e0078 */
[----:B--2---:R-:W-:-:S02]  /*3fb0*/  IMAD.MOV.U32 R130, RZ, RZ, R132 ;  /* 0x000000ffff827224 */ /* 0x004fc400078e0084 */
[----:B------:R-:W-:Y:S02]  /*3fc0*/  IMAD.MOV.U32 R132, RZ, RZ, R134 ;  /* 0x000000ffff847224 */ /* 0x000fe400078e0086 */
[----:B------:R-:W-:Y:S02]  /*3fd0*/  IMAD.MOV.U32 R120, RZ, RZ, R121 ;  /* 0x000000ffff787224 */ /* 0x000fe400078e0079 */
[----:B------:R-:W-:Y:S01]  /*3fe0*/  IMAD.MOV.U32 R121, RZ, RZ, R122 ;  /* 0x000000ffff797224 */ /* 0x000fe200078e007a */
[----:B------:R-:W-:Y:S01]  /*3ff0*/  IABS R8, R119 ;  /* 0x0000007700087213 */ /* 0x000fe20000000000 */
[----:B------:R-:W-:Y:S02]  /*4000*/  IMAD.MOV.U32 R122, RZ, RZ, R123 ;  /* 0x000000ffff7a7224 */ /* 0x000fe400078e007b */
[----:B------:R-:W-:Y:S02]  /*4010*/  IMAD.MOV.U32 R123, RZ, RZ, R130 ;  /* 0x000000ffff7b7224 */ /* 0x000fe400078e0082 */
[----:B------:R-:W-:-:S02]  /*4020*/  IMAD.MOV.U32 R130, RZ, RZ, R132 ;  /* 0x000000ffff827224 */ /* 0x000fc400078e0084 */
[----:B------:R-:W-:Y:S02]  /*4030*/  IMAD.MOV.U32 R119, RZ, RZ, R120 ;  /* 0x000000ffff777224 */ /* 0x000fe400078e0078 */
[----:B------:R-:W-:Y:S02]  /*4040*/  IMAD.MOV.U32 R120, RZ, RZ, R121 ;  /* 0x000000ffff787224 */ /* 0x000fe400078e0079 */
[----:B------:R-:W-:Y:S02]  /*4050*/  IMAD.MOV.U32 R121, RZ, RZ, R122 ;  /* 0x000000ffff797224 */ /* 0x000fe400078e007a */
[----:B------:R-:W-:Y:S02]  /*4060*/  IMAD.MOV.U32 R122, RZ, RZ, R123 ;  /* 0x000000ffff7a7224 */ /* 0x000fe400078e007b */
[----:B------:R-:W-:Y:S02]  /*4070*/  IMAD.MOV.U32 R123, RZ, RZ, R130 ;  /* 0x000000ffff7b7224 */ /* 0x000fe400078e0082 */
[----:B------:R-:W-:Y:S01]  /*4080*/  IMAD.MOV.U32 R130, RZ, RZ, R136 ;  /* 0x000000ffff827224 */ /* 0x000fe200078e0088 */
[----:B------:R-:W-:Y:S01]  /*4090*/  IABS R9, R119 ;  /* 0x0000007700097213 */ /* 0x000fe20000000000 */
[----:B------:R-:W-:-:S02]  /*40a0*/  IMAD.MOV.U32 R136, RZ, RZ, R139 ;  /* 0x000000ffff887224 */ /* 0x000fc400078e008b */
[----:B------:R-:W-:Y:S02]  /*40b0*/  IMAD.MOV.U32 R139, RZ, RZ, R13 ;  /* 0x000000ffff8b7224 */ /* 0x000fe400078e000d */
[----:B------:R-:W-:-:S04]  /*40c0*/  IMAD.HI.U32 R13, R248, R5, RZ ;  /* 0x00000005f80d7227 */ /* 0x000fc800078e00ff */
[----:B------:R-:W-:Y:S02]  /*40d0*/  IMAD.MOV.U32 R119, RZ, RZ, R120 ;  /* 0x000000ffff777224 */ /* 0x000fe400078e0078 */
[----:B------:R-:W-:Y:S02]  /*40e0*/  IMAD.MOV.U32 R120, RZ, RZ, R121 ;  /* 0x000000ffff787224 */ /* 0x000fe400078e0079 */
[----:B------:R-:W-:Y:S02]  /*40f0*/  IMAD.MOV.U32 R121, RZ, RZ, R122 ;  /* 0x000000ffff797224 */ /* 0x000fe400078e007a */
[----:B------:R-:W-:Y:S02]  /*4100*/  IMAD.MOV.U32 R122, RZ, RZ, R123 ;  /* 0x000000ffff7a7224 */ /* 0x000fe400078e007b */
[----:B------:R-:W-:Y:S02]  /*4110*/  IMAD.MOV.U32 R123, RZ, RZ, R12 ;  /* 0x000000ffff7b7224 */ /* 0x000fe400078e000c */
[----:B------:R-:W-:-:S02]  /*4120*/  IMAD.MOV R13, RZ, RZ, -R13 ;  /* 0x000000ffff0d7224 */ /* 0x000fc400078e0a0d */
[----:B------:R-:W-:-:S04]  /*4130*/  IMAD.HI.U32 R12, R248, R8, RZ ;  /* 0x00000008f80c7227 */ /* 0x000fc800078e00ff */
[----:B------:R-:W-:Y:S02]  /*4140*/  IMAD R5, R251, R13, R5 ;  /* 0x0000000dfb057224 */ /* 0x000fe400078e0205 */
[----:B------:R-:W-:-:S04]  /*4150*/  IMAD.HI.U32 R10, R248, R7, RZ ;  /* 0x00000007f80a7227 */ /* 0x000fc800078e00ff */
[----:B------:R-:W-:-:S04]  /*4160*/  IMAD.HI.U32 R13, R248, R9, RZ ;  /* 0x00000009f80d7227 */ /* 0x000fc800078e00ff */
[----:B------:R-:W-:Y:S02]  /*4170*/  IMAD.MOV R12, RZ, RZ, -R12 ;  /* 0x000000ffff0c7224 */ /* 0x000fe400078e0a0c */
[----:B------:R-:W-:Y:S02]  /*4180*/  IMAD.MOV R10, RZ, RZ, -R10 ;  /* 0x000000ffff0a7224 */ /* 0x000fe400078e0a0a */
[----:B------:R-:W-:Y:S02]  /*4190*/  IMAD.MOV R13, RZ, RZ, -R13 ;  /* 0x000000ffff0d7224 */ /* 0x000fe400078e0a0d */
[----:B------:R-:W-:Y:S01]  /*41a0*/  IMAD R8, R251, R12, R8 ;  /* 0x0000000cfb087224 */ /* 0x000fe200078e0208 */
[----:B------:R-:W-:Y:S01]  /*41b0*/  IABS R12, R121 ;  /* 0x00000079000c7213 */ /* 0x000fe20000000000 */
[----:B------:R-:W-:-:S04]  /*41c0*/  IMAD.HI.U32 R11, R248, R6, RZ ;  /* 0x00000006f80b7227 */ /* 0x000fc800078e00ff */
[----:B------:R-:W-:Y:S02]  /*41d0*/  IMAD.MOV.U32 R121, RZ, RZ, R123 ;  /* 0x000000ffff797224 */ /* 0x000fe400078e007b */
[----:B----4-:R-:W-:Y:S02]  /*41e0*/  IMAD.MOV.U32 R123, RZ, RZ, R127 ;  /* 0x000000ffff7b7224 */ /* 0x010fe400078e007f */
[C---:B------:R-:W-:Y:S01]  /*41f0*/  IMAD R7, R251.reuse, R10, R7 ;  /* 0x0000000afb077224 */ /* 0x040fe200078e0207 */
[----:B------:R-:W-:Y:S01]  /*4200*/  IABS R10, R119 ;  /* 0x00000077000a7213 */ /* 0x000fe20000000000 */
[----:B------:R-:W-:Y:S01]  /*4210*/  IMAD R9, R251, R13, R9 ;  /* 0x0000000dfb097224 */ /* 0x000fe200078e0209 */
[----:B------:R-:W-:Y:S01]  /*4220*/  IABS R13, R122 ;  /* 0x0000007a000d7213 */ /* 0x000fe20000000000 */
[----:B------:R-:W-:Y:S02]  /*4230*/  IMAD.MOV.U32 R127, RZ, RZ, R141 ;  /* 0x000000ffff7f7224 */ /* 0x000fe400078e008d */
[----:B------:R-:W-:-:S02]  /*4240*/  IMAD.MOV R11, RZ, RZ, -R11 ;  /* 0x000000ffff0b7224 */ /* 0x000fc400078e0a0b */
[----:B------:R-:W-:Y:S02]  /*4250*/  IMAD.MOV.U32 R119, RZ, RZ, R121 ;  /* 0x000000ffff777224 */ /* 0x000fe400078e0079 */
[----:B------:R-:W-:Y:S02]  /*4260*/  IMAD.MOV.U32 R122, RZ, RZ, R126 ;  /* 0x000000ffff7a7224 */ /* 0x000fe400078e007e */
[----:B------:R-:W-:Y:S02]  /*4270*/  IMAD.MOV.U32 R121, RZ, RZ, R123 ;  /* 0x000000ffff797224 */ /* 0x000fe400078e007b */
[----:B------:R-:W-:Y:S02]  /*4280*/  IMAD.MOV.U32 R126, RZ, RZ, R128 ;  /* 0x000000ffff7e7224 */ /* 0x000fe400078e0080 */
[----:B------:R-:W-:Y:S02]  /*4290*/  IMAD.MOV.U32 R123, RZ, RZ, R127 ;  /* 0x000000ffff7b7224 */ /* 0x000fe400078e007f */
[----:B------:R-:W-:Y:S01]  /*42a0*/  IMAD R6, R251, R11, R6 ;  /* 0x0000000bfb067224 */ /* 0x000fe200078e0206 */
[----:B------:R-:W-:Y:S01]  /*42b0*/  IABS R11, R120 ;  /* 0x00000078000b7213 */ /* 0x000fe20000000000 */
[----:B------:R-:W-:-:S02]  /*42c0*/  IMAD.MOV.U32 R127, RZ, RZ, R17 ;  /* 0x000000ffff7f7224 */ /* 0x000fc400078e0011 */
[----:B------:R-:W-:-:S04]  /*42d0*/  IMAD.HI.U32 R17, R248, R13, RZ ;  /* 0x0000000df8117227 */ /* 0x000fc800078e00ff */
[----:B------:R-:W-:Y:S02]  /*42e0*/  IMAD.MOV.U32 R120, RZ, RZ, R122 ;  /* 0x000000ffff787224 */ /* 0x000fe400078e007a */
[----:B------:R-:W-:Y:S02]  /*42f0*/  IMAD.MOV.U32 R122, RZ, RZ, R126 ;  /* 0x000000ffff7a7224 */ /* 0x000fe400078e007e */
[----:B------:R-:W-:Y:S02]  /*4300*/  IMAD.MOV.U32 R126, RZ, RZ, R15 ;  /* 0x000000ffff7e7224 */ /* 0x000fe400078e000f */
[----:B------:R-:W-:-:S04]  /*4310*/  IMAD.HI.U32 R15, R248, R12, RZ ;  /* 0x0000000cf80f7227 */ /* 0x000fc800078e00ff */
[----:B------:R-:W-:Y:S02]  /*4320*/  IMAD.MOV R17, RZ, RZ, -R17 ;  /* 0x000000ffff117224 */ /* 0x000fe400078e0a11 */
[----:B------:R-:W-:Y:S02]  /*4330*/  IMAD.MOV R15, RZ, RZ, -R15 ;  /* 0x000000ffff0f7224 */ /* 0x000fe400078e0a0f */
[C---:B------:R-:W-:Y:S01]  /*4340*/  IMAD R13, R251.reuse, R17, R13 ;  /* 0x00000011fb0d7224 */ /* 0x040fe200078e020d */
[----:B------:R-:W-:Y:S01]  /*4350*/  IABS R17, R121 ;  /* 0x0000007900117213 */ /* 0x000fe20000000000 */
[----:B------:R-:W-:Y:S02]  /*4360*/  IMAD.MOV.U32 R121, RZ, RZ, R126 ;  /* 0x000000ffff797224 */ /* 0x000fe400078e007e */
[----:B------:R-:W-:Y:S02]  /*4370*/  IMAD.MOV.U32 R126, RZ, RZ, R131 ;  /* 0x000000ffff7e7224 */ /* 0x000fe400078e0083 */
[----:B------:R-:W-:Y:S01]  /*4380*/  IMAD R12, R251, R15, R12 ;  /* 0x0000000ffb0c7224 */ /* 0x000fe200078e020c */
[----:B------:R-:W-:Y:S01]  /*4390*/  IABS R15, R119 ;  /* 0x00000077000f7213 */ /* 0x000fe20000000000 */
[----:B------:R-:W-:-:S02]  /*43a0*/  IMAD.MOV.U32 R119, RZ, RZ, R121 ;  /* 0x000000ffff777224 */ /* 0x000fc400078e0079 */
[----:B------:R-:W-:Y:S02]  /*43b0*/  IMAD.MOV.U32 R121, RZ, RZ, R126 ;  /* 0x000000ffff797224 */ /* 0x000fe400078e007e */
[----:B------:R-:W-:Y:S02]  /*43c0*/  IMAD.MOV.U32 R126, RZ, RZ, R20 ;  /* 0x000000ffff7e7224 */ /* 0x000fe400078e0014 */
[----:B------:R-:W-:-:S04]  /*43d0*/  IMAD.HI.U32 R20, R248, R17, RZ ;  /* 0x00000011f8147227 */ /* 0x000fc800078e00ff */
[----:B------:R-:W-:Y:S02]  /*43e0*/  IMAD.MOV R20, RZ, RZ, -R20 ;  /* 0x000000ffff147224 */ /* 0x000fe400078e0a14 */
[----:B------:R-:W-:Y:S02]  /*43f0*/  IMAD.MOV.U32 R134, RZ, RZ, R145 ;  /* 0x000000ffff867224 */ /* 0x000fe400078e0091 */
[----:B------:R-:W2:Y:S01]  /*4400*/  LDL R145, [R1+0xedc] ;  /* 0x000edc0001917983 */ /* 0x000ea20000100800 */
[----:B------:R-:W-:Y:S02]  /*4410*/  IMAD.MOV.U32 R132, RZ, RZ, R150 ;  /* 0x000000ffff847224 */ /* 0x000fe400078e0096 */
[----:B------:R-:W-:Y:S01]  /*4420*/  IMAD R17, R251, R20, R17 ;  /* 0x00000014fb117224 */ /* 0x000fe200078e0211 */
[----:B------:R-:W-:Y:S01]  /*4430*/  STL [R1+0x101c], R3 ;  /* 0x00101c0301007387 */ /* 0x000fe20000100800 */
[----:B------:R-:W-:-:S03]  /*4440*/  IABS R20, R119 ;  /* 0x0000007700147213 */ /* 0x000fc60000000000 */
[----:B------:R-:W3:Y:S04]  /*4450*/  LDL R150, [R1+0xef4] ;  /* 0x000ef40001967983 */ /* 0x000ee80000100800 */
[----:B------:R0:W-:Y:S04]  /*4460*/  STL [R1+0x1020], R4 ;  /* 0x0010200401007387 */ /* 0x0001e80000100800 */
[----:B------:R-:W4:Y:S01]  /*4470*/  LDL R119, [R1+0xcd4] ;  /* 0x000cd40001777983 */ /* 0x000f220000100800 */
[----:B------:R-:W-:Y:S02]  /*4480*/  IMAD.MOV.U32 R141, RZ, RZ, R18 ;  /* 0x000000ffff8d7224 */ /* 0x000fe400078e0012 */
[----:B------:R-:W-:Y:S01]  /*4490*/  IMAD.HI.U32 R18, R248, R10, RZ ;  /* 0x0000000af8127227 */ /* 0x000fe200078e00ff */
[----:B------:R-:W-:-:S03]  /*44a0*/  IABS R14, R14 ;  /* 0x0000000e000e7213 */ /* 0x000fc60000000000 */
[----:B------:R-:W-:Y:S02]  /*44b0*/  IMAD.MOV R18, RZ, RZ, -R18 ;  /* 0x000000ffff127224 */ /* 0x000fe400078e0a12 */
[----:B------:R-:W-:Y:S02]  /*44c0*/  IMAD.MOV.U32 R128, RZ, RZ, R140 ;  /* 0x000000ffff807224 */ /* 0x000fe400078e008c */
[----:B------:R-:W-:Y:S02]  /*44d0*/  IMAD.MOV.U32 R140, RZ, RZ, R16 ;  /* 0x000000ffff8c7224 */ /* 0x000fe400078e0010 */
[----:B------:R-:W-:Y:S02]  /*44e0*/  IMAD R10, R251, R18, R10 ;  /* 0x00000012fb0a7224 */ /* 0x000fe400078e020a */
[----:B------:R-:W-:-:S04]  /*44f0*/  IMAD.HI.U32 R16, R248, R11, RZ ;  /* 0x0000000bf8107227 */ /* 0x000fc800078e00ff */
[----:B------:R-:W-:-:S04]  /*4500*/  IMAD.HI.U32 R18, R248, R14, RZ ;  /* 0x0000000ef8127227 */ /* 0x000fc800078e00ff */
[----:B------:R-:W-:Y:S02]  /*4510*/  IMAD.MOV R16, RZ, RZ, -R16 ;  /* 0x000000ffff107224 */ /* 0x000fe400078e0a10 */
[----:B------:R-:W-:Y:S02]  /*4520*/  IMAD.MOV R18, RZ, RZ, -R18 ;  /* 0x000000ffff127224 */ /* 0x000fe400078e0a12 */
[C---:B------:R-:W-:Y:S01]  /*4530*/  IMAD R11, R251.reuse, R16, R11 ;  /* 0x00000010fb0b7224 */ /* 0x040fe200078e020b */
[----:B------:R-:W-:Y:S01]  /*4540*/  IABS R16, R120 ;  /* 0x0000007800107213 */ /* 0x000fe20000000000 */
[----:B------:R-:W-:Y:S01]  /*4550*/  IMAD R14, R251, R18, R14 ;  /* 0x00000012fb0e7224 */ /* 0x000fe200078e020e */
[----:B------:R-:W-:Y:S01]  /*4560*/  IABS R18, R122 ;  /* 0x0000007a00127213 */ /* 0x000fe20000000000 */
[----:B------:R-:W-:Y:S02]  /*4570*/  IMAD.MOV.U32 R122, RZ, RZ, R129 ;  /* 0x000000ffff7a7224 */ /* 0x000fe400078e0081 */
[----:B------:R-:W-:-:S02]  /*4580*/  IMAD.MOV.U32 R129, RZ, RZ, R132 ;  /* 0x000000ffff817224 */ /* 0x000fc400078e0084 */
[----:B------:R-:W-:Y:S02]  /*4590*/  IMAD.MOV.U32 R131, RZ, RZ, R133 ;  /* 0x000000ffff837224 */ /* 0x000fe400078e0085 */
[----:B------:R-:W-:Y:S02]  /*45a0*/  IMAD.MOV.U32 R132, RZ, RZ, R148 ;  /* 0x000000ffff847224 */ /* 0x000fe400078e0094 */
[----:B------:R-:W-:Y:S02]  /*45b0*/  IMAD.MOV.U32 R148, RZ, RZ, R21 ;  /* 0x000000ffff947224 */ /* 0x000fe400078e0015 */
[----:B------:R-:W-:-:S04]  /*45c0*/  IMAD.HI.U32 R21, R248, R16, RZ ;  /* 0x00000010f8157227 */ /* 0x000fc800078e00ff */
[----:B------:R-:W-:Y:S02]  /*45d0*/  IMAD.MOV.U32 R120, RZ, RZ, R122 ;  /* 0x000000ffff787224 */ /* 0x000fe400078e007a */
[----:B------:R-:W-:Y:S02]  /*45e0*/  IMAD.MOV.U32 R133, RZ, RZ, R23 ;  /* 0x000000ffff857224 */ /* 0x000fe400078e0017 */
[----:B------:R-:W-:Y:S02]  /*45f0*/  IMAD.MOV.U32 R122, RZ, RZ, R131 ;  /* 0x000000ffff7a7224 */ /* 0x000fe400078e0083 */
[----:B------:R-:W-:-:S04]  /*4600*/  IMAD.HI.U32 R23, R248, R15, RZ ;  /* 0x0000000ff8177227 */ /* 0x000fc800078e00ff */
[----:B------:R-:W-:Y:S02]  /*4610*/  IMAD.MOV.U32 R131, RZ, RZ, R142 ;  /* 0x000000ffff837224 */ /* 0x000fe400078e008e */
[----:B------:R-:W-:Y:S02]  /*4620*/  IMAD.MOV.U32 R142, RZ, RZ, R149 ;  /* 0x000000ffff8e7224 */ /* 0x000fe400078e0095 */
[----:B------:R-:W-:Y:S02]  /*4630*/  IMAD.MOV R21, RZ, RZ, -R21 ;  /* 0x000000ffff157224 */ /* 0x000fe400078e0a15 */
[----:B------:R-:W-:Y:S01]  /*4640*/  IMAD.MOV.U32 R149, RZ, RZ, R22 ;  /* 0x000000ffff957224 */ /* 0x000fe200078e0016 */
[----:B------:R-:W-:Y:S01]  /*4650*/  IABS R19, R19 ;  /* 0x0000001300137213 */ /* 0x000fe20000000000 */
[----:B------:R-:W-:-:S04]  /*4660*/  IMAD.HI.U32 R22, R248, R18, RZ ;  /* 0x00000012f8167227 */ /* 0x000fc800078e00ff */
[----:B------:R-:W-:Y:S02]  /*4670*/  IMAD.MOV R23, RZ, RZ, -R23 ;  /* 0x000000ffff177224 */ /* 0x000fe400078e0a17 */
[C---:B------:R-:W-:Y:S02]  /*4680*/  IMAD R16, R251.reuse, R21, R16 ;  /* 0x00000015fb107224 */ /* 0x040fe400078e0210 */
[----:B------:R-:W-:Y:S02]  /*4690*/  IMAD.MOV R22, RZ, RZ, -R22 ;  /* 0x000000ffff167224 */ /* 0x000fe400078e0a16 */
[----:B------:R-:W-:Y:S02]  /*46a0*/  IMAD R15, R251, R23, R15 ;  /* 0x00000017fb0f7224 */ /* 0x000fe400078e020f */
[----:B------:R-:W-:-:S04]  /*46b0*/  IMAD.HI.U32 R23, R248, R19, RZ ;  /* 0x00000013f8177227 */ /* 0x000fc800078e00ff */
[----:B------:R-:W-:Y:S02]  /*46c0*/  IMAD R18, R251, R22, R18 ;  /* 0x00000016fb127224 */ /* 0x000fe400078e0212 */
[----:B------:R-:W-:-:S04]  /*46d0*/  IMAD.MOV R23, RZ, RZ, -R23 ;  /* 0x000000ffff177224 */ /* 0x000fc800078e0a17 */
[----:B------:R-:W-:Y:S01]  /*46e0*/  IMAD R19, R251, R23, R19 ;  /* 0x00000017fb137224 */ /* 0x000fe200078e0213 */
[----:B----4-:R-:W-:Y:S01]  /*46f0*/  IABS R21, R119 ;  /* 0x0000007700157213 */ /* 0x010fe20000000000 */
        /* <DEDUP_REMOVED lines=11> */
[----:B------:R-:W-:Y:S01]  /*47b0*/  IMAD.MOV.U32 R120, RZ, RZ, R121 ;  /* 0x000000ffff787224 */ /* 0x000fe200078e0079 */
[----:B------:R-:W4:Y:S01]  /*47c0*/  LDL R128, [R1+0xcec] ;  /* 0x000cec0001807983 */ /* 0x000f220000100800 */
[----:B------:R-:W-:Y:S01]  /*47d0*/  IMAD.HI.U32 R25, R248, R22, RZ ;  /* 0x00000016f8197227 */ /* 0x000fe200078e00ff */
[----:B------:R-:W-:-:S03]  /*47e0*/  IABS R24, R119 ;  /* 0x0000007700187213 */ /* 0x000fc60000000000 */
[----:B------:R-:W-:Y:S02]  /*47f0*/  IMAD.MOV.U32 R119, RZ, RZ, R120 ;  /* 0x000000ffff777224 */ /* 0x000fe400078e0078 */
[----:B------:R-:W-:-:S04]  /*4800*/  IMAD.MOV R25, RZ, RZ, -R25 ;  /* 0x000000ffff197224 */ /* 0x000fc800078e0a19 */
[----:B------:R-:W-:Y:S01]  /*4810*/  IMAD R22, R251, R25, R22 ;  /* 0x00000019fb167224 */ /* 0x000fe200078e0216 */
[----:B------:R-:W-:Y:S02]  /*4820*/  IABS R25, R119 ;  /* 0x0000007700197213 */ /* 0x000fe40000000000 */
[----:B------:R-:W2:Y:S01]  /*4830*/  LDL R119, [R1+0xce4] ;  /* 0x000ce40001777983 */ /* 0x000ea20000100800 */
[----:B------:R-:W-:Y:S02]  /*4840*/  IMAD.MOV.U32 R122, RZ, RZ, R123 ;  /* 0x000000ffff7a7224 */ /* 0x000fe400078e007b */
[----:B------:R-:W-:-:S04]  /*4850*/  IMAD.HI.U32 R26, R248, R21, RZ ;  /* 0x00000015f81a7227 */ /* 0x000fc800078e00ff */
[----:B------:R-:W-:Y:S02]  /*4860*/  IMAD.MOV.U32 R121, RZ, RZ, R122 ;  /* 0x000000ffff797224 */ /* 0x000fe400078e007a */
[----:B------:R-:W-:-:S04]  /*4870*/  IMAD.HI.U32 R28, R248, R20, RZ ;  /* 0x00000014f81c7227 */ /* 0x000fc800078e00ff */
[----:B------:R-:W-:Y:S02]  /*4880*/  IMAD.MOV R26, RZ, RZ, -R26 ;  /* 0x000000ffff1a7224 */ /* 0x000fe400078e0a1a */
[----:B------:R-:W-:Y:S02]  /*4890*/  IMAD.MOV.U32 R120, RZ, RZ, R121 ;  /* 0x000000ffff787224 */ /* 0x000fe400078e0079 */
        /* <DEDUP_REMOVED lines=8> */
[----:B------:R-:W-:Y:S02]  /*4920*/  IMAD R24, R251, R28, R24 ;  /* 0x0000001cfb187224 */ /* 0x000fe400078e0218 */
[----:B----4-:R-:W-:Y:S02]  /*4930*/  IMAD.MOV.U32 R123, RZ, RZ, R128 ;  /* 0x000000ffff7b7224 */ /* 0x010fe400078e0080 */
[----:B------:R-:W-:Y:S01]  /*4940*/  IMAD.HI.U32 R33, R248, R25, RZ ;  /* 0x00000019f8217227 */ /* 0x000fe200078e00ff */
[----:B------:R-:W4:Y:S03]  /*4950*/  LDL R128, [R1+0xd1c] ;  /* 0x000d1c0001807983 */ /* 0x000f260000100800 */
[----:B------:R-:W-:Y:S02]  /*4960*/  IMAD.MOV.U32 R122, RZ, RZ, R123 ;  /* 0x000000ffff7a7224 */ /* 0x000fe400078e007b */
[----:B------:R-:W-:-:S02]  /*4970*/  IMAD.MOV.U32 R123, RZ, RZ, R130 ;  /* 0x000000ffff7b7224 */ /* 0x000fc400078e0082 */
[----:B------:R-:W-:Y:S02]  /*4980*/  IMAD.MOV.U32 R121, RZ, RZ, R122 ;  /* 0x000000ffff797224 */ /* 0x000fe400078e007a */
[----:B------:R-:W-:Y:S01]  /*4990*/  IMAD.MOV.U32 R122, RZ, RZ, R123 ;  /* 0x000000ffff7a7224 */ /* 0x000fe200078e007b */
[----:B--2---:R-:W-:Y:S01]  /*49a0*/  IABS R26, R119 ;  /* 0x00000077001a7213 */ /* 0x004fe20000000000 */
[----:B------:R-:W-:Y:S01]  /*49b0*/  IMAD.MOV.U32 R119, RZ, RZ, R120 ;  /* 0x000000ffff777224 */ /* 0x000fe200078e0078 */
[----:B------:R-:W2:Y:S01]  /*49c0*/  LDL R123, [R1+0xd04] ;  /* 0x000d0400017b7983 */ /* 0x000ea20000100800 */
[----:B------:R-:W-:Y:S02]  /*49d0*/  IMAD.MOV.U32 R120, RZ, RZ, R121 ;  /* 0x000000ffff787224 */ /* 0x000fe400078e0079 */
[----:B------:R-:W-:Y:S01]  /*49e0*/  IMAD.MOV.U32 R121, RZ, RZ, R122 ;  /* 0x000000ffff797224 */ /* 0x000fe200078e007a */
[----:B------:R-:W-:Y:S01]  /*49f0*/  IABS R27, R119 ;  /* 0x00000077001b7213 */ /* 0x000fe20000000000 */
[----:B------:R-:W-:-:S02]  /*4a00*/  IMAD.MOV.U32 R122, RZ, RZ, R126 ;  /* 0x000000ffff7a7224 */ /* 0x000fc400078e007e */
[----:B------:R-:W-:Y:S02]  /*4a10*/  IMAD.MOV.U32 R119, RZ, RZ, R120 ;  /* 0x000000ffff777224 */ /* 0x000fe400078e0078 */
[----:B------:R-:W-:Y:S02]  /*4a20*/  IMAD.MOV.U32 R120, RZ, RZ, R121 ;  /* 0x000000ffff787224 */ /* 0x000fe400078e0079 */
[----:B------:R-:W-:Y:S01]  /*4a30*/  IMAD.MOV.U32 R121, RZ, RZ, R122 ;  /* 0x000000ffff797224 */ /* 0x000fe200078e007a */
[----:B------:R-:W-:Y:S01]  /*4a40*/  IABS R28, R119 ;  /* 0x00000077001c7213 */ /* 0x000fe20000000000 */
[----:B------:R-:W-:Y:S02]  /*4a50*/  IMAD.MOV.U32 R119, RZ, RZ, R120 ;  /* 0x000000ffff777224 */ /* 0x000fe400078e0078 */
[----:B------:R-:W-:Y:S02]  /*4a60*/  IMAD.MOV.U32 R126, RZ, RZ, R131 ;  /* 0x000000ffff7e7224 */ /* 0x000fe400078e0083 */
[----:B------:R-:W-:Y:S01]  /*4a70*/  IMAD.MOV.U32 R120, RZ, RZ, R121 ;  /* 0x000000ffff787224 */ /* 0x000fe200078e0079 */
[----:B------:R-:W3:Y:S01]  /*4a80*/  LDL R131, [R1+0xcfc] ;  /* 0x000cfc0001837983 */ /* 0x000ee20000100800 */
[----:B------:R-:W-:Y:S01]  /*4a90*/  IMAD.HI.U32 R30, R248, R27, RZ ;  /* 0x0000001bf81e7227 */ /* 0x000fe200078e00ff */
[----:B------:R-:W-:-:S03]  /*4aa0*/  IABS R29, R119 ;  /* 0x00000077001d7213 */ /* 0x000fc60000000000 */
[----:B------:R-:W-:Y:S02]  /*4ab0*/  IMAD.MOV.U32 R119, RZ, RZ, R120 ;  /* 0x000000ffff777224 */ /* 0x000fe400078e0078 */
[----:B------:R-:W-:-:S04]  /*4ac0*/  IMAD.MOV R30, RZ, RZ, -R30 ;  /* 0x000000ffff1e7224 */ /* 0x000fc800078e0a1e */
[----:B------:R-:W-:Y:S01]  /*4ad0*/  IMAD R27, R251, R30, R27 ;  /* 0x0000001efb1b7224 */ /* 0x000fe200078e021b */
[----:B------:R-:W-:Y:S02]  /*4ae0*/  IABS R30, R119 ;  /* 0x00000077001e7213 */ /* 0x000fe40000000000 */
[----:B------:R-:W4:Y:S01]  /*4af0*/  LDL R119, [R1+0xb8c] ;  /* 0x000b8c0001777983 */ /* 0x000f220000100800 */
[----:B------:R-:W-:Y:S02]  /*4b00*/  IMAD.MOV.U32 R122, RZ, RZ, R126 ;  /* 0x000000ffff7a7224 */ /* 0x000fe400078e007e */
[----:B------:R-:W-:-:S04]  /*4b10*/  IMAD.HI.U32 R31, R248, R26, RZ ;  /* 0x0000001af81f7227 */ /* 0x000fc800078e00ff */
[----:B------:R-:W-:Y:S02]  /*4b20*/  IMAD.MOV.U32 R121, RZ, RZ, R122 ;  /* 0x000000ffff797224 */ /* 0x000fe400078e007a */
        /* <DEDUP_REMOVED lines=11> */
[----:B---3--:R-:W-:Y:S02]  /*4be0*/  IMAD.MOV.U32 R126, RZ, RZ, R131 ;  /* 0x000000ffff7e7224 */ /* 0x008fe400078e0083 */
[----:B------:R-:W-:Y:S01]  /*4bf0*/  IMAD.HI.U32 R38, R248, R30, RZ ;  /* 0x0000001ef8267227 */ /* 0x000fe200078e00ff */
[----:B------:R-:W3:Y:S03]  /*4c00*/  LDL R131, [R1+0xb94] ;  /* 0x000b940001837983 */ /* 0x000ee60000100800 */
[----:B------:R-:W-:Y:S02]  /*4c10*/  IMAD.MOV.U32 R122, RZ, RZ, R126 ;  /* 0x000000ffff7a7224 */ /* 0x000fe400078e007e */
[----:B------:R-:W-:-:S02]  /*4c20*/  IMAD.MOV.U32 R126, RZ, RZ, R135 ;  /* 0x000000ffff7e7224 */ /* 0x000fc400078e0087 */
[----:B------:R-:W-:Y:S02]  /*4c30*/  IMAD.MOV.U32 R121, RZ, RZ, R122 ;  /* 0x000000ffff797224 */ /* 0x000fe400078e007a */
[----:B------:R-:W-:Y:S01]  /*4c40*/  IMAD.MOV.U32 R122, RZ, RZ, R126 ;  /* 0x000000ffff7a7224 */ /* 0x000fe200078e007e */
[----:B----4-:R-:W-:Y:S01]  /*4c50*/  IABS R31, R119 ;  /* 0x00000077001f7213 */ /* 0x010fe20000000000 */
[----:B------:R-:W-:Y:S01]  /*4c60*/  IMAD.MOV.U32 R119, RZ, RZ, R120 ;  /* 0x000000ffff777224 */ /* 0x000fe200078e0078 */
[----:B------:R-:W4:Y:S01]  /*4c70*/  LDL R126, [R1+0xd14] ;  /* 0x000d1400017e7983 */ /* 0x000f220000100800 */
[----:B------:R-:W-:Y:S02]  /*4c80*/  IMAD.MOV.U32 R120, RZ, RZ, R121 ;  /* 0x000000ffff787224 */ /* 0x000fe400078e0079 */
[----:B------:R-:W-:Y:S01]  /*4c90*/  IMAD.MOV.U32 R121, RZ, RZ, R122 ;  /* 0x000000ffff797224 */ /* 0x000fe200078e007a */
[----:B------:R-:W-:Y:S01]  /*4ca0*/  IABS R32, R119 ;  /* 0x0000007700207213 */ /* 0x000fe20000000000 */
[----:B--2---:R-:W-:-:S02]  /*4cb0*/  IMAD.MOV.U32 R122, RZ, RZ, R123 ;  /* 0x000000ffff7a7224 */ /* 0x004fc400078e007b */
[----:B------:R-:W-:Y:S02]  /*4cc0*/  IMAD.MOV.U32 R119, RZ, RZ, R120 ;  /* 0x000000ffff777224 */ /* 0x000fe400078e0078 */
[----:B------:R-:W-:Y:S02]  /*4cd0*/  IMAD.MOV.U32 R120, RZ, RZ, R121 ;  /* 0x000000ffff787224 */ /* 0x000fe400078e0079 */
[----:B------:R-:W-:Y:S01]  /*4ce0*/  IMAD.MOV.U32 R121, RZ, RZ, R122 ;  /* 0x000000ffff797224 */ /* 0x000fe200078e007a */
[----:B------:R-:W-:Y:S01]  /*4cf0*/  IABS R33, R119 ;  /* 0x0000007700217213 */ /* 0x000fe20000000000 */
[----:B------:R-:W-:Y:S02]  /*4d00*/  IMAD.MOV.U32 R119, RZ, RZ, R120 ;  /* 0x000000ffff777224 */ /* 0x000fe400078e0078 */
[----:B------:R-:W-:Y:S02]  /*4d10*/  IMAD.MOV.U32 R123, RZ, RZ, R129 ;  /* 0x000000ffff7b7224 */ /* 0x000fe400078e0081 */
[----:B------:R-:W-:Y:S01]  /*4d20*/  IMAD.MOV.U32 R120, RZ, RZ, R121 ;  /* 0x000000ffff787224 */ /* 0x000fe200078e0079 */
[----:B------:R-:W2:Y:S01]  /*4d30*/  LDL R129, [R1+0xd10] ;  /* 0x000d100001817983 */ /* 0x000ea20000100800 */
        /* <DEDUP_REMOVED lines=21> */
[----:B--2---:R-:W-:Y:S02]  /*4e90*/  IMAD.MOV.U32 R123, RZ, RZ, R129 ;  /* 0x000000ffff7b7224 */ /* 0x004fe400078e0081 */
[----:B------:R-:W-:Y:S01]  /*4ea0*/  IMAD.MOV.U32 R130, RZ, RZ, R136 ;  /* 0x000000ffff827224 */ /* 0x000fe200078e0088 */
[----:B------:R-:W2:Y:S01]  /*4eb0*/  LDL R129, [R1+0xd40] ;  /* 0x000d400001817983 */ /* 0x000ea20000100800 */
[----:B------:R-:W-:Y:S02]  /*4ec0*/  IMAD.MOV.U32 R122, RZ, RZ, R123 ;  /* 0x000000ffff7a7224 */ /* 0x000fe400078e007b */
[----:B------:R-:W-:Y:S02]  /*4ed0*/  IMAD.MOV.U32 R123, RZ, RZ, R132 ;  /* 0x000000ffff7b7224 */ /* 0x000fe400078e0084 */
[----:B------:R-:W-:-:S02]  /*4ee0*/  IMAD.MOV.U32 R121, RZ, RZ, R122 ;  /* 0x000000ffff797224 */ /* 0x000fc400078e007a */
[----:B------:R-:W-:Y:S02]  /*4ef0*/  IMAD.MOV.U32 R122, RZ, RZ, R123 ;  /* 0x000000ffff7a7224 */ /* 0x000fe400078e007b */
[----:B------:R-:W2:Y:S01]  /*4f00*/  LDL R123, [R1+0xd28] ;  /* 0x000d2800017b7983 */ /* 0x000ea20000100800 */
[----:B---3--:R-:W-:Y:S01]  /*4f10*/  IABS R36, R119 ;  /* 0x0000007700247213 */ /* 0x008fe20000000000 */
[----:B------:R-:W-:Y:S02]  /*4f20*/  IMAD.MOV.U32 R119, RZ, RZ, R120 ;  /* 0x000000ffff777224 */ /* 0x000fe400078e0078 */
[----:B------:R-:W-:Y:S02]  /*4f30*/  IMAD.MOV.U32 R120, RZ, RZ, R121 ;  /* 0x000000ffff787224 */ /* 0x000fe400078e0079 */
[----:B------:R-:W-:Y:S01]  /*4f40*/  IMAD.MOV.U32 R121, RZ, RZ, R122 ;  /* 0x000000ffff797224 */ /* 0x000fe200078e007a */
[----:B------:R-:W-:Y:S01]  /*4f50*/  IABS R37, R119 ;  /* 0x0000007700257213 */ /* 0x000fe20000000000 */
[----:B----4-:R-:W-:-:S02]  /*4f60*/  IMAD.MOV.U32 R122, RZ, RZ, R126 ;  /* 0x000000ffff7a7224 */ /* 0x010fc400078e007e */
        /* <DEDUP_REMOVED lines=31> */
[----:B------:R-:W-:Y:S01]  /*5160*/  IMAD.MOV.U32 R135, RZ, RZ, R137 ;  /* 0x000000ffff877224 */ /* 0x000fe200078e0089 */
[----:B------:R-:W3:Y:S01]  /*5170*/  LDL R128, [R1+0xd50] ;  /* 0x000d500001807983 */ /* 0x000ee20000100800 */
[----:B------:R-:W-:Y:S02]  /*5180*/  IMAD.MOV.U32 R122, RZ, RZ, R126 ;  /* 0x000000ffff7a7224 */ /* 0x000fe400078e007e */
[----:B------:R-:W-:Y:S02]  /*5190*/  IMAD.MOV.U32 R126, RZ, RZ, R130 ;  /* 0x000000ffff7e7224 */ /* 0x000fe400078e0082 */
[----:B------:R-:W-:-:S02]  /*51a0*/  IMAD.MOV.U32 R121, RZ, RZ, R122 ;  /* 0x000000ffff797224 */ /* 0x000fc400078e007a */
[----:B------:R-:W-:Y:S02]  /*51b0*/  IMAD.MOV.U32 R122, RZ, RZ, R126 ;  /* 0x000000ffff7a7224 */ /* 0x000fe400078e007e */
[----:B------:R-:W3:Y:S01]  /*51c0*/  LDL R126, [R1+0xd38] ;  /* 0x000d3800017e7983 */ /* 0x000ee20000100800 */
[----:B----4-:R-:W-:Y:S01]  /*51d0*/  IABS R41, R119 ;  /* 0x0000007700297213 */ /* 0x010fe20000000000 */
[----:B------:R-:W-:Y:S02]  /*51e0*/  IMAD.MOV.U32 R119, RZ, RZ, R120 ;  /* 0x000000ffff777224 */ /* 0x000fe400078e0078 */
        /* <DEDUP_REMOVED lines=42> */
[----:B----4-:R-:W-:Y:S01]  /*5490*/  IABS R46, R119 ;  /* 0x00000077002e7213 */ /* 0x010fe20000000000 */
[----:B------:R-:W-:Y:S02]  /*54a0*/  IMAD.MOV.U32 R119, RZ, RZ, R120 ;  /* 0x000000ffff777224 */ /* 0x000fe400078e0078 */
[----:B------:R-:W-:Y:S02]  /*54b0*/  IMAD.MOV.U32 R120, RZ, RZ, R121 ;  /* 0x000000ffff787224 */ /* 0x000fe400078e0079 */
[----:B------:R-:W-:Y:S01]  /*54c0*/  IMAD.MOV.U32 R121, RZ, RZ, R122 ;  /* 0x000000ffff797224 */ /* 0x000fe200078e007a */
[----:B------:R-:W-:Y:S01]  /*54d0*/  IABS R47, R119 ;  /* 0x00000077002f7213 */ /* 0x000fe20000000000 */
[----:B---3--:R-:W-:-:S02]  /*54e0*/  IMAD.MOV.U32 R122, RZ, RZ, R126 ;  /* 0x000000ffff7a7224 */ /* 0x008fc400078e007e */
        /* <DEDUP_REMOVED lines=34> */
[----:B------:R-:W-:Y:S01]  /*5710*/  IMAD.MOV.U32 R126, RZ, RZ, R132 ;  /* 0x000000ffff7e7224 */ /* 0x000fe200078e0084 */
[----:B------:R-:W3:Y:S01]  /*5720*/  LDL R139, [R1+0xdfc] ;  /* 0x000dfc00018b7983 */ /* 0x000ee20000100800 */
        /* <DEDUP_REMOVED lines=44> */
[----:B------:R-:W-:Y:S01]  /*59f0*/  IMAD.MOV.U32 R123, RZ, RZ, R130 ;  /* 0x000000ffff7b7224 */ /* 0x000fe200078e0082 */
[----:B------:R-:W2:Y:S01]  /*5a00*/  LDL R143, [R1+0xba4] ;  /* 0x000ba400018f7983 */ /* 0x000ea20000100800 */
        /* <DEDUP_REMOVED lines=359> */
[C---:B------:R-:W-:Y:S02]  /*7080*/  IMAD R93, R251.reuse, R97, R93 ;  /* 0x00000061fb5d7224 */ /* 0x040fe400078e025d */
[----:B------:R-:W-:Y:S02]  /*7090*/  IMAD.MOV R98, RZ, RZ, -R98 ;  /* 0x000000ffff627224 */ /* 0x000fe400078e0a62 */
[----:B------:R-:W-:Y:S02]  /*70a0*/  IMAD.MOV.U32 R137, RZ, RZ, R143 ;  /* 0x000000ffff897224 */ /* 0x000fe400078e008f */
[----:B------:R-:W-:Y:S01]  /*70b0*/  IMAD R94, R251, R98, R94 ;  /* 0x00000062fb5e7224 */ /* 0x000fe200078e025e */
[----:B------:R-:W3:Y:S01]  /*70c0*/  LDL R143, [R1+0xf2c] ;  /* 0x000f2c00018f7983 */ /* 0x000ee20000100800 */
[----:B--2---:R-:W-:Y:S02]  /*70d0*/  IMAD.MOV.U32 R123, RZ, RZ, R129 ;  /* 0x000000ffff7b7224 */ /* 0x004fe400078e0081 */
[----:B------:R-:W-:Y:S01]  /*70e0*/  IMAD.MOV.U32 R136, RZ, RZ, R139 ;  /* 0x000000ffff887224 */ /* 0x000fe200078e008b */
[----:B------:R-:W2:Y:S01]  /*70f0*/  LDL R129, [R1+0xf34] ;  /* 0x000f340001817983 */ /* 0x000ea20000100800 */
[----:B------:R-:W-:-:S02]  /*7100*/  IMAD.MOV.U32 R122, RZ, RZ, R123 ;  /* 0x000000ffff7a7224 */ /* 0x000fc400078e007b */
[----:B------:R-:W-:Y:S01]  /*7110*/  IMAD.MOV.U32 R123, RZ, RZ, R132 ;  /* 0x000000ffff7b7224 */ /* 0x000fe200078e0084 */
[----:B------:R-:W2:Y:S01]  /*7120*/  LDL R139, [R1+0xf04] ;  /* 0x000f0400018b7983 */ /* 0x000ea20000100800 */
[----:B------:R-:W-:Y:S02]  /*7130*/  IMAD.MOV.U32 R121, RZ, RZ, R122 ;  /* 0x000000ffff797224 */ /* 0x000fe400078e007a */
[----:B------:R-:W-:Y:S02]  /*7140*/  IMAD.MOV.U32 R122, RZ, RZ, R123 ;  /* 0x000000ffff7a7224 */ /* 0x000fe400078e007b */
[----:B------:R-:W2:Y:S01]  /*7150*/  LDL R123, [R1+0xf54] ;  /* 0x000f5400017b7983 */ /* 0x000ea20000100800 */
[----:B----4-:R-:W-:Y:S01]  /*7160*/  IABS R96, R119 ;  /* 0x0000007700607213 */ /* 0x010fe20000000000 */
[----:B------:R-:W-:Y:S02]  /*7170*/  IMAD.MOV.U32 R119, RZ, RZ, R120 ;  /* 0x000000ffff777224 */ /* 0x000fe400078e0078 */
[----:B------:R-:W-:-:S02]  /*7180*/  IMAD.MOV.U32 R120, RZ, RZ, R121 ;  /* 0x000000ffff787224 */ /* 0x000fc400078e0079 */
[----:B------:R-:W-:Y:S01]  /*7190*/  IMAD.MOV.U32 R121, RZ, RZ, R122 ;  /* 0x000000ffff797224 */ /* 0x000fe200078e007a */
[----:B------:R-:W-:Y:S01]  /*71a0*/  IABS R97, R119 ;  /* 0x0000007700617213 */ /* 0x000fe20000000000 */
[----:B---3--:R-:W-:Y:S02]  /*71b0*/  IMAD.MOV.U32 R122, RZ, RZ, R126 ;  /* 0x000000ffff7a7224 */ /* 0x008fe400078e007e */
[----:B------:R-:W-:Y:S02]  /*71c0*/  IMAD.MOV.U32 R119, RZ, RZ, R120 ;  /* 0x000000ffff777224 */ /* 0x000fe400078e0078 */
[----:B------:R-:W-:Y:S02]  /*71d0*/  IMAD.MOV.U32 R120, RZ, RZ, R121 ;  /* 0x000000ffff787224 */ /* 0x000fe400078e0079 */
[----:B------:R-:W-:Y:S01]  /*71e0*/  IMAD.MOV.U32 R121, RZ, RZ, R122 ;  /* 0x000000ffff797224 */ /* 0x000fe200078e007a */
[----:B------:R-:W-:Y:S01]  /*71f0*/  IABS R98, R119 ;  /* 0x0000007700627213 */ /* 0x000fe20000000000 */
[----:B------:R-:W-:-:S02]  /*7200*/  IMAD.MOV.U32 R119, RZ, RZ, R120 ;  /* 0x000000ffff777224 */ /* 0x000fc400078e0078 */
        /* <DEDUP_REMOVED lines=12> */
[----:B------:R-:W-:Y:S02]  /*72d0*/  IMAD.MOV.U32 R126, RZ, RZ, R128 ;  /* 0x000000ffff7e7224 */ /* 0x000fe400078e0080 */
[----:B------:R-:W-:-:S04]  /*72e0*/  IMAD.HI.U32 R101, R248, R96, RZ ;  /* 0x00000060f8657227 */ /* 0x000fc800078e00ff */
[----:B------:R-:W-:Y:S02]  /*72f0*/  IMAD.MOV.U32 R130, RZ, RZ, R136 ;  /* 0x000000ffff827224 */ /* 0x000fe400078e0088 */
[----:B------:R-:W-:Y:S01]  /*7300*/  IMAD.MOV.U32 R121, RZ, RZ, R122 ;  /* 0x000000ffff797224 */ /* 0x000fe200078e007a */
[----:B------:R-:W2:Y:S01]  /*7310*/  LDL R136, [R1+0xf24] ;  /* 0x000f240001887983 */ /* 0x000ea20000100800 */
        /* <DEDUP_REMOVED lines=13> */
[----:B------:R-:W2:Y:S01]  /*73f0*/  LDL R148, [R1+0xbb8] ;  /* 0x000bb80001947983 */ /* 0x000ea20000100800 */
[----:B------:R-:W-:-:S03]  /*7400*/  IMAD.MOV.U32 R135, RZ, RZ, R143 ;  /* 0x000000ffff877224 */ /* 0x000fc600078e008f */
[----:B------:R-:W2:Y:S01]  /*7410*/  LDL R143, [R1+0xbb4] ;  /* 0x000bb400018f7983 */ /* 0x000ea20000100800 */
[----:B---3--:R-:W-:-:S04]  /*7420*/  IMAD.MOV.U32 R128, RZ, RZ, R137 ;  /* 0x000000ffff807224 */ /* 0x008fc800078e0089 */
[----:B------:R-:W-:Y:S02]  /*7430*/  IMAD.MOV.U32 R122, RZ, RZ, R128 ;  /* 0x000000ffff7a7224 */ /* 0x000fe400078e0080 */
[----:B------:R-:W-:Y:S02]  /*7440*/  IMAD.MOV.U32 R128, RZ, RZ, R130 ;  /* 0x000000ffff807224 */ /* 0x000fe400078e0082 */
[----:B------:R-:W-:Y:S01]  /*7450*/  IMAD.MOV.U32 R121, RZ, RZ, R122 ;  /* 0x000000ffff797224 */ /* 0x000fe200078e007a */
[----:B------:R-:W3:Y:S01]  /*7460*/  LDL R130, [R1+0xf14] ;  /* 0x000f140001827983 */ /* 0x000ee20000100800 */
[----:B------:R-:W-:-:S03]  /*7470*/  IMAD.MOV.U32 R122, RZ, RZ, R128 ;  /* 0x000000ffff7a7224 */ /* 0x000fc600078e0080 */
[----:B------:R-:W3:Y:S01]  /*7480*/  LDL R128, [R1+0xf38] ;  /* 0x000f380001807983 */ /* 0x000ee20000100800 */
[----:B----4-:R-:W-:Y:S01]  /*7490*/  IABS R101, R119 ;  /* 0x0000007700657213 */ /* 0x010fe20000000000 */
[----:B------:R-:W-:Y:S02]  /*74a0*/  IMAD.MOV.U32 R119, RZ, RZ, R120 ;  /* 0x000000ffff777224 */ /* 0x000fe400078e0078 */
[----:B------:R-:W-:Y:S02]  /*74b0*/  IMAD.MOV.U32 R120, RZ, RZ, R121 ;  /* 0x000000ffff787224 */ /* 0x000fe400078e0079 */
[----:B------:R-:W-:Y:S01]  /*74c0*/  IMAD.MOV.U32 R121, RZ, RZ, R122 ;  /* 0x000000ffff797224 */ /* 0x000fe200078e007a */
[----:B------:R-:W-:Y:S01]  /*74d0*/  IABS R102, R119 ;  /* 0x0000007700667213 */ /* 0x000fe20000000000 */
[----:B--2---:R-:W-:Y:S02]  /*74e0*/  IMAD.MOV.U32 R122, RZ, RZ, R123 ;  /* 0x000000ffff7a7224 */ /* 0x004fe400078e007b */
[----:B------:R-:W-:-:S02]  /*74f0*/  IMAD.MOV.U32 R119, RZ, RZ, R120 ;  /* 0x000000ffff777224 */ /* 0x000fc400078e0078 */
[----:B------:R-:W-:Y:S02]  /*7500*/  IMAD.MOV.U32 R120, RZ, RZ, R121 ;  /* 0x000000ffff787224 */ /* 0x000fe400078e0079 */
[----:B------:R-:W-:Y:S01]  /*7510*/  IMAD.MOV.U32 R121, RZ, RZ, R122 ;  /* 0x000000ffff797224 */ /* 0x000fe200078e007a */
[----:B------:R-:W-:Y:S01]  /*7520*/  IABS R103, R119 ;  /* 0x0000007700677213 */ /* 0x000fe20000000000 */
[----:B------:R-:W-:Y:S02]  /*7530*/  IMAD.MOV.U32 R123, RZ, RZ, R131 ;  /* 0x000000ffff7b7224 */ /* 0x000fe400078e0083 */
[----:B------:R-:W-:Y:S02]  /*7540*/  IMAD.MOV.U32 R131, RZ, RZ, R133 ;  /* 0x000000ffff837224 */ /* 0x000fe400078e0085 */
[----:B------:R-:W-:Y:S01]  /*7550*/  IMAD.MOV.U32 R119, RZ, RZ, R120 ;  /* 0x000000ffff777224 */ /* 0x000fe200078e0078 */
[----:B------:R-:W2:Y:S01]  /*7560*/  LDL R133, [R1+0xf4c] ;  /* 0x000f4c0001857983 */ /* 0x000ea20000100800 */
[----:B------:R-:W-:-:S02]  /*7570*/  IMAD.MOV.U32 R120, RZ, RZ, R121 ;  /* 0x000000ffff787224 */ /* 0x000fc400078e0079 */
        /* <DEDUP_REMOVED lines=13> */
[----:B------:R-:W-:Y:S02]  /*7650*/  IMAD R101, R251, R106, R101 ;  /* 0x0000006afb657224 */ /* 0x000fe400078e0265 */
[----:B------:R-:W-:-:S04]  /*7660*/  IMAD.MOV R107, RZ, RZ, -R107 ;  /* 0x000000ffff6b7224 */ /* 0x000fc800078e0a6b */
[----:B------:R-:W-:Y:S02]  /*7670*/  IMAD R103, R251, R107, R103 ;  /* 0x0000006bfb677224 */ /* 0x000fe400078e0267 */
[----:B--2---:R-:W-:Y:S02]  /*7680*/  IMAD.MOV.U32 R123, RZ, RZ, R133 ;  /* 0x000000ffff7b7224 */ /* 0x004fe400078e0085 */
[----:B------:R-:W-:Y:S01]  /*7690*/  IMAD.HI.U32 R108, R248, R100, RZ ;  /* 0x00000064f86c7227 */ /* 0x000fe200078e00ff */
[----:B------:R-:W2:Y:S03]  /*76a0*/  LDL R133, [R1+0xf0c] ;  /* 0x000f0c0001857983 */ /* 0x000ea60000100800 */
[----:B------:R-:W-:Y:S02]  /*76b0*/  IMAD.MOV.U32 R122, RZ, RZ, R123 ;  /* 0x000000ffff7a7224 */ /* 0x000fe400078e007b */
[----:B------:R-:W-:-:S02]  /*76c0*/  IMAD.MOV.U32 R123, RZ, RZ, R126 ;  /* 0x000000ffff7b7224 */ /* 0x000fc400078e007e */
[----:B------:R-:W-:Y:S02]  /*76d0*/  IMAD.MOV.U32 R126, RZ, RZ, R135 ;  /* 0x000000ffff7e7224 */ /* 0x000fe400078e0087 */
[----:B------:R-:W-:Y:S02]  /*76e0*/  IMAD.MOV.U32 R135, RZ, RZ, R143 ;  /* 0x000000ffff877224 */ /* 0x000fe400078e008f */
[----:B------:R-:W-:Y:S01]  /*76f0*/  IMAD.MOV.U32 R121, RZ, RZ, R122 ;  /* 0x000000ffff797224 */ /* 0x000fe200078e007a */
[----:B------:R-:W2:Y:S01]  /*7700*/  LDL R143, [R1+0xee8] ;  /* 0x000ee800018f7983 */ /* 0x000ea20000100800 */
[----:B------:R-:W-:Y:S01]  /*7710*/  IMAD.MOV.U32 R122, RZ, RZ, R123 ;  /* 0x000000ffff7a7224 */ /* 0x000fe200078e007b */
[----:B----4-:R-:W-:Y:S01]  /*7720*/  IABS R106, R119 ;  /* 0x00000077006a7213 */ /* 0x010fe20000000000 */
[----:B------:R-:W-:Y:S02]  /*7730*/  IMAD.MOV.U32 R123, RZ, RZ, R126 ;  /* 0x000000ffff7b7224 */ /* 0x000fe400078e007e */
[----:B------:R-:W-:-:S02]  /*7740*/  IMAD.MOV.U32 R126, RZ, RZ, R135 ;  /* 0x000000ffff7e7224 */ /* 0x000fc400078e0087 */
[----:B------:R-:W-:Y:S01]  /*7750*/  IMAD.MOV.U32 R119, RZ, RZ, R120 ;  /* 0x000000ffff777224 */ /* 0x000fe200078e0078 */
[----:B------:R-:W4:Y:S01]  /*7760*/  LDL R135, [R1+0xf08] ;  /* 0x000f080001877983 */ /* 0x000f220000100800 */
[----:B------:R-:W-:Y:S02]  /*7770*/  IMAD.MOV.U32 R120, RZ, RZ, R121 ;  /* 0x000000ffff787224 */ /* 0x000fe400078e0079 */
[----:B------:R-:W-:Y:S02]  /*7780*/  IMAD.MOV.U32 R121, RZ, RZ, R122 ;  /* 0x000000ffff797224 */ /* 0x000fe400078e007a */
[----:B------:R-:W-:Y:S01]  /*7790*/  IMAD.MOV.U32 R122, RZ, RZ, R126 ;  /* 0x000000ffff7a7224 */ /* 0x000fe200078e007e */
[----:B------:R-:W-:Y:S01]  /*77a0*/  IABS R107, R119 ;  /* 0x00000077006b7213 */ /* 0x000fe20000000000 */
[----:B------:R-:W-:Y:S02]  /*77b0*/  IMAD.MOV.U32 R126, RZ, RZ, R127 ;  /* 0x000000ffff7e7224 */ /* 0x000fe400078e007f */
[----:B---3--:R-:W-:-:S02]  /*77c0*/  IMAD.MOV.U32 R127, RZ, RZ, R128 ;  /* 0x000000ffff7f7224 */ /* 0x008fc400078e0080 */
[----:B------:R-:W-:Y:S02]  /*77d0*/  IMAD.MOV.U32 R128, RZ, RZ, R129 ;  /* 0x000000ffff807224 */ /* 0x000fe400078e0081 */
[----:B------:R-:W-:Y:S02]  /*77e0*/  IMAD.MOV.U32 R119, RZ, RZ, R120 ;  /* 0x000000ffff777224 */ /* 0x000fe400078e0078 */
[----:B------:R-:W-:Y:S02]  /*77f0*/  IMAD.MOV.U32 R120, RZ, RZ, R121 ;  /* 0x000000ffff787224 */ /* 0x000fe400078e0079 */
[----:B------:R-:W-:Y:S02]  /*7800*/  IMAD.MOV.U32 R121, RZ, RZ, R122 ;  /* 0x000000ffff797224 */ /* 0x000fe400078e007a */
[----:B------:R-:W-:Y:S02]  /*7810*/  IMAD.MOV.U32 R122, RZ, RZ, R126 ;  /* 0x000000ffff7a7224 */ /* 0x000fe400078e007e */
[----:B------:R-:W-:-:S02]  /*7820*/  IMAD.MOV.U32 R126, RZ, RZ, R127 ;  /* 0x000000ffff7e7224 */ /* 0x000fc400078e007f */
[----:B------:R-:W-:Y:S02]  /*7830*/  IMAD.MOV.U32 R127, RZ, RZ, R128 ;  /* 0x000000ffff7f7224 */ /* 0x000fe400078e0080 */
[----:B------:R-:W3:Y:S01]  /*7840*/  LDL R128, [R1+0xf30] ;  /* 0x000f300001807983 */ /* 0x000ee20000100800 */
[----:B------:R-:W-:-:S04]  /*7850*/  IMAD.MOV R108, RZ, RZ, -R108 ;  /* 0x000000ffff6c7224 */ /* 0x000fc800078e0a6c */
[----:B------:R-:W-:Y:S02]  /*7860*/  IMAD R100, R251, R108, R100 ;  /* 0x0000006cfb647224 */ /* 0x000fe400078e0264 */
[----:B------:R-:W-:-:S04]  /*7870*/  IMAD.HI.U32 R108, R248, R104, RZ ;  /* 0x00000068f86c7227 */ /* 0x000fc800078e00ff */
[----:B------:R-:W-:-:S04]  /*7880*/  IMAD.MOV R108, RZ, RZ, -R108 ;  /* 0x000000ffff6c7224 */ /* 0x000fc800078e0a6c */
[----:B------:R-:W-:Y:S01]  /*7890*/  IMAD R104, R251, R108, R104 ;  /* 0x0000006cfb687224 */ /* 0x000fe200078e0268 */
[----:B------:R-:W-:Y:S01]  /*78a0*/  IABS R108, R119 ;  /* 0x00000077006c7213 */ /* 0x000fe20000000000 */
[----:B------:R-:W-:Y:S02]  /*78b0*/  IMAD.MOV.U32 R119, RZ, RZ, R120 ;  /* 0x000000ffff777224 */ /* 0x000fe400078e0078 */
[----:B------:R-:W-:Y:S02]  /*78c0*/  IMAD.MOV.U32 R132, RZ, RZ, R148 ;  /* 0x000000ffff847224 */ /* 0x000fe400078e0094 */
[----:B------:R-:W-:Y:S01]  /*78d0*/  IMAD.MOV.U32 R120, RZ, RZ, R122 ;  /* 0x000000ffff787224 */ /* 0x000fe200078e007a */
[----:B------:R-:W4:Y:S01]  /*78e0*/  LDL R148, [R1+0xecc] ;  /* 0x000ecc0001947983 */ /* 0x000f220000100800 */
[----:B------:R-:W-:Y:S02]  /*78f0*/  IMAD.MOV.U32 R122, RZ, RZ, R126 ;  /* 0x000000ffff7a7224 */ /* 0x000fe400078e007e */
[----:B------:R-:W-:-:S02]  /*7900*/  IMAD.MOV.U32 R126, RZ, RZ, R127 ;  /* 0x000000ffff7e7224 */ /* 0x000fc400078e007f */
[----:B------:R-:W-:Y:S02]  /*7910*/  IMAD.MOV.U32 R129, RZ, RZ, R136 ;  /* 0x000000ffff817224 */ /* 0x000fe400078e0088 */
[----:B------:R-:W-:Y:S02]  /*7920*/  IMAD.MOV.U32 R136, RZ, RZ, R139 ;  /* 0x000000ffff887224 */ /* 0x000fe400078e008b */
[----:B------:R-:W4:Y:S01]  /*7930*/  LDL R139, [R1+0xbbc] ;  /* 0x000bbc00018b7983 */ /* 0x000f220000100800 */
[----:B------:R-:W-:Y:S02]  /*7940*/  IMAD.MOV.U32 R137, RZ, RZ, R138 ;  /* 0x000000ffff897224 */ /* 0x000fe400078e008a */
[----:B------:R-:W-:Y:S02]  /*7950*/  IMAD.MOV.U32 R138, RZ, RZ, R150 ;  /* 0x000000ffff8a7224 */ /* 0x000fe400078e0096 */
[----:B------:R-:W4:Y:S01]  /*7960*/  LDL R150, [R1+0xec8] ;  /* 0x000ec80001967983 */ /* 0x000f220000100800 */
[----:B------:R-:W-:Y:S01]  /*7970*/  IMAD.HI.U32 R113, R248, R105, RZ ;  /* 0x00000069f8717227 */ /* 0x000fe200078e00ff */
[----:B------:R-:W-:-:S03]  /*7980*/  IABS R109, R119 ;  /* 0x00000077006d7213 */ /* 0x000fc60000000000 */
[----:B---3--:R-:W-:Y:S02]  /*7990*/  IMAD.MOV.U32 R127, RZ, RZ, R128 ;  /* 0x000000ffff7f7224 */ /* 0x008fe400078e0080 */
[----:B------:R-:W-:Y:S02]  /*79a0*/  IMAD.MOV.U32 R128, RZ, RZ, R131 ;  /* 0x000000ffff807224 */ /* 0x000fe400078e0083 */
[----:B------:R-:W-:Y:S02]  /*79b0*/  IMAD.MOV.U32 R131, RZ, RZ, R132 ;  /* 0x000000ffff837224 */ /* 0x000fe400078e0084 */
[----:B------:R-:W3:Y:S01]  /*79c0*/  LDL R132, [R1+0xf10] ;  /* 0x000f100001847983 */ /* 0x000ee20000100800 */
[----:B------:R-:W-:Y:S02]  /*79d0*/  IMAD.MOV R113, RZ, RZ, -R113 ;  /* 0x000000ffff717224 */ /* 0x000fe400078e0a71 */
[----:B------:R-:W-:-:S04]  /*79e0*/  IMAD.HI.U32 R110, R248, R107, RZ ;  /* 0x0000006bf86e7227 */ /* 0x000fc800078e00ff */
[----:B------:R-:W-:Y:S02]  /*79f0*/  IMAD R105, R251, R113, R105 ;  /* 0x00000071fb697224 */ /* 0x000fe400078e0269 */
[----:B------:R-:W-:Y:S02]  /*7a00*/  IMAD.MOV R110, RZ, RZ, -R110 ;  /* 0x000000ffff6e7224 */ /* 0x000fe400078e0a6e */
[----:B------:R-:W-:-:S04]  /*7a10*/  IMAD.HI.U32 R113, R248, R109, RZ ;  /* 0x0000006df8717227 */ /* 0x000fc800078e00ff */
[----:B------:R-:W-:Y:S01]  /*7a20*/  IMAD R107, R251, R110, R107 ;  /* 0x0000006efb6b7224 */ /* 0x000fe200078e026b */
[----:B------:R-:W-:Y:S01]  /*7a30*/  IABS R110, R120 ;  /* 0x00000078006e7213 */ /* 0x000fe20000000000 */
[----:B------:R-:W-:Y:S02]  /*7a40*/  IMAD.MOV R113, RZ, RZ, -R113 ;  /* 0x000000ffff717224 */ /* 0x000fe400078e0a71 */
[----:B------:R-:W-:-:S04]  /*7a50*/  IMAD.HI.U32 R111, R248, R106, RZ ;  /* 0x0000006af86f7227 */ /* 0x000fc800078e00ff */
[----:B------:R-:W-:Y:S01]  /*7a60*/  IMAD R109, R251, R113, R109 ;  /* 0x00000071fb6d7224 */ /* 0x000fe200078e026d */
[----:B------:R-:W-:Y:S01]  /*7a70*/  IABS R113, R123 ;  /* 0x0000007b00717213 */ /* 0x000fe20000000000 */
[----:B------:R-:W-:Y:S01]  /*7a80*/  IMAD.HI.U32 R118, R248, R110, RZ ;  /* 0x0000006ef8767227 */ /* 0x000fe200078e00ff */
[----:B------:R-:W-:-:S03]  /*7a90*/  IABS R114, R126 ;  /* 0x0000007e00727213 */ /* 0x000fc60000000000 */
[----:B------:R-:W-:Y:S02]  /*7aa0*/  IMAD.MOV R111, RZ, RZ, -R111 ;  /* 0x000000ffff6f7224 */ /* 0x000fe400078e0a6f */
[----:B------:R-:W-:-:S04]  /*7ab0*/  IMAD.HI.U32 R112, R248, R108, RZ ;  /* 0x0000006cf8707227 */ /* 0x000fc800078e00ff */
[----:B------:R-:W-:Y:S02]  /*7ac0*/  IMAD.MOV R118, RZ, RZ, -R118 ;  /* 0x000000ffff767224 */ /* 0x000fe400078e0a76 */
[----:B------:R-:W-:-:S04]  /*7ad0*/  IMAD.HI.U32 R117, R248, R113, RZ ;  /* 0x00000071f8757227 */ /* 0x000fc800078e00ff */
[C---:B------:R-:W-:Y:S01]  /*7ae0*/  IMAD R106, R251.reuse, R111, R106 ;  /* 0x0000006ffb6a7224 */ /* 0x040fe200078e026a */
[----:B------:R-:W-:Y:S01]  /*7af0*/  IABS R111, R121 ;  /* 0x00000079006f7213 */ /* 0x000fe20000000000 */
[----:B------:R-:W-:Y:S02]  /*7b00*/  IMAD.MOV R112, RZ, RZ, -R112 ;  /* 0x000000ffff707224 */ /* 0x000fe400078e0a70 */
[----:B------:R-:W-:Y:S02]  /*7b10*/  IMAD R110, R251, R118, R110 ;  /* 0x00000076fb6e7224 */ /* 0x000fe400078e026e */
[----:B------:R-:W-:Y:S02]  /*7b20*/  IMAD.MOV R117, RZ, RZ, -R117 ;  /* 0x000000ffff757224 */ /* 0x000fe400078e0a75 */
[----:B------:R-:W-:-:S04]  /*7b30*/  IMAD.HI.U32 R118, R248, R114, RZ ;  /* 0x00000072f8767227 */ /* 0x000fc800078e00ff */
[C---:B------:R-:W-:Y:S01]  /*7b40*/  IMAD R108, R251.reuse, R112, R108 ;  /* 0x00000070fb6c7224 */ /* 0x040fe200078e026c */
[----:B------:R-:W-:Y:S01]  /*7b50*/  IABS R112, R122 ;  /* 0x0000007a00707213 */ /* 0x000fe20000000000 */
[----:B------:R-:W-:Y:S01]  /*7b60*/  IMAD R113, R251, R117, R113 ;  /* 0x00000075fb717224 */ /* 0x000fe200078e0271 */
[----:B------:R-:W-:Y:S01]  /*7b70*/  IABS R117, R129 ;  /* 0x0000008100757213 */ /* 0x000fe20000000000 */
[----:B------:R-:W-:-:S04]  /*7b80*/  IMAD.HI.U32 R116, R248, R111, RZ ;  /* 0x0000006ff8747227 */ /* 0x000fc800078e00ff */
[----:B------:R-:W-:Y:S02]  /*7b90*/  IMAD.MOV R118, RZ, RZ, -R118 ;  /* 0x000000ffff767224 */ /* 0x000fe400078e0a76 */
[----:B------:R-:W-:Y:S02]  /*7ba0*/  IMAD.MOV R116, RZ, RZ, -R116 ;  /* 0x000000ffff747224 */ /* 0x000fe400078e0a74 */
[----:B------:R-:W-:Y:S01]  /*7bb0*/  IMAD R114, R251, R118, R114 ;  /* 0x00000076fb727224 */ /* 0x000fe200078e0272 */
[----:B------:R-:W-:Y:S01]  /*7bc0*/  IABS R118, R130 ;  /* 0x0000008200767213 */ /* 0x000fe20000000000 */
[----:B------:R-:W-:-:S04]  /*7bd0*/  IMAD.HI.U32 R115, R248, R112, RZ ;  /* 0x00000070f8737227 */ /* 0x000fc800078e00ff */
[----:B------:R-:W-:-:S04]  /*7be0*/  IMAD.HI.U32 R120, R248, R117, RZ ;  /* 0x00000075f8787227 */ /* 0x000fc800078e00ff */
[----:B------:R-:W-:Y:S01]  /*7bf0*/  IMAD R111, R251, R116, R111 ;  /* 0x00000074fb6f7224 */ /* 0x000fe200078e026f */
[----:B------:R-:W-:Y:S01]  /*7c00*/  IABS R116, R128 ;  /* 0x0000008000747213 */ /* 0x000fe20000000000 */
[----:B------:R-:W-:Y:S02]  /*7c10*/  IMAD.MOV R115, RZ, RZ, -R115 ;  /* 0x000000ffff737224 */ /* 0x000fe400078e0a73 */
[----:B------:R-:W-:Y:S02]  /*7c20*/  IMAD.MOV R120, RZ, RZ, -R120 ;  /* 0x000000ffff787224 */ /* 0x000fe400078e0a78 */
[----:B------:R-:W-:-:S04]  /*7c30*/  IMAD.HI.U32 R122, R248, R118, RZ ;  /* 0x00000076f87a7227 */ /* 0x000fc800078e00ff */
[C---:B------:R-:W-:Y:S01]  /*7c40*/  IMAD R112, R251.reuse, R115, R112 ;  /* 0x00000073fb707224 */ /* 0x040fe200078e0270 */
[----:B------:R-:W-:Y:S01]  /*7c50*/  IABS R115, R127 ;  /* 0x0000007f00737213 */ /* 0x000fe20000000000 */
[----:B------:R-:W-:Y:S02]  /*7c60*/  IMAD R117, R251, R120, R117 ;  /* 0x00000078fb757224 */ /* 0x000fe400078e0275 */
[----:B------:R-:W-:-:S04]  /*7c70*/  IMAD.HI.U32 R121, R248, R116, RZ ;  /* 0x00000074f8797227 */ /* 0x000fc800078e00ff */
[----:B------:R-:W-:Y:S02]  /*7c80*/  IMAD.MOV R122, RZ, RZ, -R122 ;  /* 0x000000ffff7a7224 */ /* 0x000fe400078e0a7a */
[----:B------:R-:W-:Y:S02]  /*7c90*/  IMAD.MOV R121, RZ, RZ, -R121 ;  /* 0x000000ffff797224 */ /* 0x000fe400078e0a79 */
[C---:B------:R-:W-:Y:S01]  /*7ca0*/  IMAD R118, R251.reuse, R122, R118 ;  /* 0x0000007afb767224 */ /* 0x040fe200078e0276 */
[----:B------:R-:W-:Y:S01]  /*7cb0*/  IABS R122, R134 ;  /* 0x00000086007a7213 */ /* 0x000fe20000000000 */
[----:B------:R-:W-:Y:S01]  /*7cc0*/  IMAD.HI.U32 R123, R248, R115, RZ ;  /* 0x00000073f87b7227 */ /* 0x000fe200078e00ff */
[----:B------:R-:W-:Y:S02]  /*7cd0*/  IABS R119, R131 ;  /* 0x0000008300777213 */ /* 0x000fe40000000000 */
[----:B------:R-:W-:Y:S01]  /*7ce0*/  IABS R126, R136 ;  /* 0x00000088007e7213 */ /* 0x000fe20000000000 */
[----:B------:R-:W-:Y:S01]  /*7cf0*/  IMAD R116, R251, R121, R116 ;  /* 0x00000079fb747224 */ /* 0x000fe200078e0274 */
[----:B--2---:R-:W-:Y:S01]  /*7d00*/  IABS R121, R133 ;  /* 0x0000008500797213 */ /* 0x004fe20000000000 */
        /* <DEDUP_REMOVED lines=8> */
[C---:B------:R-:W-:Y:S01]  /*7d90*/  IMAD R122, R251.reuse, R127, R122 ;  /* 0x0000007ffb7a7224 */ /* 0x040fe200078e027a */
[----:B------:R-:W-:Y:S01]  /*7da0*/  IABS R127, R137 ;  /* 0x00000089007f7213 */ /* 0x000fe20000000000 */
[C---:B------:R-:W-:Y:S01]  /*7db0*/  IMAD R119, R251.reuse, R123, R119 ;  /* 0x0000007bfb777224 */ /* 0x040fe200078e0277 */
[----:B----4-:R-:W-:Y:S01]  /*7dc0*/  IABS R123, R135 ;  /* 0x00000087007b7213 */ /* 0x010fe20000000000 */
[----:B------:R-:W-:Y:S01]  /*7dd0*/  IMAD R121, R251, R128, R121 ;  /* 0x00000080fb797224 */ /* 0x000fe200078e0279 */
[----:B------:R-:W-:Y:S01]  /*7de0*/  IABS R128, R138 ;  /* 0x0000008a00807213 */ /* 0x000fe20000000000 */
[----:B------:R-:W-:Y:S01]  /*7df0*/  IMAD.HI.U32 R135, R248, R127, RZ ;  /* 0x0000007ff8877227 */ /* 0x000fe200078e00ff */
[----:B------:R-:W-:-:S03]  /*7e00*/  IABS R131, R141 ;  /* 0x0000008d00837213 */ /* 0x000fc60000000000 */
[----:B------:R-:W-:-:S04]  /*7e10*/  IMAD.HI.U32 R133, R248, R128, RZ ;  /* 0x00000080f8857227 */ /* 0x000fc800078e00ff */
[----:B------:R-:W-:Y:S02]  /*7e20*/  IMAD.MOV R135, RZ, RZ, -R135 ;  /* 0x000000ffff877224 */ /* 0x000fe400078e0a87 */
[----:B------:R-:W-:Y:S02]  /*7e30*/  IMAD.MOV R133, RZ, RZ, -R133 ;  /* 0x000000ffff857224 */ /* 0x000fe400078e0a85 */
[----:B------:R-:W-:Y:S02]  /*7e40*/  IMAD R127, R251, R135, R127 ;  /* 0x00000087fb7f7224 */ /* 0x000fe400078e027f */
[----:B------:R-:W-:-:S04]  /*7e50*/  IMAD.HI.U32 R135, R248, R131, RZ ;  /* 0x00000083f8877227 */ /* 0x000fc800078e00ff */
        /* <DEDUP_REMOVED lines=8> */
[C---:B------:R-:W-:Y:S01]  /*7ee0*/  IMAD R123, R251.reuse, R129, R123 ;  /* 0x00000081fb7b7224 */ /* 0x040fe200078e027b */
[----:B------:R-:W-:Y:S01]  /*7ef0*/  IABS R129, R139 ;  /* 0x0000008b00817213 */ /* 0x000fe20000000000 */
[----:B------:R-:W-:Y:S02]  /*7f00*/  IMAD.MOV.U32 R145, RZ, RZ, R146 ;  /* 0x000000ffff917224 */ /* 0x000fe400078e0092 */
[----:B------:R-:W-:Y:S02]  /*7f10*/  IMAD.MOV R138, RZ, RZ, -R138 ;  /* 0x000000ffff8a7224 */ /* 0x000fe400078e0a8a */
[----:B------:R-:W-:Y:S02]  /*7f20*/  IMAD.MOV.U32 R146, RZ, RZ, R147 ;  /* 0x000000ffff927224 */ /* 0x000fe400078e0093 */
[----:B------:R-:W-:Y:S01]  /*7f30*/  IMAD.HI.U32 R139, R248, R135, RZ ;  /* 0x00000087f88b7227 */ /* 0x000fe200078e00ff */
[----:B------:R-:W2:Y:S03]  /*7f40*/  LDL R147, [R1+0xebc] ;  /* 0x000ebc0001937983 */ /* 0x000ea60000100800 */
[----:B------:R-:W-:Y:S01]  /*7f50*/  IMAD R133, R251, R138, R133 ;  /* 0x0000008afb857224 */ /* 0x000fe200078e0285 */
[----:B------:R-:W-:Y:S01]  /*7f60*/  IABS R138, R150 ;  /* 0x00000096008a7213 */ /* 0x000fe20000000000 */
[----:B------:R-:W-:Y:S01]  /*7f70*/  IMAD.MOV R139, RZ, RZ, -R139 ;  /* 0x000000ffff8b7224 */ /* 0x000fe200078e0a8b */
[----:B------:R-:W4:Y:S01]  /*7f80*/  LDL R150, [R1+0xbc4] ;  /* 0x000bc40001967983 */ /* 0x000f220000100800 */
[----:B------:R-:W-:-:S02]  /*7f90*/  IABS R136, R148 ;  /* 0x0000009400887213 */ /* 0x000fc40000000000 */
[----:B------:R-:W-:Y:S01]  /*7fa0*/  IMAD R135, R251, R139, R135 ;  /* 0x0000008bfb877224 */ /* 0x000fe200078e0287 */
[----:B------:R-:W4:Y:S01]  /*7fb0*/  LDL R148, [R1+0xeb4] ;  /* 0x000eb40001947983 */ /* 0x000f220000100800 */
[----:B------:R-:W-:-:S03]  /*7fc0*/  IABS R139, R151 ;  /* 0x00000097008b7213 */ /* 0x000fc60000000000 */
[----:B------:R-:W4:Y:S01]  /*7fd0*/  LDL R151, [R1+0xea8] ;  /* 0x000ea80001977983 */ /* 0x000f220000100800 */
[----:B---3--:R-:W-:-:S05]  /*7fe0*/  IABS R120, R132 ;  /* 0x0000008400787213 */ /* 0x008fca0000000000 */
[----:B------:R-:W-:-:S04]  /*7ff0*/  IMAD.HI.U32 R130, R248, R120, RZ ;  /* 0x00000078f8827227 */ /* 0x000fc800078e00ff */
[----:B------:R-:W-:-:S04]  /*8000*/  IMAD.MOV R130, RZ, RZ, -R130 ;  /* 0x000000ffff827224 */ /* 0x000fc800078e0a82 */
[----:B------:R-:W-:Y:S02]  /*8010*/  IMAD R120, R251, R130, R120 ;  /* 0x00000082fb787224 */ /* 0x000fe400078e0278 */
[----:B------:R-:W-:-:S04]  /*8020*/  IMAD.HI.U32 R130, R248, R126, RZ ;  /* 0x0000007ef8827227 */ /* 0x000fc800078e00ff */
[----:B------:R-:W-:-:S04]  /*8030*/  IMAD.MOV R130, RZ, RZ, -R130 ;  /* 0x000000ffff827224 */ /* 0x000fc800078e0a82 */
[----:B------:R-:W-:Y:S01]  /*8040*/  IMAD R126, R251, R130, R126 ;  /* 0x00000082fb7e7224 */ /* 0x000fe200078e027e */
[----:B------:R-:W-:-:S05]  /*8050*/  IABS R130, R140 ;  /* 0x0000008c00827213 */ /* 0x000fca0000000000 */
[----:B------:R-:W-:-:S04]  /*8060*/  IMAD.HI.U32 R134, R248, R130, RZ ;  /* 0x00000082f8867227 */ /* 0x000fc800078e00ff */
[----:B------:R-:W-:-:S04]  /*8070*/  IMAD.MOV R134, RZ, RZ, -R134 ;  /* 0x000000ffff867224 */ /* 0x000fc800078e0a86 */
[----:B------:R-:W-:Y:S01]  /*8080*/  IMAD R130, R251, R134, R130 ;  /* 0x00000086fb827224 */ /* 0x000fe200078e0282 */
[----:B------:R-:W-:-:S05]  /*8090*/  IABS R134, R144 ;  /* 0x0000009000867213 */ /* 0x000fca0000000000 */
[----:B------:R-:W-:-:S04]  /*80a0*/  IMAD.HI.U32 R137, R248, R134, RZ ;  /* 0x00000086f8897227 */ /* 0x000fc800078e00ff */
[----:B------:R-:W-:-:S04]  /*80b0*/  IMAD.MOV R137, RZ, RZ, -R137 ;  /* 0x000000ffff897224 */ /* 0x000fc800078e0a89 */
[C---:B------:R-:W-:Y:S01]  /*80c0*/  IMAD R134, R251.reuse, R137, R134 ;  /* 0x00000089fb867224 */ /* 0x040fe200078e0286 */
[----:B------:R-:W-:Y:S02]  /*80d0*/  IABS R137, R149 ;  /* 0x0000009500897213 */ /* 0x000fe40000000000 */
[----:B------:R-:W3:Y:S01]  /*80e0*/  LDL R149, [R1+0xeac] ;  /* 0x000eac0001957983 */ /* 0x000ee20000100800 */
[C---:B------:R-:W-:Y:S01]  /*80f0*/  IMAD.HI.U32 R132, R248.reuse, R129, RZ ;  /* 0x00000081f8847227 */ /* 0x040fe200078e00ff */
[----:B------:R-:W-:Y:S02]  /*8100*/  IABS R141, R146 ;  /* 0x00000092008d7213 */ /* 0x000fe40000000000 */
[----:B------:R-:W-:Y:S01]  /*8110*/  IABS R156, R156 ;  /* 0x0000009c009c7213 */ /* 0x000fe20000000000 */
[----:B------:R-:W-:Y:S01]  /*8120*/  IMAD.MOV R132, RZ, RZ, -R132 ;  /* 0x000000ffff847224 */ /* 0x000fe200078e0a84 */
[----:B------:R-:W-:Y:S01]  /*8130*/  IABS R161, R161 ;  /* 0x000000a100a17213 */ /* 0x000fe20000000000 */
[C---:B------:R-:W-:Y:S01]  /*8140*/  IMAD.HI.U32 R143, R248.reuse, R138, RZ ;  /* 0x0000008af88f7227 */ /* 0x040fe200078e00ff */
[----:B------:R-:W-:Y:S01]  /*8150*/  IABS R166, R166 ;  /* 0x000000a600a67213 */ /* 0x000fe20000000000 */
[----:B0-----:R-:W3:Y:S02]  /*8160*/  LDL.LU R4, [R1+0x24] ;  /* 0x0000240001047983 */ /* 0x001ee40000300800 */
[----:B------:R-:W-:Y:S01]  /*8170*/  IMAD R129, R251, R132, R129 ;  /* 0x00000084fb817224 */ /* 0x000fe200078e0281 */
[----:B------:R-:W-:Y:S01]  /*8180*/  IABS R132, R142 ;  /* 0x0000008e00847213 */ /* 0x000fe20000000000 */
[----:B------:R-:W-:Y:S01]  /*8190*/  IMAD.MOV R143, RZ, RZ, -R143 ;  /* 0x000000ffff8f7224 */ /* 0x000fe200078e0a8f */
[----:B------:R-:W-:Y:S01]  /*81a0*/  IABS R171, R171 ;  /* 0x000000ab00ab7213 */ /* 0x000fe20000000000 */
[----:B------:R-:W3:Y:S02]  /*81b0*/  LDL.LU R3, [R1+0x20] ;  /* 0x0000200001037983 */ /* 0x000ee40000300800 */
[----:B------:R-:W-:-:S04]  /*81c0*/  IMAD.HI.U32 R140, R248, R132, RZ ;  /* 0x00000084f88c7227 */ /* 0x000fc800078e00ff */
[----:B------:R-:W-:-:S04]  /*81d0*/  IMAD.MOV R140, RZ, RZ, -R140 ;  /* 0x000000ffff8c7224 */ /* 0x000fc800078e0a8c */
[----:B------:R-:W-:Y:S02]  /*81e0*/  IMAD R132, R251, R140, R132 ;  /* 0x0000008cfb847224 */ /* 0x000fe400078e0284 */
[----:B------:R-:W-:-:S04]  /*81f0*/  IMAD.HI.U32 R140, R248, R136, RZ ;  /* 0x00000088f88c7227 */ /* 0x000fc800078e00ff */
[----:B------:R-:W-:-:S04]  /*8200*/  IMAD.MOV R140, RZ, RZ, -R140 ;  /* 0x000000ffff8c7224 */ /* 0x000fc800078e0a8c */
[----:B------:R-:W-:Y:S01]  /*8210*/  IMAD R136, R251, R140, R136 ;  /* 0x0000008cfb887224 */ /* 0x000fe200078e0288 */
[----:B------:R-:W-:Y:S01]  /*8220*/  IABS R140, R145 ;  /* 0x00000091008c7213 */ /* 0x000fe20000000000 */
[----:B------:R-:W-:-:S04]  /*8230*/  IMAD.HI.U32 R145, R248, R137, RZ ;  /* 0x00000089f8917227 */ /* 0x000fc800078e00ff */
[----:B------:R-:W-:Y:S02]  /*8240*/  IMAD.MOV R145, RZ, RZ, -R145 ;  /* 0x000000ffff917224 */ /* 0x000fe400078e0a91 */
[----:B------:R-:W-:-:S04]  /*8250*/  IMAD.HI.U32 R142, R248, R139, RZ ;  /* 0x0000008bf88e7227 */ /* 0x000fc800078e00ff */
[----:B------:R-:W-:Y:S02]  /*8260*/  IMAD R137, R251, R145, R137 ;  /* 0x00000091fb897224 */ /* 0x000fe400078e0289 */
[----:B------:R-:W-:-:S04]  /*8270*/  IMAD.HI.U32 R144, R248, R140, RZ ;  /* 0x0000008cf8907227 */ /* 0x000fc800078e00ff */
[----:B------:R-:W-:Y:S02]  /*8280*/  IMAD.MOV R142, RZ, RZ, -R142 ;  /* 0x000000ffff8e7224 */ /* 0x000fe400078e0a8e */
[----:B------:R-:W-:-:S04]  /*8290*/  IMAD.HI.U32 R145, R248, R141, RZ ;  /* 0x0000008df8917227 */ /* 0x000fc800078e00ff */
[----:B------:R-:W-:Y:S02]  /*82a0*/  IMAD.MOV R144, RZ, RZ, -R144 ;  /* 0x000000ffff907224 */ /* 0x000fe400078e0a90 */
[C---:B------:R-:W-:Y:S02]  /*82b0*/  IMAD R139, R251.reuse, R142, R139 ;  /* 0x0000008efb8b7224 */ /* 0x040fe400078e028b */
[----:B------:R-:W-:Y:S02]  /*82c0*/  IMAD.MOV R145, RZ, RZ, -R145 ;  /* 0x000000ffff917224 */ /* 0x000fe400078e0a91 */
[C---:B------:R-:W-:Y:S02]  /*82d0*/  IMAD R140, R251.reuse, R144, R140 ;  /* 0x00000090fb8c7224 */ /* 0x040fe400078e028c */
[C---:B------:R-:W-:Y:S02]  /*82e0*/  IMAD R141, R251.reuse, R145, R141 ;  /* 0x00000091fb8d7224 */ /* 0x040fe400078e028d */
[----:B------:R-:W-:Y:S01]  /*82f0*/  IMAD R138, R251, R143, R138 ;  /* 0x0000008ffb8a7224 */ /* 0x000fe200078e028a */
[----:B--2---:R-:W-:-:S02]  /*8300*/  IABS R142, R147 ;  /* 0x00000093008e7213 */ /* 0x004fc40000000000 */
[----:B----4-:R-:W-:-:S03]  /*8310*/  IABS R145, R150 ;  /* 0x0000009600917213 */ /* 0x010fc60000000000 */
[----:B------:R-:W-:Y:S01]  /*8320*/  IMAD.HI.U32 R150, R248, R142, RZ ;  /* 0x0000008ef8967227 */ /* 0x000fe200078e00ff */
[----:B------:R-:W-:-:S03]  /*8330*/  IABS R143, R148 ;  /* 0x00000094008f7213 */ /* 0x000fc60000000000 */
[----:B------:R-:W-:Y:S01]  /*8340*/  IMAD.MOV R150, RZ, RZ, -R150 ;  /* 0x000000ffff967224 */ /* 0x000fe200078e0a96 */
[----:B------:R-:W-:Y:S01]  /*8350*/  IABS R146, R151 ;  /* 0x0000009700927213 */ /* 0x000fe20000000000 */
[----:B------:R-:W-:-:S04]  /*8360*/  IMAD.HI.U32 R148, R248, R143, RZ ;  /* 0x0000008ff8947227 */ /* 0x000fc800078e00ff */
[----:B------:R-:W-:Y:S02]  /*8370*/  IMAD R142, R251, R150, R142 ;  /* 0x00000096fb8e7224 */ /* 0x000fe400078e028e */
[----:B------:R-:W-:-:S04]  /*8380*/  IMAD.HI.U32 R150, R248, R146, RZ ;  /* 0x00000092f8967227 */ /* 0x000fc800078e00ff */
[----:B------:R-:W-:Y:S02]  /*8390*/  IMAD.MOV R148, RZ, RZ, -R148 ;  /* 0x000000ffff947224 */ /* 0x000fe400078e0a94 */
[----:B------:R-:W-:Y:S02]  /*83a0*/  IMAD.MOV R150, RZ, RZ, -R150 ;  /* 0x000000ffff967224 */ /* 0x000fe400078e0a96 */
[C---:B------:R-:W-:Y:S01]  /*83b0*/  IMAD R143, R251.reuse, R148, R143 ;  /* 0x00000094fb8f7224 */ /* 0x040fe200078e028f */
[----:B------:R-:W-:Y:S01]  /*83c0*/  IABS R148, R155 ;  /* 0x0000009b00947213 */ /* 0x000fe20000000000 */
[----:B------:R-:W-:Y:S01]  /*83d0*/  IMAD R146, R251, R150, R146 ;  /* 0x00000096fb927224 */ /* 0x000fe200078e0292 */
[----:B------:R-:W-:Y:S02]  /*83e0*/  IABS R150, R153 ;  /* 0x0000009900967213 */ /* 0x000fe40000000000 */
[----:B------:R-:W-:Y:S01]  /*83f0*/  IABS R151, R152 ;  /* 0x0000009800977213 */ /* 0x000fe20000000000 */
[----:B------:R-:W-:-:S04]  /*8400*/  IMAD.HI.U32 R153, R248, R148, RZ ;  /* 0x00000094f8997227 */ /* 0x000fc800078e00ff */
[----:B------:R-:W-:-:S04]  /*8410*/  IMAD.MOV R153, RZ, RZ, -R153 ;  /* 0x000000ffff997224 */ /* 0x000fc800078e0a99 */
[----:B------:R-:W-:Y:S01]  /*8420*/  IMAD R148, R251, R153, R148 ;  /* 0x00000099fb947224 */ /* 0x000fe200078e0294 */
[----:B------:R-:W-:Y:S02]  /*8430*/  IABS R153, R159 ;  /* 0x0000009f00997213 */ /* 0x000fe40000000000 */
[----:B------:R-:W-:Y:S02]  /*8440*/  IABS R176, R176 ;  /* 0x000000b000b07213 */ /* 0x000fe40000000000 */
[----:B------:R-:W-:Y:S02]  /*8450*/  IABS R181, R181 ;  /* 0x000000b500b57213 */ /* 0x000fe40000000000 */
[----:B---3--:R-:W-:Y:S01]  /*8460*/  IABS R144, R149 ;  /* 0x0000009500907213 */ /* 0x008fe20000000000 */
[----:B------:R-:W-:-:S04]  /*8470*/  IMAD.HI.U32 R149, R248, R145, RZ ;  /* 0x00000091f8957227 */ /* 0x000fc800078e00ff */
[----:B------:R-:W-:-:S04]  /*8480*/  IMAD.HI.U32 R147, R248, R144, RZ ;  /* 0x00000090f8937227 */ /* 0x000fc800078e00ff */
[----:B------:R-:W-:Y:S02]  /*8490*/  IMAD.MOV R147, RZ, RZ, -R147 ;  /* 0x000000ffff937224 */ /* 0x000fe400078e0a93 */
[----:B------:R-:W-:Y:S02]  /*84a0*/  IMAD.MOV R149, RZ, RZ, -R149 ;  /* 0x000000ffff957224 */ /* 0x000fe400078e0a95 */
[C---:B------:R-:W-:Y:S01]  /*84b0*/  IMAD R144, R251.reuse, R147, R144 ;  /* 0x00000093fb907224 */ /* 0x040fe200078e0290 */
[----:B------:R-:W-:Y:S01]  /*84c0*/  IABS R147, R236 ;  /* 0x000000ec00937213 */ /* 0x000fe20000000000 */
[----:B------:R-:W-:Y:S01]  /*84d0*/  IMAD R145, R251, R149, R145 ;  /* 0x00000095fb917224 */ /* 0x000fe200078e0291 */
[----:B------:R-:W-:-:S03]  /*84e0*/  IABS R149, R154 ;  /* 0x0000009a00957213 */ /* 0x000fc60000000000 */
[----:B------:R-:W-:-:S04]  /*84f0*/  IMAD.HI.U32 R155, R248, R147, RZ ;  /* 0x00000093f89b7227 */ /* 0x000fc800078e00ff */
[----:B------:R-:W-:-:S04]  /*8500*/  IMAD.HI.U32 R152, R248, R149, RZ ;  /* 0x00000095f8987227 */ /* 0x000fc800078e00ff */
[----:B------:R-:W-:Y:S02]  /*8510*/  IMAD.MOV R155, RZ, RZ, -R155 ;  /* 0x000000ffff9b7224 */ /* 0x000fe400078e0a9b */
[----:B------:R-:W-:-:S04]  /*8520*/  IMAD.HI.U32 R154, R248, R150, RZ ;  /* 0x00000096f89a7227 */ /* 0x000fc800078e00ff */
[----:B------:R-:W-:Y:S02]  /*8530*/  IMAD.MOV R152, RZ, RZ, -R152 ;  /* 0x000000ffff987224 */ /* 0x000fe400078e0a98 */
[----:B------:R-:W-:Y:S02]  /*8540*/  IMAD R147, R251, R155, R147 ;  /* 0x0000009bfb937224 */ /* 0x000fe400078e0293 */
[----:B------:R-:W-:-:S04]  /*8550*/  IMAD.HI.U32 R155, R248, R151, RZ ;  /* 0x00000097f89b7227 */ /* 0x000fc800078e00ff */
[----:B------:R-:W-:Y:S02]  /*8560*/  IMAD.MOV R154, RZ, RZ, -R154 ;  /* 0x000000ffff9a7224 */ /* 0x000fe400078e0a9a */
[C---:B------:R-:W-:Y:S01]  /*8570*/  IMAD R149, R251.reuse, R152, R149 ;  /* 0x00000098fb957224 */ /* 0x040fe200078e0295 */
[----:B------:R-:W-:Y:S01]  /*8580*/  IABS R152, R160 ;  /* 0x000000a000987213 */ /* 0x000fe20000000000 */
[----:B------:R-:W-:Y:S02]  /*8590*/  IMAD.MOV R155, RZ, RZ, -R155 ;  /* 0x000000ffff9b7224 */ /* 0x000fe400078e0a9b */
[C---:B------:R-:W-:Y:S01]  /*85a0*/  IMAD R150, R251.reuse, R154, R150 ;  /* 0x0000009afb967224 */ /* 0x040fe200078e0296 */
[----:B------:R-:W-:Y:S01]  /*85b0*/  IABS R154, R158 ;  /* 0x0000009e009a7213 */ /* 0x000fe20000000000 */
[----:B------:R-:W-:Y:S01]  /*85c0*/  IMAD R151, R251, R155, R151 ;  /* 0x0000009bfb977224 */ /* 0x000fe200078e0297 */
[----:B------:R-:W-:Y:S01]  /*85d0*/  IABS R155, R157 ;  /* 0x0000009d009b7213 */ /* 0x000fe20000000000 */
        /* <DEDUP_REMOVED lines=8> */
[----:B------:R-:W-:Y:S01]  /*8660*/  IMAD R154, R251, R157, R154 ;  /* 0x0000009dfb9a7224 */ /* 0x000fe200078e029a */
[----:B------:R-:W-:Y:S01]  /*8670*/  IABS R157, R165 ;  /* 0x000000a5009d7213 */ /* 0x000fe20000000000 */
        /* <DEDUP_REMOVED lines=21> */
[C---:B------:R-:W-:Y:S01]  /*87d0*/  IMAD R160, R251.reuse, R164, R160 ;  /* 0x000000a4fba07224 */ /* 0x040fe200078e02a0 */
[----:B------:R-:W-:Y:S01]  /*87e0*/  IABS R164, R168 ;  /* 0x000000a800a47213 */ /* 0x000fe20000000000 */
[----:B------:R-:W-:Y:S02]  /*87f0*/  IMAD.MOV R163, RZ, RZ, -R163 ;  /* 0x000000ffffa37224 */ /* 0x000fe400078e0aa3 */
[----:B------:R-:W-:Y:S01]  /*8800*/  IMAD R161, R251, R165, R161 ;  /* 0x000000a5fba17224 */ /* 0x000fe200078e02a1 */
[----:B------:R-:W-:Y:S01]  /*8810*/  IABS R165, R167 ;  /* 0x000000a700a57213 */ /* 0x000fe20000000000 */
[----:B------:R-:W-:-:S04]  /*8820*/  IMAD.HI.U32 R170, R248, R162, RZ ;  /* 0x000000a2f8aa7227 */ /* 0x000fc800078e00ff */
[----:B------:R-:W-:Y:S01]  /*8830*/  IMAD R158, R251, R163, R158 ;  /* 0x000000a3fb9e7224 */ /* 0x000fe200078e029e */
[----:B------:R-:W-:Y:S01]  /*8840*/  IABS R163, R169 ;  /* 0x000000a900a37213 */ /* 0x000fe20000000000 */
        /* <DEDUP_REMOVED lines=73> */
[----:B------:R-:W-:Y:S01]  /*8ce0*/  IMAD.HI.U32 R190, R248, R182, RZ ;  /* 0x000000b6f8be7227 */ /* 0x000fe200078e00ff */
[----:B------:R-:W-:-:S03]  /*8cf0*/  IABS R186, R186 ;  /* 0x000000ba00ba7213 */ /* 0x000fc60000000000 */
        /* <DEDUP_REMOVED lines=15> */
[----:B------:R-:W-:Y:S01]  /*8df0*/  IMAD.HI.U32 R195, R248, R187, RZ ;  /* 0x000000bbf8c37227 */ /* 0x000fe200078e00ff */
[----:B------:R-:W-:-:S03]  /*8e00*/  IABS R191, R191 ;  /* 0x000000bf00bf7213 */ /* 0x000fc60000000000 */
        /* <DEDUP_REMOVED lines=58> */
[----:B------:R-:W-:Y:S01]  /*91b0*/  IMAD.HI.U32 R210, R248, R202, RZ ;  /* 0x000000caf8d27227 */ /* 0x000fe200078e00ff */
[----:B------:R-:W-:-:S03]  /*91c0*/  IABS R206, R206 ;  /* 0x000000ce00ce7213 */ /* 0x000fc60000000000 */
[----:B------:R-:W-:Y:S01]  /*91d0*/  IMAD R201, R251, R205, R201 ;  /* 0x000000cdfbc97224 */ /* 0x000fe200078e02c9 */
[----:B------:R-:W-:Y:S01]  /*91e0*/  IABS R205, R207 ;  /* 0x000000cf00cd7213 */ /* 0x000fe20000000000 */
[----:B------:R-:W-:Y:S02]  /*91f0*/  IMAD.MOV R203, RZ, RZ, -R203 ;  /* 0x000000ffffcb7224 */ /* 0x000fe400078e0acb */
[----:B------:R-:W-:-:S04]  /*9200*/  IMAD.HI.U32 R207, R248, R204, RZ ;  /* 0x000000ccf8cf7227 */ /* 0x000fc800078e00ff */
[----:B------:R-:W-:Y:S02]  /*9210*/  IMAD.MOV R210, RZ, RZ, -R210 ;  /* 0x000000ffffd27224 */ /* 0x000fe400078e0ad2 */
[C---:B------:R-:W-:Y:S01]  /*9220*/  IMAD R198, R251.reuse, R203, R198 ;  /* 0x000000cbfbc67224 */ /* 0x040fe200078e02c6 */
[----:B------:R-:W-:Y:S01]  /*9230*/  IABS R203, R209 ;  /* 0x000000d100cb7213 */ /* 0x000fe20000000000 */
[----:B------:R-:W-:Y:S02]  /*9240*/  IMAD.MOV R207, RZ, RZ, -R207 ;  /* 0x000000ffffcf7224 */ /* 0x000fe400078e0acf */
[----:B------:R-:W-:Y:S02]  /*9250*/  IMAD R202, R251, R210, R202 ;  /* 0x000000d2fbca7224 */ /* 0x000fe400078e02ca */
[----:B------:R-:W-:-:S04]  /*9260*/  IMAD.HI.U32 R210, R248, R206, RZ ;  /* 0x000000cef8d27227 */ /* 0x000fc800078e00ff */
[----:B------:R-:W-:-:S04]  /*9270*/  IMAD.HI.U32 R209, R248, R205, RZ ;  /* 0x000000cdf8d17227 */ /* 0x000fc800078e00ff */
[----:B------:R-:W-:Y:S01]  /*9280*/  IMAD R204, R251, R207, R204 ;  /* 0x000000cffbcc7224 */ /* 0x000fe200078e02cc */
[----:B------:R-:W-:Y:S01]  /*9290*/  IABS R207, R215 ;  /* 0x000000d700cf7213 */ /* 0x000fe20000000000 */
[----:B------:R-:W-:-:S04]  /*92a0*/  IMAD.HI.U32 R208, R248, R203, RZ ;  /* 0x000000cbf8d07227 */ /* 0x000fc800078e00ff */
[----:B------:R-:W-:Y:S02]  /*92b0*/  IMAD.MOV R210, RZ, RZ, -R210 ;  /* 0x000000ffffd27224 */ /* 0x000fe400078e0ad2 */
[----:B------:R-:W-:Y:S02]  /*92c0*/  IMAD.MOV R209, RZ, RZ, -R209 ;  /* 0x000000ffffd17224 */ /* 0x000fe400078e0ad1 */
[----:B------:R-:W-:Y:S02]  /*92d0*/  IMAD.MOV R208, RZ, RZ, -R208 ;  /* 0x000000ffffd07224 */ /* 0x000fe400078e0ad0 */
[C---:B------:R-:W-:Y:S01]  /*92e0*/  IMAD R206, R251.reuse, R210, R206 ;  /* 0x000000d2fbce7224 */ /* 0x040fe200078e02ce */
[----:B------:R-:W-:Y:S01]  /*92f0*/  IABS R210, R212 ;  /* 0x000000d400d27213 */ /* 0x000fe20000000000 */
[----:B------:R-:W-:Y:S01]  /*9300*/  IMAD R205, R251, R209, R205 ;  /* 0x000000d1fbcd7224 */ /* 0x000fe200078e02cd */
[----:B------:R-:W-:Y:S01]  /*9310*/  IABS R209, R213 ;  /* 0x000000d500d17213 */ /* 0x000fe20000000000 */
[----:B------:R-:W-:Y:S01]  /*9320*/  IMAD.HI.U32 R215, R248, R207, RZ ;  /* 0x000000cff8d77227 */ /* 0x000fe200078e00ff */
[----:B------:R-:W-:-:S03]  /*9330*/  IABS R211, R211 ;  /* 0x000000d300d37213 */ /* 0x000fc60000000000 */
[----:B------:R-:W-:Y:S01]  /*9340*/  IMAD R203, R251, R208, R203 ;  /* 0x000000d0fbcb7224 */ /* 0x000fe200078e02cb */
[----:B------:R-:W-:Y:S01]  /*9350*/  IABS R208, R214 ;  /* 0x000000d600d07213 */ /* 0x000fe20000000000 */
[----:B------:R-:W-:Y:S02]  /*9360*/  IMAD.MOV R215, RZ, RZ, -R215 ;  /* 0x000000ffffd77224 */ /* 0x000fe400078e0ad7 */
[----:B------:R-:W-:-:S04]  /*9370*/  IMAD.HI.U32 R214, R248, R210, RZ ;  /* 0x000000d2f8d67227 */ /* 0x000fc800078e00ff */
[----:B------:R-:W-:-:S04]  /*9380*/  IMAD.HI.U32 R212, R248, R209, RZ ;  /* 0x000000d1f8d47227 */ /* 0x000fc800078e00ff */
[----:B------:R-:W-:Y:S02]  /*9390*/  IMAD R207, R251, R215, R207 ;  /* 0x000000d7fbcf7224 */ /* 0x000fe400078e02cf */
        /* <DEDUP_REMOVED lines=8> */
[----:B------:R-:W-:-:S04]  /*9420*/  IMAD.HI.U32 R213, R248, R208, RZ ;  /* 0x000000d0f8d57227 */ /* 0x000fc800078e00ff */
[----:B------:R-:W-:Y:S01]  /*9430*/  IMAD R211, R251, R215, R211 ;  /* 0x000000d7fbd37224 */ /* 0x000fe200078e02d3 */
[----:B------:R-:W-:Y:S01]  /*9440*/  IABS R215, R217 ;  /* 0x000000d900d77213 */ /* 0x000fe20000000000 */
[----:B------:R-:W-:Y:S02]  /*9450*/  IMAD.MOV R213, RZ, RZ, -R213 ;  /* 0x000000ffffd57224 */ /* 0x000fe400078e0ad5 */
[----:B------:R-:W-:-:S04]  /*9460*/  IMAD.HI.U32 R217, R248, R214, RZ ;  /* 0x000000d6f8d97227 */ /* 0x000fc800078e00ff */
[----:B------:R-:W-:Y:S01]  /*9470*/  IMAD.HI.U32 R220, R248, R212, RZ ;  /* 0x000000d4f8dc7227 */ /* 0x000fe200078e00ff */
[----:B------:R-:W-:-:S03]  /*9480*/  IABS R216, R216 ;  /* 0x000000d800d87213 */ /* 0x000fc60000000000 */
        /* <DEDUP_REMOVED lines=10> */
[----:B------:R-:W-:-:S04]  /*9530*/  IMAD.HI.U32 R218, R248, R213, RZ ;  /* 0x000000d5f8da7227 */ /* 0x000fc800078e00ff */
[----:B------:R-:W-:Y:S02]  /*9540*/  IMAD.MOV R220, RZ, RZ, -R220 ;  /* 0x000000ffffdc7224 */ /* 0x000fe400078e0adc */
[----:B------:R-:W-:Y:S01]  /*9550*/  IMAD R215, R251, R219, R215 ;  /* 0x000000dbfbd77224 */ /* 0x000fe200078e02d7 */
[----:B------:R-:W-:Y:S01]  /*9560*/  IABS R219, R223 ;  /* 0x000000df00db7213 */ /* 0x000fe20000000000 */
[----:B------:R-:W-:Y:S01]  /*9570*/  IMAD.HI.U32 R225, R248, R217, RZ ;  /* 0x000000d9f8e17227 */ /* 0x000fe200078e00ff */
[----:B------:R-:W-:-:S03]  /*9580*/  IABS R221, R221 ;  /* 0x000000dd00dd7213 */ /* 0x000fc60000000000 */
[----:B------:R-:W-:Y:S02]  /*9590*/  IMAD.MOV R218, RZ, RZ, -R218 ;  /* 0x000000ffffda7224 */ /* 0x000fe400078e0ada */
[C---:B------:R-:W-:Y:S01]  /*95a0*/  IMAD R216, R251.reuse, R220, R216 ;  /* 0x000000dcfbd87224 */ /* 0x040fe200078e02d8 */
[----:B------:R-:W-:Y:S01]  /*95b0*/  IABS R220, R222 ;  /* 0x000000de00dc7213 */ /* 0x000fe20000000000 */
[----:B------:R-:W-:Y:S02]  /*95c0*/  IMAD.MOV R225, RZ, RZ, -R225 ;  /* 0x000000ffffe17224 */ /* 0x000fe400078e0ae1 */
[----:B------:R-:W-:Y:S01]  /*95d0*/  IMAD R213, R251, R218, R213 ;  /* 0x000000dafbd57224 */ /* 0x000fe200078e02d5 */
[----:B------:R-:W-:Y:S01]  /*95e0*/  IABS R218, R224 ;  /* 0x000000e000da7213 */ /* 0x000fe20000000000 */
[----:B------:R-:W-:-:S04]  /*95f0*/  IMAD.HI.U32 R222, R248, R219, RZ ;  /* 0x000000dbf8de7227 */ /* 0x000fc800078e00ff */
[----:B------:R-:W-:Y:S02]  /*9600*/  IMAD R217, R251, R225, R217 ;  /* 0x000000e1fbd97224 */ /* 0x000fe400078e02d9 */
[----:B------:R-:W-:-:S04]  /*9610*/  IMAD.HI.U32 R225, R248, R221, RZ ;  /* 0x000000ddf8e17227 */ /* 0x000fc800078e00ff */
[----:B------:R-:W-:Y:S02]  /*9620*/  IMAD.MOV R222, RZ, RZ, -R222 ;  /* 0x000000ffffde7224 */ /* 0x000fe400078e0ade */
[----:B------:R-:W-:-:S04]  /*9630*/  IMAD.HI.U32 R223, R248, R218, RZ ;  /* 0x000000daf8df7227 */ /* 0x000fc800078e00ff */
[----:B------:R-:W-:-:S04]  /*9640*/  IMAD.HI.U32 R224, R248, R220, RZ ;  /* 0x000000dcf8e07227 */ /* 0x000fc800078e00ff */
[----:B------:R-:W-:Y:S02]  /*9650*/  IMAD.MOV R225, RZ, RZ, -R225 ;  /* 0x000000ffffe17224 */ /* 0x000fe400078e0ae1 */
[C---:B------:R-:W-:Y:S01]  /*9660*/  IMAD R219, R251.reuse, R222, R219 ;  /* 0x000000defbdb7224 */ /* 0x040fe200078e02db */
[----:B------:R-:W-:Y:S01]  /*9670*/  IABS R222, R230 ;  /* 0x000000e600de7213 */ /* 0x000fe20000000000 */
[----:B------:R-:W-:Y:S02]  /*9680*/  IMAD.MOV R223, RZ, RZ, -R223 ;  /* 0x000000ffffdf7224 */ /* 0x000fe400078e0adf */
[----:B------:R-:W-:Y:S02]  /*9690*/  IMAD.MOV R224, RZ, RZ, -R224 ;  /* 0x000000ffffe07224 */ /* 0x000fe400078e0ae0 */
[C---:B------:R-:W-:Y:S01]  /*96a0*/  IMAD R221, R251.reuse, R225, R221 ;  /* 0x000000e1fbdd7224 */ /* 0x040fe200078e02dd */
[----:B------:R-:W-:Y:S01]  /*96b0*/  IABS R225, R227 ;  /* 0x000000e300e17213 */ /* 0x000fe20000000000 */
[C---:B------:R-:W-:Y:S01]  /*96c0*/  IMAD R218, R251.reuse, R223, R218 ;  /* 0x000000dffbda7224 */ /* 0x040fe200078e02da */
[----:B------:R-:W-:Y:S01]  /*96d0*/  IABS R223, R229 ;  /* 0x000000e500df7213 */ /* 0x000fe20000000000 */
[----:B------:R-:W-:Y:S01]  /*96e0*/  IMAD R220, R251, R224, R220 ;  /* 0x000000e0fbdc7224 */ /* 0x000fe200078e02dc */
[----:B------:R-:W-:Y:S01]  /*96f0*/  IABS R224, R228 ;  /* 0x000000e400e07213 */ /* 0x000fe20000000000 */
[----:B------:R-:W-:Y:S01]  /*9700*/  IMAD.HI.U32 R230, R248, R222, RZ ;  /* 0x000000def8e67227 */ /* 0x000fe200078e00ff */
[----:B------:R-:W-:-:S03]  /*9710*/  IABS R226, R226 ;  /* 0x000000e200e27213 */ /* 0x000fc60000000000 */
[----:B------:R-:W-:-:S04]  /*9720*/  IMAD.HI.U32 R229, R248, R225, RZ ;  /* 0x000000e1f8e57227 */ /* 0x000fc800078e00ff */
[----:B------:R-:W-:Y:S02]  /*9730*/  IMAD.MOV R230, RZ, RZ, -R230 ;  /* 0x000000ffffe67224 */ /* 0x000fe400078e0ae6 */
[----:B------:R-:W-:-:S04]  /*9740*/  IMAD.HI.U32 R228, R248, R223, RZ ;  /* 0x000000dff8e47227 */ /* 0x000fc800078e00ff */
[----:B------:R-:W-:-:S04]  /*9750*/  IMAD.HI.U32 R227, R248, R224, RZ ;  /* 0x000000e0f8e37227 */ /* 0x000fc800078e00ff */
[----:B------:R-:W-:Y:S02]  /*9760*/  IMAD.MOV R229, RZ, RZ, -R229 ;  /* 0x000000ffffe57224 */ /* 0x000fe400078e0ae5 */
[----:B------:R-:W-:Y:S02]  /*9770*/  IMAD R222, R251, R230, R222 ;  /* 0x000000e6fbde7224 */ /* 0x000fe400078e02de */
[----:B------:R-:W-:Y:S02]  /*9780*/  IMAD.MOV R228, RZ, RZ, -R228 ;  /* 0x000000ffffe47224 */ /* 0x000fe400078e0ae4 */
[----:B------:R-:W-:-:S04]  /*9790*/  IMAD.HI.U32 R230, R248, R226, RZ ;  /* 0x000000e2f8e67227 */ /* 0x000fc800078e00ff */
[----:B------:R-:W-:Y:S02]  /*97a0*/  IMAD.MOV R227, RZ, RZ, -R227 ;  /* 0x000000ffffe37224 */ /* 0x000fe400078e0ae3 */
[C---:B------:R-:W-:Y:S01]  /*97b0*/  IMAD R225, R251.reuse, R229, R225 ;  /* 0x000000e5fbe17224 */ /* 0x040fe200078e02e1 */
[----:B------:R-:W-:Y:S01]  /*97c0*/  IABS R229, R233 ;  /* 0x000000e900e57213 */ /* 0x000fe20000000000 */
[C---:B------:R-:W-:Y:S01]  /*97d0*/  IMAD R223, R251.reuse, R228, R223 ;  /* 0x000000e4fbdf7224 */ /* 0x040fe200078e02df */
[----:B------:R-:W-:Y:S01]  /*97e0*/  IABS R228, R234 ;  /* 0x000000ea00e47213 */ /* 0x000fe20000000000 */
[----:B------:R-:W-:Y:S02]  /*97f0*/  IMAD.MOV R230, RZ, RZ, -R230 ;  /* 0x000000ffffe67224 */ /* 0x000fe400078e0ae6 */
[C---:B------:R-:W-:Y:S01]  /*9800*/  IMAD R224, R251.reuse, R227, R224 ;  /* 0x000000e3fbe07224 */ /* 0x040fe200078e02e0 */
[----:B------:R-:W-:Y:S01]  /*9810*/  IABS R227, R235 ;  /* 0x000000eb00e37213 */ /* 0x000fe20000000000 */
[----:B------:R-:W-:Y:S01]  /*9820*/  IMAD R226, R251, R230, R226 ;  /* 0x000000e6fbe27224 */ /* 0x000fe200078e02e2 */
[----:B------:R-:W-:Y:S01]  /*9830*/  IABS R230, R232 ;  /* 0x000000e800e67213 */ /* 0x000fe20000000000 */
[----:B------:R-:W-:Y:S01]  /*9840*/  IMAD.HI.U32 R233, R248, R229, RZ ;  /* 0x000000e5f8e97227 */ /* 0x000fe200078e00ff */
[----:B------:R-:W-:-:S03]  /*9850*/  IABS R231, R231 ;  /* 0x000000e700e77213 */ /* 0x000fc60000000000 */
[----:B------:R-:W-:-:S04]  /*9860*/  IMAD.HI.U32 R232, R248, R228, RZ ;  /* 0x000000e4f8e87227 */ /* 0x000fc800078e00ff */
[----:B------:R-:W-:-:S04]  /*9870*/  IMAD.HI.U32 R234, R248, R227, RZ ;  /* 0x000000e3f8ea7227 */ /* 0x000fc800078e00ff */
[----:B------:R-:W-:Y:S02]  /*9880*/  IMAD.MOV R235, RZ, RZ, -R233 ;  /* 0x000000ffffeb7224 */ /* 0x000fe400078e0ae9 */
[----:B------:R-:W-:Y:S02]  /*9890*/  IMAD.MOV R232, RZ, RZ, -R232 ;  /* 0x000000ffffe87224 */ /* 0x000fe400078e0ae8 */
[----:B------:R-:W-:Y:S02]  /*98a0*/  IMAD.MOV R234, RZ, RZ, -R234 ;  /* 0x000000ffffea7224 */ /* 0x000fe400078e0aea */
[----:B------:R-:W-:-:S04]  /*98b0*/  IMAD.HI.U32 R236, R248, R230, RZ ;  /* 0x000000e6f8ec7227 */ /* 0x000fc800078e00ff */
[----:B------:R-:W-:Y:S01]  /*98c0*/  IMAD R229, R251, R235, R229 ;  /* 0x000000ebfbe57224 */ /* 0x000fe200078e02e5 */
[----:B------:R-:W-:Y:S01]  /*98d0*/  IABS R235, R240 ;  /* 0x000000f000eb7213 */ /* 0x000fe20000000000 */
[----:B------:R-:W-:-:S04]  /*98e0*/  IMAD.HI.U32 R233, R248, R231, RZ ;  /* 0x000000e7f8e97227 */ /* 0x000fc800078e00ff */
[C---:B------:R-:W-:Y:S01]  /*98f0*/  IMAD R228, R251.reuse, R232, R228 ;  /* 0x000000e8fbe47224 */ /* 0x040fe200078e02e4 */
[----:B------:R-:W-:Y:S01]  /*9900*/  IABS R232, R241 ;  /* 0x000000f100e87213 */ /* 0x000fe20000000000 */
[----:B------:R-:W-:Y:S02]  /*9910*/  IMAD R227, R251, R234, R227 ;  /* 0x000000eafbe37224 */ /* 0x000fe400078e02e3 */
[----:B------:R-:W-:Y:S02]  /*9920*/  IMAD.MOV R234, RZ, RZ, -R236 ;  /* 0x000000ffffea7224 */ /* 0x000fe400078e0aec */
[----:B------:R-:W-:Y:S02]  /*9930*/  IMAD.MOV R236, RZ, RZ, -R233 ;  /* 0x000000ffffec7224 */ /* 0x000fe400078e0ae9 */
[----:B------:R-:W-:Y:S01]  /*9940*/  IMAD.MOV.U32 R233, RZ, RZ, R235 ;  /* 0x000000ffffe97224 */ /* 0x000fe200078e00eb */
[----:B------:R-:W-:Y:S01]  /*9950*/  IABS R235, R237 ;  /* 0x000000ed00eb7213 */ /* 0x000fe20000000000 */
[----:B------:R-:W-:-:S04]  /*9960*/  IMAD.HI.U32 R237, R248, R232, RZ ;  /* 0x000000e8f8ed7227 */ /* 0x000fc800078e00ff */
[----:B------:R-:W-:-:S04]  /*9970*/  IMAD.MOV R237, RZ, RZ, -R237 ;  /* 0x000000ffffed7224 */ /* 0x000fc800078e0aed */
[C---:B------:R-:W-:Y:S02]  /*9980*/  IMAD R232, R251.reuse, R237, R232 ;  /* 0x000000edfbe87224 */ /* 0x040fe400078e02e8 */
[----:B------:R-:W2:Y:S01]  /*9990*/  LDL R237, [R1+0xc40] ;  /* 0x000c400001ed7983 */ /* 0x000ea20000100800 */
[C---:B------:R-:W-:Y:S01]  /*99a0*/  IMAD R230, R251.reuse, R234, R230 ;  /* 0x000000eafbe67224 */ /* 0x040fe200078e02e6 */
[----:B------:R-:W-:Y:S01]  /*99b0*/  IABS R234, R238 ;  /* 0x000000ee00ea7213 */ /* 0x000fe20000000000 */
[----:B------:R-:W-:Y:S01]  /*99c0*/  IMAD R231, R251, R236, R231 ;  /* 0x000000ecfbe77224 */ /* 0x000fe200078e02e7 */
[----:B------:R-:W-:Y:S01]  /*99d0*/  IABS R236, R239 ;  /* 0x000000ef00ec7213 */ /* 0x000fe20000000000 */
[----:B------:R-:W-:-:S04]  /*99e0*/  IMAD.HI.U32 R238, R248, R233, RZ ;  /* 0x000000e9f8ee7227 */ /* 0x000fc800078e00ff */
[----:B------:R-:W-:-:S04]  /*99f0*/  IMAD.HI.U32 R239, R248, R234, RZ ;  /* 0x000000eaf8ef7227 */ /* 0x000fc800078e00ff */
[----:B------:R-:W-:Y:S02]  /*9a00*/  IMAD.MOV R238, RZ, RZ, -R238 ;  /* 0x000000ffffee7224 */ /* 0x000fe400078e0aee */
[----:B------:R-:W-:Y:S02]  /*9a10*/  IMAD.MOV R240, RZ, RZ, -R239 ;  /* 0x000000fffff07224 */ /* 0x000fe400078e0aef */
[----:B------:R-:W-:-:S04]  /*9a20*/  IMAD.HI.U32 R241, R248, R235, RZ ;  /* 0x000000ebf8f17227 */ /* 0x000fc800078e00ff */
[C---:B------:R-:W-:Y:S02]  /*9a30*/  IMAD R233, R251.reuse, R238, R233 ;  /* 0x000000eefbe97224 */ /* 0x040fe400078e02e9 */
[----:B------:R-:W-:Y:S01]  /*9a40*/  IMAD R234, R251, R240, R234 ;  /* 0x000000f0fbea7224 */ /* 0x000fe200078e02ea */
[----:B------:R-:W-:Y:S01]  /*9a50*/  IABS R240, R245 ;  /* 0x000000f500f07213 */ /* 0x000fe20000000000 */
[----:B------:R-:W-:Y:S02]  /*9a60*/  IMAD.MOV R238, RZ, RZ, -R241 ;  /* 0x000000ffffee7224 */ /* 0x000fe400078e0af1 */
[----:B------:R-:W-:-:S04]  /*9a70*/  IMAD.HI.U32 R239, R248, R236, RZ ;  /* 0x000000ecf8ef7227 */ /* 0x000fc800078e00ff */
[----:B------:R-:W-:Y:S02]  /*9a80*/  IMAD R235, R251, R238, R235 ;  /* 0x000000eefbeb7224 */ /* 0x000fe400078e02eb */
[----:B------:R-:W-:Y:S01]  /*9a90*/  IMAD.MOV.U32 R238, RZ, RZ, R240 ;  /* 0x000000ffffee7224 */ /* 0x000fe200078e00f0 */
[----:B------:R-:W-:Y:S01]  /*9aa0*/  IABS R240, R242 ;  /* 0x000000f200f07213 */ /* 0x000fe20000000000 */
[----:B------:R-:W-:Y:S01]  /*9ab0*/  IMAD.MOV R241, RZ, RZ, -R239 ;  /* 0x000000fffff17224 */ /* 0x000fe200078e0aef */
[----:B------:R-:W-:-:S03]  /*9ac0*/  IABS R239, R243 ;  /* 0x000000f300ef7213 */ /* 0x000fc60000000000 */
[----:B------:R-:W-:Y:S01]  /*9ad0*/  IMAD R236, R251, R241, R236 ;  /* 0x000000f1fbec7224 */ /* 0x000fe200078e02ec */
[----:B------:R-:W-:Y:S01]  /*9ae0*/  IABS R241, R244 ;  /* 0x000000f400f17213 */ /* 0x000fe20000000000 */
[----:B------:R-:W-:-:S04]  /*9af0*/  IMAD.HI.U32 R244, R248, R239, RZ ;  /* 0x000000eff8f47227 */ /* 0x000fc800078e00ff */
[----:B------:R-:W-:Y:S01]  /*9b00*/  IMAD.HI.U32 R245, R248, R240, RZ ;  /* 0x000000f0f8f57227 */ /* 0x000fe200078e00ff */
[C---:B------:R-:W-:Y:S02]  /*9b10*/  ISETP.GT.U32.AND P4, PT, R251.reuse, R4, PT ;  /* 0x00000004fb00720c */ /* 0x040fe40003f84070 */
[C---:B------:R-:W-:Y:S02]  /*9b20*/  ISETP.GT.U32.AND P5, PT, R251.reuse, R3, PT ;  /* 0x00000003fb00720c */ /* 0x040fe40003fa4070 */
[C---:B------:R-:W-:Y:S02]  /*9b30*/  ISETP.GT.U32.AND P2, PT, R251.reuse, R125, PT ;  /* 0x0000007dfb00720c */ /* 0x040fe40003f44070 */
[----:B------:R-:W-:-:S07]  /*9b40*/  ISETP.GT.U32.AND P3, PT, R251, R246, PT ;  /* 0x000000f6fb00720c */ /* 0x000fce0003f64070 */
[--C-:B------:R-:W-:Y:S02]  /*9b50*/  @!P4 IMAD.IADD R4, R4, 0x1, -R251.reuse ;  /* 0x000000010404c824 */ /* 0x100fe400078e0afb */
[--C-:B------:R-:W-:Y:S02]  /*9b60*/  @!P5 IMAD.IADD R3, R3, 0x1, -R251.reuse ;  /* 0x000000010303d824 */ /* 0x100fe400078e0afb */
[--C-:B------:R-:W-:Y:S01]  /*9b70*/  @!P2 IMAD.IADD R125, R125, 0x1, -R251.reuse ;  /* 0x000000017d7da824 */ /* 0x100fe200078e0afb */
[C---:B------:R-:W-:Y:S01]  /*9b80*/  ISETP.GT.U32.AND P2, PT, R251.reuse, R4, PT ;  /* 0x00000004fb00720c */ /* 0x040fe20003f44070 */
[----:B------:R-:W-:Y:S01]  /*9b90*/  @!P3 IMAD.IADD R246, R246, 0x1, -R251 ;  /* 0x00000001f6f6b824 */ /* 0x000fe200078e0afb */
[----:B------:R-:W-:-:S11]  /*9ba0*/  ISETP.GT.U32.AND P3, PT, R251, R3, PT ;  /* 0x00000003fb00720c */ /* 0x000fd60003f64070 */
[--C-:B------:R-:W-:Y:S02]  /*9bb0*/  @!P2 IMAD.IADD R4, R4, 0x1, -R251.reuse ;  /* 0x000000010404a824 */ /* 0x100fe400078e0afb */
[----:B------:R-:W-:Y:S01]  /*9bc0*/  @!P3 IMAD.IADD R3, R3, 0x1, -R251 ;  /* 0x000000010303b824 */ /* 0x000fe200078e0afb */
[----:B--2---:R-:W-:-:S05]  /*9bd0*/  IABS R237, R237 ;  /* 0x000000ed00ed7213 */ /* 0x004fca0000000000 */
[----:B------:R-:W-:-:S04]  /*9be0*/  IMAD.HI.U32 R242, R248, R237, RZ ;  /* 0x000000edf8f27227 */ /* 0x000fc800078e00ff */
[----:B------:R-:W-:-:S04]  /*9bf0*/  IMAD.MOV R242, RZ, RZ, -R242 ;  /* 0x000000fffff27224 */ /* 0x000fc800078e0af2 */
[C---:B------:R-:W-:Y:S02]  /*9c00*/  IMAD R237, R251.reuse, R242, R237 ;  /* 0x000000f2fbed7224 */ /* 0x040fe400078e02ed */
[----:B------:R-:W-:Y:S02]  /*9c10*/  IMAD.MOV R242, RZ, RZ, -R244 ;  /* 0x000000fffff27224 */ /* 0x000fe400078e0af4 */
[----:B------:R-:W-:Y:S02]  /*9c20*/  IMAD.MOV R244, RZ, RZ, -R245 ;  /* 0x000000fffff47224 */ /* 0x000fe400078e0af5 */
[----:B------:R-:W2:Y:S01]  /*9c30*/  LDL.LU R245, [R1+0x1c] ;  /* 0x00001c0001f57983 */ /* 0x000ea20000300800 */
[----:B------:R-:W-:-:S03]  /*9c40*/  IMAD R239, R251, R242, R239 ;  /* 0x000000f2fbef7224 */ /* 0x000fc600078e02ef */
[----:B------:R-:W3:Y:S04]  /*9c50*/  LDL R242, [R1+0xc54] ;  /* 0x000c540001f27983 */ /* 0x000ee80000100800 */
[----:B------:R0:W-:Y:S04]  /*9c60*/  STL [R1+0x24], R4 ;  /* 0x0000240401007387 */ /* 0x0001e80000100800 */
[----:B0-----:R-:W4:Y:S04]  /*9c70*/  LDL.LU R4, [R1+0x1020] ;  /* 0x0010200001047983 */ /* 0x001f280000300800 */
[----:B------:R0:W-:Y:S04]  /*9c80*/  STL [R1+0x20], R3 ;  /* 0x0000200301007387 */ /* 0x0001e80000100800 */
[----:B0-----:R-:W3:Y:S01]  /*9c90*/  LDL.LU R3, [R1+0x101c] ;  /* 0x00101c0001037983 */ /* 0x001ee20000300800 */
[----:B------:R-:W-:-:S02]  /*9ca0*/  ISETP.GT.U32.AND P1, PT, R251, R124, PT ;  /* 0x0000007cfb00720c */ /* 0x000fc40003f24070 */
[C---:B------:R-:W-:Y:S02]  /*9cb0*/  ISETP.GT.U32.AND P4, PT, R251.reuse, R247, PT ;  /* 0x000000f7fb00720c */ /* 0x040fe40003f84070 */
[C---:B------:R-:W-:Y:S02]  /*9cc0*/  ISETP.GT.U32.AND P5, PT, R251.reuse, R0, PT ;  /* 0x00000000fb00720c */ /* 0x040fe40003fa4070 */
[----:B------:R-:W-:-:S07]  /*9cd0*/  ISETP.GT.U32.AND P6, PT, R251, R250, PT ;  /* 0x000000fafb00720c */ /* 0x000fce0003fc4070 */
[--C-:B------:R-:W-:Y:S01]  /*9ce0*/  @!P1 IMAD.IADD R124, R124, 0x1, -R251.reuse ;  /* 0x000000017c7c9824 */ /* 0x100fe200078e0afb */
[----:B------:R-:W-:Y:S01]  /*9cf0*/  ISETP.GT.U32.AND P1, PT, R251, R252, PT ;  /* 0x000000fcfb00720c */ /* 0x000fe20003f24070 */
[--C-:B------:R-:W-:Y:S02]  /*9d00*/  @!P4 IMAD.IADD R247, R247, 0x1, -R251.reuse ;  /* 0x00000001f7f7c824 */ /* 0x100fe400078e0afb */
[--C-:B------:R-:W-:Y:S01]  /*9d10*/  @!P5 IMAD.IADD R0, R0, 0x1, -R251.reuse ;  /* 0x000000010000d824 */ /* 0x100fe200078e0afb */
[C---:B------:R-:W-:Y:S01]  /*9d20*/  ISETP.GT.U32.AND P5, PT, R251.reuse, R124, PT ;  /* 0x0000007cfb00720c */ /* 0x040fe20003fa4070 */
[----:B------:R-:W-:Y:S01]  /*9d30*/  @!P6 IMAD.IADD R250, R250, 0x1, -R251 ;  /* 0x00000001fafae824 */ /* 0x000fe200078e0afb */
[----:B------:R-:W-:-:S07]  /*9d40*/  ISETP.GT.U32.AND P3, PT, R251, R247, PT ;  /* 0x000000f7fb00720c */ /* 0x000fce0003f64070 */
[--C-:B------:R-:W-:Y:S01]  /*9d50*/  @!P1 IMAD.IADD R252, R252, 0x1, -R251.reuse ;  /* 0x00000001fcfc9824 */ /* 0x100fe200078e0afb */
[C---:B------:R-:W-:Y:S02]  /*9d60*/  ISETP.GT.U32.AND P1, PT, R251.reuse, R125, PT ;  /* 0x0000007dfb00720c */ /* 0x040fe40003f24070 */
[C---:B------:R-:W-:Y:S01]  /*9d70*/  ISETP.GT.U32.AND P2, PT, R251.reuse, R246, PT ;  /* 0x000000f6fb00720c */ /* 0x040fe20003f44070 */
[--C-:B------:R-:W-:Y:S01]  /*9d80*/  @!P5 IMAD.IADD R124, R124, 0x1, -R251.reuse ;  /* 0x000000017c7cd824 */ /* 0x100fe200078e0afb */
[----:B------:R-:W-:Y:S01]  /*9d90*/  ISETP.GT.U32.AND P6, PT, R251, R2, PT ;  /* 0x00000002fb00720c */ /* 0x000fe20003fc4070 */
[----:B------:R-:W-:Y:S01]  /*9da0*/  @!P3 IMAD.IADD R247, R247, 0x1, -R251 ;  /* 0x00000001f7f7b824 */ /* 0x000fe200078e0afb */
[----:B------:R-:W-:-:S07]  /*9db0*/  ISETP.GT.U32.AND P3, PT, R251, R5, PT ;  /* 0x00000005fb00720c */ /* 0x000fce0003f64070 */
[--C-:B------:R-:W-:Y:S02]  /*9dc0*/  @!P1 IMAD.IADD R125, R125, 0x1, -R251.reuse ;  /* 0x000000017d7d9824 */ /* 0x100fe400078e0afb */
[--C-:B------:R-:W-:Y:S02]  /*9dd0*/  @!P2 IMAD.IADD R246, R246, 0x1, -R251.reuse ;  /* 0x00000001f6f6a824 */ /* 0x100fe400078e0afb */
[--C-:B------:R-:W-:Y:S02]  /*9de0*/  @!P6 IMAD.IADD R2, R2, 0x1, -R251.reuse ;  /* 0x000000010202e824 */ /* 0x100fe400078e0afb */
[----:B------:R-:W-:Y:S01]  /*9df0*/  @!P3 IMAD.IADD R5, R5, 0x1, -R251 ;  /* 0x000000010505b824 */ /* 0x000fe200078e0afb */
[C---:B------:R-:W-:Y:S02]  /*9e00*/  ISETP.GT.U32.AND P3, PT, R251.reuse, R12, PT ;  /* 0x0000000cfb00720c */ /* 0x040fe40003f64070 */
[----:B------:R-:W-:-:S11]  /*9e10*/  ISETP.GT.U32.AND P6, PT, R251, R2, PT ;  /* 0x00000002fb00720c */ /* 0x000fd60003fc4070 */
[--C-:B------:R-:W-:Y:S02]  /*9e20*/  @!P3 IMAD.IADD R12, R12, 0x1, -R251.reuse ;  /* 0x000000010c0cb824 */ /* 0x100fe400078e0afb */
[----:B------:R-:W-:Y:S01]  /*9e30*/  @!P6 IMAD.IADD R2, R2, 0x1, -R251 ;  /* 0x000000010202e824 */ /* 0x000fe200078e0afb */
[----:B------:R-:W-:-:S13]  /*9e40*/  ISETP.GT.U32.AND P6, PT, R251, R9, PT ;  /* 0x00000009fb00720c */ /* 0x000fda0003fc4070 */
[----:B------:R-:W-:Y:S01]  /*9e50*/  @!P6 IMAD.IADD R9, R9, 0x1, -R251 ;  /* 0x000000010909e824 */ /* 0x000fe200078e0afb */
[----:B--2---:R-:W-:-:S13]  /*9e60*/  ISETP.GT.U32.AND P0, PT, R251, R245, PT ;  /* 0x000000f5fb00720c */ /* 0x004fda0003f04070 */
[----:B------:R-:W-:Y:S01]  /*9e70*/  @!P0 IMAD.IADD R245, R245, 0x1, -R251 ;  /* 0x00000001f5f58824 */ /* 0x000fe200078e0afb */
[----:B------:R-:W-:-:S04]  /*9e80*/  ISETP.GT.U32.AND P0, PT, R251, R249, PT ;  /* 0x000000f9fb00720c */ /* 0x000fc80003f04070 */
[----:B------:R-:W-:-:S09]  /*9e90*/  ISETP.GT.U32.AND P4, PT, R251, R245, PT ;  /* 0x000000f5fb00720c */ /* 0x000fd20003f84070 */
[----:B------:R-:W-:Y:S01]  /*9ea0*/  @!P0 IMAD.IADD R249, R249, 0x1, -R251 ;  /* 0x00000001f9f98824 */ /* 0x000fe200078e0afb */
[----:B------:R-:W-:-:S03]  /*9eb0*/  ISETP.GT.U32.AND P0, PT, R251, R250, PT ;  /* 0x000000fafb00720c */ /* 0x000fc60003f04070 */
[----:B------:R-:W-:Y:S01]  /*9ec0*/  @!P4 IMAD.IADD R245, R245, 0x1, -R251 ;  /* 0x00000001f5f5c824 */ /* 0x000fe200078e0afb */
[C---:B------:R-:W-:Y:S02]  /*9ed0*/  ISETP.GT.U32.AND P4, PT, R251.reuse, R0, PT ;  /* 0x00000000fb00720c */ /* 0x040fe40003f84070 */
[C---:B---3--:R-:W-:Y:S02]  /*9ee0*/  ISETP.GT.U32.AND P1, PT, R251.reuse, R3, PT ;  /* 0x00000003fb00720c */ /* 0x048fe40003f24070 */
[C---:B------:R-:W-:Y:S02]  /*9ef0*/  ISETP.GT.U32.AND P5, PT, R251.reuse, R249, PT ;  /* 0x000000f9fb00720c */ /* 0x040fe40003fa4070 */
[----:B----4-:R-:W-:-:S03]  /*9f00*/  ISETP.GT.U32.AND P2, PT, R251, R4, PT ;  /* 0x00000004fb00720c */ /* 0x010fc60003f44070 */
[----:B------:R-:W-:Y:S01]  /*9f10*/  @!P0 IMAD.IADD R250, R250, 0x1, -R251 ;  /* 0x00000001fafa8824 */ /* 0x000fe200078e0afb */
[----:B------:R-:W-:-:S03]  /*9f20*/  ISETP.GT.U32.AND P0, PT, R251, R252, PT ;  /* 0x000000fcfb00720c */ /* 0x000fc60003f04070 */
[--C-:B------:R-:W-:Y:S01]  /*9f30*/  @!P4 IMAD.IADD R0, R0, 0x1, -R251.reuse ;  /* 0x000000010000c824 */ /* 0x100fe200078e0afb */
[----:B------:R-:W-:Y:S01]  /*9f40*/  ISETP.GT.U32.AND P4, PT, R251, R6, PT ;  /* 0x00000006fb00720c */ /* 0x000fe20003f84070 */
[--C-:B------:R-:W-:Y:S01]  /*9f50*/  @!P1 IMAD.IADD R3, R3, 0x1, -R251.reuse ;  /* 0x0000000103039824 */ /* 0x100fe200078e0afb */
[----:B------:R-:W-:Y:S01]  /*9f60*/  ISETP.GT.U32.AND P1, PT, R251, R10, PT ;  /* 0x0000000afb00720c */ /* 0x000fe20003f24070 */
[--C-:B------:R-:W-:Y:S01]  /*9f70*/  @!P5 IMAD.IADD R249, R249, 0x1, -R251.reuse ;  /* 0x00000001f9f9d824 */ /* 0x100fe200078e0afb */
[C---:B------:R-:W-:Y:S01]  /*9f80*/  ISETP.GT.U32.AND P5, PT, R251.reuse, R7, PT ;  /* 0x00000007fb00720c */ /* 0x040fe20003fa4070 */
[----:B------:R-:W-:Y:S01]  /*9f90*/  @!P2 IMAD.IADD R4, R4, 0x1, -R251 ;  /* 0x000000010404a824 */ /* 0x000fe200078e0afb */
[----:B------:R-:W-:-:S03]  /*9fa0*/  ISETP.GT.U32.AND P2, PT, R251, R11, PT ;  /* 0x0000000bfb00720c */ /* 0x000fc60003f44070 */
[----:B------:R-:W-:Y:S01]  /*9fb0*/  @!P0 IMAD.IADD R252, R252, 0x1, -R251 ;  /* 0x00000001fcfc8824 */ /* 0x000fe200078e0afb */
[----:B------:R-:W-:-:S03]  /*9fc0*/  ISETP.GT.U32.AND P0, PT, R251, R8, PT ;  /* 0x00000008fb00720c */ /* 0x000fc60003f04070 */
[--C-:B------:R-:W-:Y:S01]  /*9fd0*/  @!P4 IMAD.IADD R6, R6, 0x1, -R251.reuse ;  /* 0x000000010606c824 */ /* 0x100fe200078e0afb */
[C---:B------:R-:W-:Y:S01]  /*9fe0*/  ISETP.GT.U32.AND P4, PT, R251.reuse, R13, PT ;  /* 0x0000000dfb00720c */ /* 0x040fe20003f84070 */
[--C-:B------:R-:W-:Y:S01]  /*9ff0*/  @!P1 IMAD.IADD R10, R10, 0x1, -R251.reuse ;  /* 0x000000010a0a9824 */ /* 0x100fe200078e0afb */
[----:B------:R-:W-:Y:S01]  /*a000*/  ISETP.GT.U32.AND P1, PT, R251, R4, PT ;  /* 0x00000004fb00720c */ /* 0x000fe20003f24070 */
[--C-:B------:R-:W-:Y:S01]  /*a010*/  @!P5 IMAD.IADD R7, R7, 0x1, -R251.reuse ;  /* 0x000000010707d824 */ /* 0x100fe200078e0afb */
[C---:B------:R-:W-:Y:S02]  /*a020*/  ISETP.GT.U32.AND P5, PT, R251.reuse, R14, PT ;  /* 0x0000000efb00720c */ /* 0x040fe40003fa4070 */
[----:B------:R-:W-:Y:S01]  /*a030*/  ISETP.GT.U32.AND P3, PT, R251, R6, PT ;  /* 0x00000006fb00720c */ /* 0x000fe20003f64070 */
[--C-:B------:R-:W-:Y:S02]  /*a040*/  @!P2 IMAD.IADD R11, R11, 0x1, -R251.reuse ;  /* 0x000000010b0ba824 */ /* 0x100fe400078e0afb */
[----:B------:R-:W-:Y:S01]  /*a050*/  @!P0 IMAD.IADD R8, R8, 0x1, -R251 ;  /* 0x0000000108088824 */ /* 0x000fe200078e0afb */
[----:B------:R-:W-:-:S03]  /*a060*/  ISETP.GT.U32.AND P0, PT, R251, R15, PT ;  /* 0x0000000ffb00720c */ /* 0x000fc60003f04070 */
[--C-:B------:R-:W-:Y:S01]  /*a070*/  @!P4 IMAD.IADD R13, R13, 0x1, -R251.reuse ;  /* 0x000000010d0dc824 */ /* 0x100fe200078e0afb */
[C---:B------:R-:W-:Y:S02]  /*a080*/  ISETP.GT.U32.AND P4, PT, R251.reuse, R7, PT ;  /* 0x00000007fb00720c */ /* 0x040fe40003f84070 */
[C---:B------:R-:W-:Y:S01]  /*a090*/  ISETP.GT.U32.AND P2, PT, R251.reuse, R5, PT ;  /* 0x00000005fb00720c */ /* 0x040fe20003f44070 */
[--C-:B------:R-:W-:Y:S01]  /*a0a0*/  @!P1 IMAD.IADD R4, R4, 0x1, -R251.reuse ;  /* 0x0000000104049824 */ /* 0x100fe200078e0afb */
[C---:B------:R-:W-:Y:S01]  /*a0b0*/  ISETP.GT.U32.AND P1, PT, R251.reuse, R10, PT ;  /* 0x0000000afb00720c */ /* 0x040fe20003f24070 */
[--C-:B------:R-:W-:Y:S01]  /*a0c0*/  @!P5 IMAD.IADD R14, R14, 0x1, -R251.reuse ;  /* 0x000000010e0ed824 */ /* 0x100fe200078e0afb */
[C---:B------:R-:W-:Y:S01]  /*a0d0*/  ISETP.GT.U32.AND P5, PT, R251.reuse, R8, PT ;  /* 0x00000008fb00720c */ /* 0x040fe20003fa4070 */
[--C-:B------:R-:W-:Y:S01]  /*a0e0*/  @!P3 IMAD.IADD R6, R6, 0x1, -R251.reuse ;  /* 0x000000010606b824 */ /* 0x100fe200078e0afb */
[----:B------:R-:W-:Y:S01]  /*a0f0*/  ISETP.GT.U32.AND P3, PT, R251, R12, PT ;  /* 0x0000000cfb00720c */ /* 0x000fe20003f64070 */
[----:B------:R-:W-:Y:S01]  /*a100*/  @!P0 IMAD.IADD R15, R15, 0x1, -R251 ;  /* 0x000000010f0f8824 */ /* 0x000fe200078e0afb */
[----:B------:R-:W-:-:S03]  /*a110*/  ISETP.GT.U32.AND P0, PT, R251, R9, PT ;  /* 0x00000009fb00720c */ /* 0x000fc60003f04070 */
[--C-:B------:R-:W-:Y:S01]  /*a120*/  @!P4 IMAD.IADD R7, R7, 0x1, -R251.reuse ;  /* 0x000000010707c824 */ /* 0x100fe200078e0afb */
[----:B------:R-:W-:Y:S01]  /*a130*/  ISETP.GT.U32.AND P4, PT, R251, R13, PT ;  /* 0x0000000dfb00720c */ /* 0x000fe20003f84070 */
[--C-:B------:R-:W-:Y:S01]  /*a140*/  @!P2 IMAD.IADD R5, R5, 0x1, -R251.reuse ;  /* 0x000000010505a824 */ /* 0x100fe200078e0afb */
[C---:B------:R-:W-:Y:S01]  /*a150*/  ISETP.GT.U32.AND P2, PT, R251.reuse, R11, PT ;  /* 0x0000000bfb00720c */ /* 0x040fe20003f44070 */
[--C-:B------:R-:W-:Y:S01]  /*a160*/  @!P1 IMAD.IADD R10, R10, 0x1, -R251.reuse ;  /* 0x000000010a0a9824 */ /* 0x100fe200078e0afb */
[C---:B------:R-:W-:Y:S01]  /*a170*/  ISETP.GT.U32.AND P6, PT, R251.reuse, R3, PT ;  /* 0x00000003fb00720c */ /* 0x040fe20003fc4070 */
[--C-:B------:R-:W-:Y:S01]  /*a180*/  @!P5 IMAD.IADD R8, R8, 0x1, -R251.reuse ;  /* 0x000000010808d824 */ /* 0x100fe200078e0afb */
[C---:B------:R-:W-:Y:S01]  /*a190*/  ISETP.GT.U32.AND P1, PT, R251.reuse, R17, PT ;  /* 0x00000011fb00720c */ /* 0x040fe20003f24070 */
[--C-:B------:R-:W-:Y:S01]  /*a1a0*/  @!P3 IMAD.IADD R12, R12, 0x1, -R251.reuse ;  /* 0x000000010c0cb824 */ /* 0x100fe200078e0afb */
[C---:B------:R-:W-:Y:S02]  /*a1b0*/  ISETP.GT.U32.AND P5, PT, R251.reuse, R14, PT ;  /* 0x0000000efb00720c */ /* 0x040fe40003fa4070 */
[----:B------:R-:W-:Y:S01]  /*a1c0*/  ISETP.GT.U32.AND P3, PT, R251, R19, PT ;  /* 0x00000013fb00720c */ /* 0x000fe20003f64070 */
[----:B------:R-:W-:-:S02]  /*a1d0*/  @!P0 IMAD.IADD R9, R9, 0x1, -R251 ;  /* 0x0000000109098824 */ /* 0x000fc400078e0afb */
[--C-:B------:R-:W-:Y:S01]  /*a1e0*/  @!P4 IMAD.IADD R13, R13, 0x1, -R251.reuse ;  /* 0x000000010d0dc824 */ /* 0x100fe200078e0afb */
[----:B------:R-:W-:Y:S01]  /*a1f0*/  ISETP.GT.U32.AND P4, PT, R251, R20, PT ;  /* 0x00000014fb00720c */ /* 0x000fe20003f84070 */
[--C-:B------:R-:W-:Y:S01]  /*a200*/  @!P2 IMAD.IADD R11, R11, 0x1, -R251.reuse ;  /* 0x000000010b0ba824 */ /* 0x100fe200078e0afb */
[----:B------:R-:W-:Y:S01]  /*a210*/  ISETP.GT.U32.AND P0, PT, R251, R16, PT ;  /* 0x00000010fb00720c */ /* 0x000fe20003f04070 */
[--C-:B------:R-:W-:Y:S01]  /*a220*/  @!P6 IMAD.IADD R3, R3, 0x1, -R251.reuse ;  /* 0x000000010303e824 */ /* 0x100fe200078e0afb */
[----:B------:R-:W-:Y:S01]  /*a230*/  ISETP.GT.U32.AND P2, PT, R251, R18, PT ;  /* 0x00000012fb00720c */ /* 0x000fe20003f44070 */
[--C-:B------:R-:W-:Y:S01]  /*a240*/  @!P1 IMAD.IADD R17, R17, 0x1, -R251.reuse ;  /* 0x0000000111119824 */ /* 0x100fe200078e0afb */
[C---:B------:R-:W-:Y:S01]  /*a250*/  ISETP.GT.U32.AND P6, PT, R251.reuse, R15, PT ;  /* 0x0000000ffb00720c */ /* 0x040fe20003fc4070 */
[--C-:B------:R-:W-:Y:S01]  /*a260*/  @!P5 IMAD.IADD R14, R14, 0x1, -R251.reuse ;  /* 0x000000010e0ed824 */ /* 0x100fe200078e0afb */
[----:B------:R-:W-:Y:S01]  /*a270*/  ISETP.GT.U32.AND P1, PT, R251, R24, PT ;  /* 0x00000018fb00720c */ /* 0x000fe20003f24070 */
[----:B------:R-:W-:Y:S01]  /*a280*/  @!P3 IMAD.IADD R19, R19, 0x1, -R251 ;  /* 0x000000011313b824 */ /* 0x000fe200078e0afb */
[----:B------:R-:W-:-:S02]  /*a290*/  ISETP.GT.U32.AND P5, PT, R251, R21, PT ;  /* 0x00000015fb00720c */ /* 0x000fc40003fa4070 */
[C---:B------:R-:W-:Y:S01]  /*a2a0*/  ISETP.GT.U32.AND P3, PT, R251.reuse, R26, PT ;  /* 0x0000001afb00720c */ /* 0x040fe20003f64070 */
[--C-:B------:R-:W-:Y:S01]  /*a2b0*/  @!P4 IMAD.IADD R20, R20, 0x1, -R251.reuse ;  /* 0x000000011414c824 */ /* 0x100fe200078e0afb */
[C---:B------:R-:W-:Y:S01]  /*a2c0*/  ISETP.GT.U32.AND P4, PT, R251.reuse, R27, PT ;  /* 0x0000001bfb00720c */ /* 0x040fe20003f84070 */
[--C-:B------:R-:W-:Y:S01]  /*a2d0*/  @!P0 IMAD.IADD R16, R16, 0x1, -R251.reuse ;  /* 0x0000000110108824 */ /* 0x100fe200078e0afb */
[C---:B------:R-:W-:Y:S01]  /*a2e0*/  ISETP.GT.U32.AND P0, PT, R251.reuse, R23, PT ;  /* 0x00000017fb00720c */ /* 0x040fe20003f04070 */
[--C-:B------:R-:W-:Y:S01]  /*a2f0*/  @!P2 IMAD.IADD R18, R18, 0x1, -R251.reuse ;  /* 0x000000011212a824 */ /* 0x100fe200078e0afb */
[----:B------:R-:W-:Y:S01]  /*a300*/  ISETP.GT.U32.AND P2, PT, R251, R25, PT ;  /* 0x00000019fb00720c */ /* 0x000fe20003f44070 */
        /* <DEDUP_REMOVED lines=9> */
[----:B------:R-:W-:Y:S01]  /*a3a0*/  ISETP.GT.U32.AND P4, PT, R251, R21, PT ;  /* 0x00000015fb00720c */ /* 0x000fe20003f84070 */
[--C-:B------:R-:W-:Y:S01]  /*a3b0*/  @!P0 IMAD.IADD R23, R23, 0x1, -R251.reuse ;  /* 0x0000000117178824 */ /* 0x100fe200078e0afb */
[----:B------:R-:W-:Y:S01]  /*a3c0*/  ISETP.GT.U32.AND P0, PT, R251, R17, PT ;  /* 0x00000011fb00720c */ /* 0x000fe20003f04070 */
[--C-:B------:R-:W-:Y:S01]  /*a3d0*/  @!P2 IMAD.IADD R25, R25, 0x1, -R251.reuse ;  /* 0x000000011919a824 */ /* 0x100fe200078e0afb */
[----:B------:R-:W-:Y:S01]  /*a3e0*/  ISETP.GT.U32.AND P2, PT, R251, R19, PT ;  /* 0x00000013fb00720c */ /* 0x000fe20003f44070 */
[----:B------:R-:W-:-:S02]  /*a3f0*/  @!P6 IMAD.IADD R22, R22, 0x1, -R251 ;  /* 0x000000011616e824 */ /* 0x000fc400078e0afb */
[--C-:B------:R-:W-:Y:S01]  /*a400*/  @!P1 IMAD.IADD R18, R18, 0x1, -R251.reuse ;  /* 0x0000000112129824 */ /* 0x100fe200078e0afb */
[C---:B------:R-:W-:Y:S01]  /*a410*/  ISETP.GT.U32.AND P1, PT, R251.reuse, R24, PT ;  /* 0x00000018fb00720c */ /* 0x040fe20003f24070 */
[--C-:B------:R-:W-:Y:S01]  /*a420*/  @!P5 IMAD.IADD R28, R28, 0x1, -R251.reuse ;  /* 0x000000011c1cd824 */ /* 0x100fe200078e0afb */
[C---:B------:R-:W-:Y:S01]  /*a430*/  ISETP.GT.U32.AND P5, PT, R251.reuse, R22, PT ;  /* 0x00000016fb00720c */ /* 0x040fe20003fa4070 */
[--C-:B------:R-:W-:Y:S01]  /*a440*/  @!P3 IMAD.IADD R20, R20, 0x1, -R251.reuse ;  /* 0x000000011414b824 */ /* 0x100fe200078e0afb */
[C---:B------:R-:W-:Y:S02]  /*a450*/  ISETP.GT.U32.AND P3, PT, R251.reuse, R26, PT ;  /* 0x0000001afb00720c */ /* 0x040fe40003f64070 */
        /* <DEDUP_REMOVED lines=35> */
[----:B------:R-:W-:-:S02]  /*a690*/  @!P1 IMAD.IADD R38, R38, 0x1, -R251 ;  /* 0x0000000126269824 */ /* 0x000fc400078e0afb */
[--C-:B------:R-:W-:Y:S01]  /*a6a0*/  @!P5 IMAD.IADD R36, R36, 0x1, -R251.reuse ;  /* 0x000000012424d824 */ /* 0x100fe200078e0afb */
[C---:B------:R-:W-:Y:S01]  /*a6b0*/  ISETP.GT.U32.AND P1, PT, R251.reuse, R32, PT ;  /* 0x00000020fb00720c */ /* 0x040fe20003f24070 */
[--C-:B------:R-:W-:Y:S01]  /*a6c0*/  @!P3 IMAD.IADD R40, R40, 0x1, -R251.reuse ;  /* 0x000000012828b824 */ /* 0x100fe200078e0afb */
[----:B------:R-:W-:Y:S01]  /*a6d0*/  ISETP.GT.U32.AND P5, PT, R251, R30, PT ;  /* 0x0000001efb00720c */ /* 0x000fe20003fa4070 */
[--C-:B------:R-:W-:Y:S01]  /*a6e0*/  @!P6 IMAD.IADD R35, R35, 0x1, -R251.reuse ;  /* 0x000000012323e824 */ /* 0x100fe200078e0afb */
[----:B------:R-:W-:Y:S01]  /*a6f0*/  ISETP.GT.U32.AND P3, PT, R251, R34, PT ;  /* 0x00000022fb00720c */ /* 0x000fe20003f64070 */
[--C-:B------:R-:W-:Y:S02]  /*a700*/  @!P4 IMAD.IADD R41, R41, 0x1, -R251.reuse ;  /* 0x000000012929c824 */ /* 0x100fe400078e0afb */
        /* <DEDUP_REMOVED lines=57> */
[----:B------:R-:W-:Y:S01]  /*aaa0*/  @!P2 IMAD.IADD R53, R53, 0x1, -R251 ;  /* 0x000000013535a824 */ /* 0x000fe200078e0afb */
[----:B------:R-:W-:-:S03]  /*aab0*/  ISETP.GT.U32.AND P2, PT, R251, R47, PT ;  /* 0x0000002ffb00720c */ /* 0x000fc60003f44070 */
        /* <DEDUP_REMOVED lines=45> */
[C---:B------:R-:W-:Y:S02]  /*ad90*/  ISETP.GT.U32.AND P5, PT, R251.reuse, R58, PT ;  /* 0x0000003afb00720c */ /* 0x040fe40003fa4070 */
[----:B------:R-:W-:Y:S01]  /*ada0*/  ISETP.GT.U32.AND P3, PT, R251, R62, PT ;  /* 0x0000003efb00720c */ /* 0x000fe20003f64070 */
[--C-:B------:R-:W-:Y:S02]  /*adb0*/  @!P6 IMAD.IADD R61, R61, 0x1, -R251.reuse ;  /* 0x000000013d3de824 */ /* 0x100fe400078e0afb */
        /* <DEDUP_REMOVED lines=60> */
[----:B------:R0:W-:Y:S01]  /*b180*/  STL [R1+0x18], R124 ;  /* 0x0000187c01007387 */ /* 0x0001e20000100800 */
[--C-:B------:R-:W-:Y:S01]  /*b190*/  @!P1 IMAD.IADD R74, R74, 0x1, -R251.reuse ;  /* 0x000000014a4a9824 */ /* 0x100fe200078e0afb */
[C---:B------:R-:W-:Y:S01]  /*b1a0*/  ISETP.GT.U32.AND P1, PT, R251.reuse, R81, PT ;  /* 0x00000051fb00720c */ /* 0x040fe20003f24070 */
[--C-:B------:R-:W-:Y:S01]  /*b1b0*/  @!P5 IMAD.IADD R72, R72, 0x1, -R251.reuse ;  /* 0x000000014848d824 */ /* 0x100fe200078e0afb */
[----:B------:R-:W-:Y:S01]  /*b1c0*/  STL [R1+0x1c], R245 ;  /* 0x00001cf501007387 */ /* 0x000fe20000100800 */
[----:B------:R-:W-:Y:S01]  /*b1d0*/  @!P3 IMAD.IADD R76, R76, 0x1, -R251 ;  /* 0x000000014c4cb824 */ /* 0x000fe200078e0afb */
[C---:B------:R-:W-:Y:S02]  /*b1e0*/  ISETP.GT.U32.AND P5, PT, R251.reuse, R78, PT ;  /* 0x0000004efb00720c */ /* 0x040fe40003fa4070 */
[C---:B------:R-:W-:Y:S01]  /*b1f0*/  ISETP.GT.U32.AND P3, PT, R251.reuse, R83, PT ;  /* 0x00000053fb00720c */ /* 0x040fe20003f64070 */
[----:B0-----:R-:W2:Y:S01]  /*b200*/  LDL.LU R124, [R1+0x1018] ;  /* 0x00101800017c7983 */ /* 0x001ea20000300800 */
[----:B------:R-:W-:-:S03]  /*b210*/  ISETP.GT.U32.AND P6, PT, R251, R68, PT ;  /* 0x00000044fb00720c */ /* 0x000fc60003fc4070 */
[----:B------:R0:W-:Y:S01]  /*b220*/  STL [R1+0x14], R250 ;  /* 0x000014fa01007387 */ /* 0x0001e20000100800 */
[--C-:B------:R-:W-:Y:S01]  /*b230*/  @!P4 IMAD.IADD R77, R77, 0x1, -R251.reuse ;  /* 0x000000014d4dc824 */ /* 0x100fe200078e0afb */
[----:B------:R-:W-:Y:S01]  /*b240*/  ISETP.GT.U32.AND P4, PT, R251, R84, PT ;  /* 0x00000054fb00720c */ /* 0x000fe20003f84070 */
[--C-:B------:R-:W-:Y:S01]  /*b250*/  @!P0 IMAD.IADD R73, R73, 0x1, -R251.reuse ;  /* 0x0000000149498824 */ /* 0x100fe200078e0afb */
[----:B------:R-:W-:Y:S01]  /*b260*/  ISETP.GT.U32.AND P0, PT, R251, R79, PT ;  /* 0x0000004ffb00720c */ /* 0x000fe20003f04070 */
[----:B0-----:R-:W3:Y:S04]  /*b270*/  LDL.LU R250, [R1+0x1014] ;  /* 0x0010140001fa7983 */ /* 0x001ee80000300800 */
[----:B------:R0:W-:Y:S01]  /*b280*/  STL [R1+0x10], R125 ;  /* 0x0000107d01007387 */ /* 0x0001e20000100800 */
[----:B------:R-:W-:Y:S01]  /*b290*/  @!P2 IMAD.IADD R75, R75, 0x1, -R251 ;  /* 0x000000014b4ba824 */ /* 0x000fe200078e0afb */
[----:B------:R-:W-:-:S02]  /*b2a0*/  ISETP.GT.U32.AND P2, PT, R251, R82, PT ;  /* 0x00000052fb00720c */ /* 0x000fc40003f44070 */
[----:B0-----:R-:W4:Y:S04]  /*b2b0*/  LDL.LU R125, [R1+0x1010] ;  /* 0x00101000017d7983 */ /* 0x001f280000300800 */
[----:B------:R0:W-:Y:S01]  /*b2c0*/  STL [R1+0xc], R246 ;  /* 0x00000cf601007387 */ /* 0x0001e20000100800 */
[--C-:B------:R-:W-:Y:S01]  /*b2d0*/  @!P1 IMAD.IADD R81, R81, 0x1, -R251.reuse ;  /* 0x0000000151519824 */ /* 0x100fe200078e0afb */
[C---:B------:R-:W-:Y:S02]  /*b2e0*/  ISETP.GT.U32.AND P1, PT, R251.reuse, R88, PT ;  /* 0x00000058fb00720c */ /* 0x040fe40003f24070 */
[----:B0-----:R-:W2:Y:S04]  /*b2f0*/  LDL.LU R246, [R1+0x100c] ;  /* 0x00100c0001f67983 */ /* 0x001ea80000300800 */
[----:B------:R0:W-:Y:S01]  /*b300*/  STL [R1+0x8], R247 ;  /* 0x000008f701007387 */ /* 0x0001e20000100800 */
[--C-:B------:R-:W-:Y:S01]  /*b310*/  @!P5 IMAD.IADD R78, R78, 0x1, -R251.reuse ;  /* 0x000000014e4ed824 */ /* 0x100fe200078e0afb */
[----:B------:R-:W-:Y:S01]  /*b320*/  ISETP.GT.U32.AND P5, PT, R251, R85, PT ;  /* 0x00000055fb00720c */ /* 0x000fe20003fa4070 */
[--C-:B------:R-:W-:Y:S01]  /*b330*/  @!P3 IMAD.IADD R83, R83, 0x1, -R251.reuse ;  /* 0x000000015353b824 */ /* 0x100fe200078e0afb */
[----:B0-----:R-:W3:Y:S04]  /*b340*/  LDL.LU R247, [R1+0x1008] ;  /* 0x0010080001f77983 */ /* 0x001ee80000300800 */
[----:B------:R0:W-:Y:S01]  /*b350*/  STL [R1+0x4], R0 ;  /* 0x0000040001007387 */ /* 0x0001e20000100800 */
[C---:B------:R-:W-:Y:S01]  /*b360*/  ISETP.GT.U32.AND P3, PT, R251.reuse, R90, PT ;  /* 0x0000005afb00720c */ /* 0x040fe20003f64070 */
[--C-:B------:R-:W-:Y:S01]  /*b370*/  @!P6 IMAD.IADD R68, R68, 0x1, -R251.reuse ;  /* 0x000000014444e824 */ /* 0x100fe200078e0afb */
[C---:B------:R-:W-:Y:S01]  /*b380*/  ISETP.GT.U32.AND P6, PT, R251.reuse, R80, PT ;  /* 0x00000050fb00720c */ /* 0x040fe20003fc4070 */
[----:B0-----:R-:W3:Y:S04]  /*b390*/  LDL.LU R0, [R1+0x1004] ;  /* 0x0010040001007983 */ /* 0x001ee80000300800 */
[----:B------:R0:W-:Y:S01]  /*b3a0*/  STL [R1], R249 ;  /* 0x000000f901007387 */ /* 0x0001e20000100800 */
[----:B------:R-:W-:Y:S01]  /*b3b0*/  @!P4 IMAD.IADD R84, R84, 0x1, -R251 ;  /* 0x000000015454c824 */ /* 0x000fe200078e0afb */
[----:B------:R-:W-:-:S02]  /*b3c0*/  ISETP.GT.U32.AND P4, PT, R251, R91, PT ;  /* 0x0000005bfb00720c */ /* 0x000fc40003f84070 */
[----:B0-----:R-:W4:Y:S01]  /*b3d0*/  LDL R249, [R1+0xc58] ;  /* 0x000c580001f97983 */ /* 0x001f220000100800 */
[--C-:B------:R-:W-:Y:S01]  /*b3e0*/  @!P0 IMAD.IADD R79, R79, 0x1, -R251.reuse ;  /* 0x000000014f4f8824 */ /* 0x100fe200078e0afb */
[C---:B------:R-:W-:Y:S01]  /*b3f0*/  ISETP.GT.U32.AND P0, PT, R251.reuse, R86, PT ;  /* 0x00000056fb00720c */ /* 0x040fe20003f04070 */
[--C-:B------:R-:W-:Y:S01]  /*b400*/  @!P2 IMAD.IADD R82, R82, 0x1, -R251.reuse ;  /* 0x000000015252a824 */ /* 0x100fe200078e0afb */
[----:B------:R-:W-:Y:S01]  /*b410*/  ISETP.GT.U32.AND P2, PT, R251, R89, PT ;  /* 0x00000059fb00720c */ /* 0x000fe20003f44070 */
[--C-:B------:R-:W-:Y:S02]  /*b420*/  @!P1 IMAD.IADD R88, R88, 0x1, -R251.reuse ;  /* 0x0000000158589824 */ /* 0x100fe400078e0afb */
[--C-:B------:R-:W-:Y:S01]  /*b430*/  @!P5 IMAD.IADD R85, R85, 0x1, -R251.reuse ;  /* 0x000000015555d824 */ /* 0x100fe200078e0afb */
[C---:B------:R-:W-:Y:S01]  /*b440*/  ISETP.GT.U32.AND P1, PT, R251.reuse, R82, PT ;  /* 0x00000052fb00720c */ /* 0x040fe20003f24070 */
[--C-:B------:R-:W-:Y:S01]  /*b450*/  @!P3 IMAD.IADD R90, R90, 0x1, -R251.reuse ;  /* 0x000000015a5ab824 */ /* 0x100fe200078e0afb */
[C---:B------:R-:W-:Y:S01]  /*b460*/  ISETP.GT.U32.AND P5, PT, R251.reuse, R92, PT ;  /* 0x0000005cfb00720c */ /* 0x040fe20003fa4070 */
[----:B------:R-:W-:Y:S01]  /*b470*/  @!P6 IMAD.IADD R80, R80, 0x1, -R251 ;  /* 0x000000015050e824 */ /* 0x000fe200078e0afb */
[----:B------:R-:W-:-:S02]  /*b480*/  ISETP.GT.U32.AND P3, PT, R251, R84, PT ;  /* 0x00000054fb00720c */ /* 0x000fc40003f64070 */
        /* <DEDUP_REMOVED lines=243> */
[----:B------:R-:W-:Y:S01]  /*c3c0*/  @!P3 IMAD.IADD R149, R149, 0x1, -R251 ;  /* 0x000000019595b824 */ /* 0x000fe200078e0afb */
[----:B------:R-:W-:Y:S01]  /*c3d0*/  ISETP.GT.U32.AND P3, PT, R251, R156, PT ;  /* 0x0000009cfb00720c */ /* 0x000fe20003f64070 */
[----:B------:R-:W-:-:S04]  /*c3e0*/  IMAD.HI.U32 R243, R248, R238, RZ ;  /* 0x000000eef8f37227 */ /* 0x000fc800078e00ff */
[--C-:B------:R-:W-:Y:S01]  /*c3f0*/  @!P4 IMAD.IADD R150, R150, 0x1, -R251.reuse ;  /* 0x000000019696c824 */ /* 0x100fe200078e0afb */
[----:B------:R-:W-:Y:S01]  /*c400*/  ISETP.GT.U32.AND P4, PT, R251, R157, PT ;  /* 0x0000009dfb00720c */ /* 0x000fe20003f84070 */
[--C-:B------:R-:W-:Y:S01]  /*c410*/  @!P0 IMAD.IADD R145, R145, 0x1, -R251.reuse ;  /* 0x0000000191918824 */ /* 0x100fe200078e0afb */
[----:B------:R-:W-:Y:S01]  /*c420*/  ISETP.GT.U32.AND P0, PT, R251, R152, PT ;  /* 0x00000098fb00720c */ /* 0x000fe20003f04070 */
[--C-:B------:R-:W-:Y:S01]  /*c430*/  @!P6 IMAD.IADD R147, R147, 0x1, -R251.reuse ;  /* 0x000000019393e824 */ /* 0x100fe200078e0afb */
[C---:B------:R-:W-:Y:S01]  /*c440*/  ISETP.GT.U32.AND P6, PT, R251.reuse, R154, PT ;  /* 0x0000009afb00720c */ /* 0x040fe20003fc4070 */
[----:B------:R-:W-:Y:S01]  /*c450*/  @!P2 IMAD.IADD R148, R148, 0x1, -R251 ;  /* 0x000000019494a824 */ /* 0x000fe200078e0afb */
[----:B------:R-:W-:Y:S01]  /*c460*/  ISETP.GT.U32.AND P2, PT, R251, R155, PT ;  /* 0x0000009bfb00720c */ /* 0x000fe20003f44070 */
[----:B------:R-:W-:Y:S02]  /*c470*/  IMAD.MOV R243, RZ, RZ, -R243 ;  /* 0x000000fffff37224 */ /* 0x000fe400078e0af3 */
[----:B------:R-:W-:Y:S01]  /*c480*/  @!P1 IMAD.IADD R153, R153, 0x1, -R251 ;  /* 0x0000000199999824 */ /* 0x000fe200078e0afb */
[C---:B------:R-:W-:Y:S01]  /*c490*/  ISETP.GT.U32.AND P1, PT, R251.reuse, R160, PT ;  /* 0x000000a0fb00720c */ /* 0x040fe20003f24070 */
[----:B------:R-:W-:-:S02]  /*c4a0*/  IMAD R238, R251, R243, R238 ;  /* 0x000000f3fbee7224 */ /* 0x000fc400078e02ee */
[----:B------:R-:W-:-:S04]  /*c4b0*/  IMAD.HI.U32 R243, R248, R241, RZ ;  /* 0x000000f1f8f37227 */ /* 0x000fc800078e00ff */
[--C-:B------:R-:W-:Y:S01]  /*c4c0*/  @!P5 IMAD.IADD R151, R151, 0x1, -R251.reuse ;  /* 0x000000019797d824 */ /* 0x100fe200078e0afb */
[C---:B------:R-:W-:Y:S01]  /*c4d0*/  ISETP.GT.U32.AND P5, PT, R251.reuse, R158, PT ;  /* 0x0000009efb00720c */ /* 0x040fe20003fa4070 */
[----:B------:R-:W-:Y:S01]  /*c4e0*/  @!P3 IMAD.IADD R156, R156, 0x1, -R251 ;  /* 0x000000019c9cb824 */ /* 0x000fe200078e0afb */
[----:B------:R-:W-:Y:S01]  /*c4f0*/  ISETP.GT.U32.AND P3, PT, R251, R150, PT ;  /* 0x00000096fb00720c */ /* 0x000fe20003f64070 */
[----:B------:R-:W-:Y:S01]  /*c500*/  IMAD.MOV R243, RZ, RZ, -R243 ;  /* 0x000000fffff37224 */ /* 0x000fe200078e0af3 */
[----:B------:R-:W-:Y:S01]  /*c510*/  IABS R242, R242 ;  /* 0x000000f200f27213 */ /* 0x000fe20000000000 */
[--C-:B------:R-:W-:Y:S01]  /*c520*/  @!P4 IMAD.IADD R157, R157, 0x1, -R251.reuse ;  /* 0x000000019d9dc824 */ /* 0x100fe200078e0afb */
[C---:B------:R-:W-:Y:S01]  /*c530*/  ISETP.GT.U32.AND P4, PT, R251.reuse, R151, PT ;  /* 0x00000097fb00720c */ /* 0x040fe20003f84070 */
[----:B------:R-:W-:Y:S01]  /*c540*/  @!P0 IMAD.IADD R152, R152, 0x1, -R251 ;  /* 0x0000000198988824 */ /* 0x000fe200078e0afb */
[C---:B------:R-:W-:Y:S01]  /*c550*/  ISETP.GT.U32.AND P0, PT, R251.reuse, R159, PT ;  /* 0x0000009ffb00720c */ /* 0x040fe20003f04070 */
[----:B------:R-:W-:-:S02]  /*c560*/  IMAD R241, R251, R243, R241 ;  /* 0x000000f3fbf17224 */ /* 0x000fc400078e02f1 */
[--C-:B------:R-:W-:Y:S02]  /*c570*/  @!P6 IMAD.IADD R154, R154, 0x1, -R251.reuse ;  /* 0x000000019a9ae824 */ /* 0x100fe400078e0afb */
[--C-:B------:R-:W-:Y:S01]  /*c580*/  @!P2 IMAD.IADD R155, R155, 0x1, -R251.reuse ;  /* 0x000000019b9ba824 */ /* 0x100fe200078e0afb */
[C---:B------:R-:W-:Y:S01]  /*c590*/  ISETP.GT.U32.AND P2, PT, R251.reuse, R149, PT ;  /* 0x00000095fb00720c */ /* 0x040fe20003f44070 */
[----:B------:R-:W-:Y:S01]  /*c5a0*/  IMAD.HI.U32 R243, R248, R242, RZ ;  /* 0x000000f2f8f37227 */ /* 0x000fe200078e00ff */
[----:B------:R0:W-:Y:S03]  /*c5b0*/  STL [R1+0xfe8], R252 ;  /* 0x000fe8fc01007387 */ /* 0x0001e60000100800 */
[----:B------:R-:W-:Y:S01]  /*c5c0*/  @!P1 IMAD.IADD R160, R160, 0x1, -R251 ;  /* 0x00000001a0a09824 */ /* 0x000fe200078e0afb */
[C---:B------:R-:W-:Y:S01]  /*c5d0*/  ISETP.GT.U32.AND P1, PT, R251.reuse, R154, PT ;  /* 0x0000009afb00720c */ /* 0x040fe20003f24070 */
[----:B------:R-:W-:Y:S01]  /*c5e0*/  IMAD.MOV R243, RZ, RZ, -R243 ;  /* 0x000000fffff37224 */ /* 0x000fe200078e0af3 */
[----:B------:R-:W-:Y:S01]  /*c5f0*/  STL [R1+0xfec], R2 ;  /* 0x000fec0201007387 */ /* 0x000fe20000100800 */
[--C-:B------:R-:W-:Y:S01]  /*c600*/  @!P5 IMAD.IADD R158, R158, 0x1, -R251.reuse ;  /* 0x000000019e9ed824 */ /* 0x100fe200078e0afb */
[C---:B------:R-:W-:Y:S01]  /*c610*/  ISETP.GT.U32.AND P5, PT, R251.reuse, R152, PT ;  /* 0x00000098fb00720c */ /* 0x040fe20003fa4070 */
[----:B------:R-:W-:Y:S01]  /*c620*/  @!P3 IMAD.IADD R150, R150, 0x1, -R251 ;  /* 0x000000019696b824 */ /* 0x000fe200078e0afb */
[----:B------:R-:W-:Y:S01]  /*c630*/  STL [R1+0xff0], R3 ;  /* 0x000ff00301007387 */ /* 0x000fe20000100800 */
[C---:B------:R-:W-:Y:S01]  /*c640*/  ISETP.GT.U32.AND P3, PT, R251.reuse, R156, PT ;  /* 0x0000009cfb00720c */ /* 0x040fe20003f64070 */
[----:B------:R-:W-:-:S02]  /*c650*/  IMAD R242, R251, R243, R242 ;  /* 0x000000f3fbf27224 */ /* 0x000fc400078e02f2 */
[----:B------:R-:W-:Y:S01]  /*c660*/  STL [R1+0xff4], R4 ;  /* 0x000ff40401007387 */ /* 0x000fe20000100800 */
[----:B----4-:R-:W-:Y:S01]  /*c670*/  IABS R243, R249 ;  /* 0x000000f900f37213 */ /* 0x010fe20000000000 */
[--C-:B------:R-:W-:Y:S02]  /*c680*/  @!P4 IMAD.IADD R151, R151, 0x1, -R251.reuse ;  /* 0x000000019797c824 */ /* 0x100fe400078e0afb */
[----:B------:R-:W-:Y:S01]  /*c690*/  STL [R1+0xff8], R5 ;  /* 0x000ff80501007387 */ /* 0x000fe20000100800 */
[----:B------:R-:W-:Y:S01]  /*c6a0*/  @!P0 IMAD.IADD R159, R159, 0x1, -R251 ;  /* 0x000000019f9f8824 */ /* 0x000fe200078e0afb */
[C---:B------:R-:W-:Y:S02]  /*c6b0*/  ISETP.GT.U32.AND P4, PT, R251.reuse, R157, PT ;  /* 0x0000009dfb00720c */ /* 0x040fe40003f84070 */
[----:B------:R1:W-:Y:S01]  /*c6c0*/  STL [R1+0xffc], R6 ;  /* 0x000ffc0601007387 */ /* 0x0003e20000100800 */
[----:B------:R-:W-:-:S03]  /*c6d0*/  ISETP.GT.U32.AND P0, PT, R251, R153, PT ;  /* 0x00000099fb00720c */ /* 0x000fc60003f04070 */
[----:B------:R-:W4:Y:S01]  /*c6e0*/  LDL R249, [R1+0xc68] ;  /* 0x000c680001f97983 */ /* 0x000f220000100800 */
        /* <DEDUP_REMOVED lines=23> */
[----:B0-----:R-:W4:Y:S01]  /*c860*/  LDL R252, [R1+0xc2c] ;  /* 0x000c2c0001fc7983 */ /* 0x001f220000100800 */
[--C-:B------:R-:W-:Y:S01]  /*c870*/  @!P4 IMAD.IADD R164, R164, 0x1, -R251.reuse ;  /* 0x00000001a4a4c824 */ /* 0x100fe200078e0afb */
[----:B------:R-:W-:Y:S01]  /*c880*/  ISETP.GT.U32.AND P4, PT, R251, R171, PT ;  /* 0x000000abfb00720c */ /* 0x000fe20003f84070 */
[--C-:B------:R-:W-:Y:S01]  /*c890*/  @!P0 IMAD.IADD R159, R159, 0x1, -R251.reuse ;  /* 0x000000019f9f8824 */ /* 0x100fe200078e0afb */
[C---:B------:R-:W-:Y:S01]  /*c8a0*/  ISETP.GT.U32.AND P0, PT, R251.reuse, R166, PT ;  /* 0x000000a6fb00720c */ /* 0x040fe20003f04070 */
[--C-:B------:R-:W-:Y:S01]  /*c8b0*/  @!P2 IMAD.IADD R162, R162, 0x1, -R251.reuse ;  /* 0x00000001a2a2a824 */ /* 0x100fe200078e0afb */
[----:B------:R-:W-:Y:S01]  /*c8c0*/  ISETP.GT.U32.AND P2, PT, R251, R169, PT ;  /* 0x000000a9fb00720c */ /* 0x000fe20003f44070 */
[--C-:B------:R-:W-:Y:S01]  /*c8d0*/  @!P1 IMAD.IADD R168, R168, 0x1, -R251.reuse ;  /* 0x00000001a8a89824 */ /* 0x100fe200078e0afb */
[----:B-1----:R-:W0:Y:S01]  /*c8e0*/  LDC R6, c[0x0][0x230] ;  /* 0x00008c00ff067b82 */ /* 0x002e220000000800 */
        /* <DEDUP_REMOVED lines=191> */
[--C-:B------:R-:W-:Y:S02]  /*d4e0*/  @!P6 IMAD.IADD R212, R212, 0x1, -R251.reuse ;  /* 0x00000001d4d4e824 */ /* 0x100fe400078e0afb */
        /* <DEDUP_REMOVED lines=8> */
[----:B------:R-:W-:Y:S01]  /*d570*/  @!P2 IMAD.IADD R211, R211, 0x1, -R251 ;  /* 0x00000001d3d3a824 */ /* 0x000fe200078e0afb */
[----:B------:R-:W-:-:S02]  /*d580*/  ISETP.GT.U32.AND P0, PT, R251, R216, PT ;  /* 0x000000d8fb00720c */ /* 0x000fc40003f04070 */
[----:B------:R-:W-:Y:S01]  /*d590*/  ISETP.GT.U32.AND P2, PT, R251, R218, PT ;  /* 0x000000dafb00720c */ /* 0x000fe20003f44070 */
[--C-:B------:R-:W-:Y:S01]  /*d5a0*/  @!P1 IMAD.IADD R217, R217, 0x1, -R251.reuse ;  /* 0x00000001d9d99824 */ /* 0x100fe200078e0afb */
[----:B------:R-:W-:Y:S01]  /*d5b0*/  ISETP.GT.U32.AND P1, PT, R251, R224, PT ;  /* 0x000000e0fb00720c */ /* 0x000fe20003f24070 */
[--C-:B------:R-:W-:Y:S01]  /*d5c0*/  @!P5 IMAD.IADD R215, R215, 0x1, -R251.reuse ;  /* 0x00000001d7d7d824 */ /* 0x100fe200078e0afb */
[C---:B------:R-:W-:Y:S01]  /*d5d0*/  ISETP.GT.U32.AND P5, PT, R251.reuse, R222, PT ;  /* 0x000000defb00720c */ /* 0x040fe20003fa4070 */
[----:B------:R-:W-:Y:S01]  /*d5e0*/  @!P3 IMAD.IADD R220, R220, 0x1, -R251 ;  /* 0x00000001dcdcb824 */ /* 0x000fe200078e0afb */
[C---:B------:R-:W-:Y:S01]  /*d5f0*/  ISETP.GT.U32.AND P3, PT, R251.reuse, R214, PT ;  /* 0x000000d6fb00720c */ /* 0x040fe20003f64070 */
[----:B------:R-:W-:Y:S02]  /*d600*/  IMAD R240, R251, R244, R240 ;  /* 0x000000f4fbf07224 */ /* 0x000fe400078e02f0 */
[----:B------:R-:W-:-:S04]  /*d610*/  IMAD.HI.U32 R244, R248, R243, RZ ;  /* 0x000000f3f8f47227 */ /* 0x000fc800078e00ff */
[--C-:B------:R-:W-:Y:S01]  /*d620*/  @!P6 IMAD.IADD R212, R212, 0x1, -R251.reuse ;  /* 0x00000001d4d4e824 */ /* 0x100fe200078e0afb */
[----:B------:R-:W-:Y:S01]  /*d630*/  ISETP.GT.U32.AND P6, PT, R251, R219, PT ;  /* 0x000000dbfb00720c */ /* 0x000fe20003fc4070 */
[--C-:B------:R-:W-:Y:S01]  /*d640*/  @!P4 IMAD.IADD R221, R221, 0x1, -R251.reuse ;  /* 0x00000001ddddc824 */ /* 0x100fe200078e0afb */
[C---:B------:R-:W-:Y:S01]  /*d650*/  ISETP.GT.U32.AND P4, PT, R251.reuse, R215, PT ;  /* 0x000000d7fb00720c */ /* 0x040fe20003f84070 */
[----:B------:R-:W-:Y:S02]  /*d660*/  IMAD.MOV R244, RZ, RZ, -R244 ;  /* 0x000000fffff47224 */ /* 0x000fe400078e0af4 */
[--C-:B------:R-:W-:Y:S01]  /*d670*/  @!P0 IMAD.IADD R216, R216, 0x1, -R251.reuse ;  /* 0x00000001d8d88824 */ /* 0x100fe200078e0afb */
[C---:B------:R-:W-:Y:S01]  /*d680*/  ISETP.GT.U32.AND P0, PT, R251.reuse, R223, PT ;  /* 0x000000dffb00720c */ /* 0x040fe20003f04070 */
[----:B------:R-:W-:Y:S01]  /*d690*/  @!P2 IMAD.IADD R218, R218, 0x1, -R251 ;  /* 0x00000001dadaa824 */ /* 0x000fe200078e0afb */
[C---:B------:R-:W-:Y:S01]  /*d6a0*/  ISETP.GT.U32.AND P2, PT, R251.reuse, R225, PT ;  /* 0x000000e1fb00720c */ /* 0x040fe20003f44070 */
[C---:B------:R-:W-:Y:S01]  /*d6b0*/  IMAD R243, R251.reuse, R244, R243 ;  /* 0x000000f4fbf37224 */ /* 0x040fe200078e02f3 */
[----:B--2---:R-:W-:Y:S01]  /*d6c0*/  IABS R244, R246 ;  /* 0x000000f600f47213 */ /* 0x004fe20000000000 */
[--C-:B------:R-:W-:Y:S01]  /*d6d0*/  @!P1 IMAD.IADD R224, R224, 0x1, -R251.reuse ;  /* 0x00000001e0e09824 */ /* 0x100fe200078e0afb */
[C---:B------:R-:W-:Y:S01]  /*d6e0*/  ISETP.GT.U32.AND P1, PT, R251.reuse, R218, PT ;  /* 0x000000dafb00720c */ /* 0x040fe20003f24070 */
[--C-:B------:R-:W-:Y:S01]  /*d6f0*/  @!P5 IMAD.IADD R222, R222, 0x1, -R251.reuse ;  /* 0x00000001deded824 */ /* 0x100fe200078e0afb */
[C---:B------:R-:W-:Y:S01]  /*d700*/  ISETP.GT.U32.AND P5, PT, R251.reuse, R216, PT ;  /* 0x000000d8fb00720c */ /* 0x040fe20003fa4070 */
[----:B------:R-:W-:Y:S01]  /*d710*/  @!P3 IMAD.IADD R214, R214, 0x1, -R251 ;  /* 0x00000001d6d6b824 */ /* 0x000fe200078e0afb */
[----:B------:R-:W-:Y:S01]  /*d720*/  ISETP.GT.U32.AND P3, PT, R251, R220, PT ;  /* 0x000000dcfb00720c */ /* 0x000fe20003f64070 */
[----:B------:R-:W-:-:S04]  /*d730*/  IMAD.HI.U32 R245, R248, R244, RZ ;  /* 0x000000f4f8f57227 */ /* 0x000fc800078e00ff */
[--C-:B------:R-:W-:Y:S02]  /*d740*/  @!P6 IMAD.IADD R219, R219, 0x1, -R251.reuse ;  /* 0x00000001dbdbe824 */ /* 0x100fe400078e0afb */
[----:B------:R-:W-:Y:S01]  /*d750*/  @!P4 IMAD.IADD R215, R215, 0x1, -R251 ;  /* 0x00000001d7d7c824 */ /* 0x000fe200078e0afb */
[----:B------:R-:W-:Y:S01]  /*d760*/  ISETP.GT.U32.AND P4, PT, R251, R221, PT ;  /* 0x000000ddfb00720c */ /* 0x000fe20003f84070 */
[----:B------:R-:W-:Y:S02]  /*d770*/  IMAD.MOV R245, RZ, RZ, -R245 ;  /* 0x000000fffff57224 */ /* 0x000fe400078e0af5 */
[--C-:B------:R-:W-:Y:S01]  /*d780*/  @!P0 IMAD.IADD R223, R223, 0x1, -R251.reuse ;  /* 0x00000001dfdf8824 */ /* 0x100fe200078e0afb */
[----:B------:R-:W-:Y:S01]  /*d790*/  ISETP.GT.U32.AND P0, PT, R251, R217, PT ;  /* 0x000000d9fb00720c */ /* 0x000fe20003f04070 */
[--C-:B------:R-:W-:Y:S01]  /*d7a0*/  @!P2 IMAD.IADD R225, R225, 0x1, -R251.reuse ;  /* 0x00000001e1e1a824 */ /* 0x100fe200078e0afb */
[C---:B------:R-:W-:Y:S01]  /*d7b0*/  ISETP.GT.U32.AND P2, PT, R251.reuse, R219, PT ;  /* 0x000000dbfb00720c */ /* 0x040fe20003f44070 */
[C---:B------:R-:W-:Y:S01]  /*d7c0*/  IMAD R244, R251.reuse, R245, R244 ;  /* 0x000000f5fbf47224 */ /* 0x040fe200078e02f4 */
[----:B------:R-:W-:Y:S01]  /*d7d0*/  IABS R245, R125 ;  /* 0x0000007d00f57213 */ /* 0x000fe20000000000 */
[--C-:B------:R-:W-:Y:S01]  /*d7e0*/  @!P1 IMAD.IADD R218, R218, 0x1, -R251.reuse ;  /* 0x00000001dada9824 */ /* 0x100fe200078e0afb */
[C---:B------:R-:W-:Y:S01]  /*d7f0*/  ISETP.GT.U32.AND P6, PT, R251.reuse, R213, PT ;  /* 0x000000d5fb00720c */ /* 0x040fe20003fc4070 */
[--C-:B------:R-:W-:Y:S01]  /*d800*/  @!P5 IMAD.IADD R216, R216, 0x1, -R251.reuse ;  /* 0x00000001d8d8d824 */ /* 0x100fe200078e0afb */
[C---:B------:R-:W-:Y:S01]  /*d810*/  ISETP.GT.U32.AND P1, PT, R251.reuse, R225, PT ;  /* 0x000000e1fb00720c */ /* 0x040fe20003f24070 */
[----:B------:R-:W-:Y:S01]  /*d820*/  @!P3 IMAD.IADD R220, R220, 0x1, -R251 ;  /* 0x00000001dcdcb824 */ /* 0x000fe200078e0afb */
[C---:B------:R-:W-:Y:S01]  /*d830*/  ISETP.GT.U32.AND P5, PT, R251.reuse, R222, PT ;  /* 0x000000defb00720c */ /* 0x040fe20003fa4070 */
[----:B------:R-:W-:Y:S01]  /*d840*/  IMAD.HI.U32 R246, R248, R245, RZ ;  /* 0x000000f5f8f67227 */ /* 0x000fe200078e00ff */
[----:B------:R-:W-:-:S03]  /*d850*/  ISETP.GT.U32.AND P3, PT, R251, R227, PT ;  /* 0x000000e3fb00720c */ /* 0x000fc60003f64070 */
[--C-:B------:R-:W-:Y:S01]  /*d860*/  @!P4 IMAD.IADD R221, R221, 0x1, -R251.reuse ;  /* 0x00000001ddddc824 */ /* 0x100fe200078e0afb */
[----:B------:R-:W-:Y:S01]  /*d870*/  ISETP.GT.U32.AND P4, PT, R251, R228, PT ;  /* 0x000000e4fb00720c */ /* 0x000fe20003f84070 */
[----:B------:R-:W-:Y:S02]  /*d880*/  IMAD.MOV R246, RZ, RZ, -R246 ;  /* 0x000000fffff67224 */ /* 0x000fe400078e0af6 */
[--C-:B------:R-:W-:Y:S01]  /*d890*/  @!P0 IMAD.IADD R217, R217, 0x1, -R251.reuse ;  /* 0x00000001d9d98824 */ /* 0x100fe200078e0afb */
[----:B------:R-:W-:Y:S01]  /*d8a0*/  ISETP.GT.U32.AND P0, PT, R251, R223, PT ;  /* 0x000000dffb00720c */ /* 0x000fe20003f04070 */
[----:B------:R-:W-:Y:S01]  /*d8b0*/  @!P2 IMAD.IADD R219, R219, 0x1, -R251 ;  /* 0x00000001dbdba824 */ /* 0x000fe200078e0afb */
[C---:B------:R-:W-:Y:S01]  /*d8c0*/  ISETP.GT.U32.AND P2, PT, R251.reuse, R226, PT ;  /* 0x000000e2fb00720c */ /* 0x040fe20003f44070 */
[----:B------:R-:W-:Y:S01]  /*d8d0*/  IMAD R245, R251, R246, R245 ;  /* 0x000000f6fbf57224 */ /* 0x000fe200078e02f5 */
[----:B---3--:R-:W-:Y:S01]  /*d8e0*/  IABS R246, R247 ;  /* 0x000000f700f67213 */ /* 0x008fe20000000000 */
[--C-:B------:R-:W-:Y:S01]  /*d8f0*/  @!P6 IMAD.IADD R213, R213, 0x1, -R251.reuse ;  /* 0x00000001d5d5e824 */ /* 0x100fe200078e0afb */
[----:B------:R-:W-:Y:S01]  /*d900*/  ISETP.GT.U32.AND P6, PT, R251, R224, PT ;  /* 0x000000e0fb00720c */ /* 0x000fe20003fc4070 */
[--C-:B------:R-:W-:Y:S01]  /*d910*/  @!P1 IMAD.IADD R225, R225, 0x1, -R251.reuse ;  /* 0x00000001e1e19824 */ /* 0x100fe200078e0afb */
[C---:B------:R-:W-:Y:S01]  /*d920*/  ISETP.GT.U32.AND P1, PT, R251.reuse, R232, PT ;  /* 0x000000e8fb00720c */ /* 0x040fe20003f24070 */
[--C-:B------:R-:W-:Y:S01]  /*d930*/  @!P5 IMAD.IADD R222, R222, 0x1, -R251.reuse ;  /* 0x00000001deded824 */ /* 0x100fe200078e0afb */
[----:B------:R-:W-:Y:S01]  /*d940*/  ISETP.GT.U32.AND P5, PT, R251, R229, PT ;  /* 0x000000e5fb00720c */ /* 0x000fe20003fa4070 */
[----:B------:R-:W-:Y:S01]  /*d950*/  @!P3 IMAD.IADD R227, R227, 0x1, -R251 ;  /* 0x00000001e3e3b824 */ /* 0x000fe200078e0afb */
[----:B------:R-:W-:Y:S01]  /*d960*/  ISETP.GT.U32.AND P3, PT, R251, R234, PT ;  /* 0x000000eafb00720c */ /* 0x000fe20003f64070 */
[----:B------:R-:W-:-:S04]  /*d970*/  IMAD.HI.U32 R247, R248, R246, RZ ;  /* 0x000000f6f8f77227 */ /* 0x000fc800078e00ff */
[----:B------:R-:W-:Y:S01]  /*d980*/  @!P4 IMAD.IADD R228, R228, 0x1, -R251 ;  /* 0x00000001e4e4c824 */ /* 0x000fe200078e0afb */
[----:B------:R-:W-:Y:S01]  /*d990*/  ISETP.GT.U32.AND P4, PT, R251, R235, PT ;  /* 0x000000ebfb00720c */ /* 0x000fe20003f84070 */
[----:B------:R-:W-:Y:S02]  /*d9a0*/  IMAD.MOV R247, RZ, RZ, -R247 ;  /* 0x000000fffff77224 */ /* 0x000fe400078e0af7 */
[--C-:B------:R-:W-:Y:S01]  /*d9b0*/  @!P0 IMAD.IADD R223, R223, 0x1, -R251.reuse ;  /* 0x00000001dfdf8824 */ /* 0x100fe200078e0afb */
[C---:B------:R-:W-:Y:S01]  /*d9c0*/  ISETP.GT.U32.AND P0, PT, R251.reuse, R230, PT ;  /* 0x000000e6fb00720c */ /* 0x040fe20003f04070 */
[--C-:B------:R-:W-:Y:S01]  /*d9d0*/  @!P2 IMAD.IADD R226, R226, 0x1, -R251.reuse ;  /* 0x00000001e2e2a824 */ /* 0x100fe200078e0afb */
[C---:B------:R-:W-:Y:S01]  /*d9e0*/  ISETP.GT.U32.AND P2, PT, R251.reuse, R233, PT ;  /* 0x000000e9fb00720c */ /* 0x040fe20003f44070 */
[C---:B------:R-:W-:Y:S01]  /*d9f0*/  IMAD R246, R251.reuse, R247, R246 ;  /* 0x000000f7fbf67224 */ /* 0x040fe200078e02f6 */
[----:B----4-:R-:W-:Y:S01]  /*da00*/  IABS R247, R249 ;  /* 0x000000f900f77213 */ /* 0x010fe20000000000 */
[--C-:B------:R-:W-:Y:S01]  /*da10*/  @!P6 IMAD.IADD R224, R224, 0x1, -R251.reuse ;  /* 0x00000001e0e0e824 */ /* 0x100fe200078e0afb */
[C---:B------:R-:W-:Y:S01]  /*da20*/  ISETP.GT.U32.AND P6, PT, R251.reuse, R231, PT ;  /* 0x000000e7fb00720c */ /* 0x040fe20003fc4070 */
[--C-:B------:R-:W-:Y:S01]  /*da30*/  @!P1 IMAD.IADD R232, R232, 0x1, -R251.reuse ;  /* 0x00000001e8e89824 */ /* 0x100fe200078e0afb */
[----:B------:R-:W-:Y:S01]  /*da40*/  ISETP.GT.U32.AND P1, PT, R251, R226, PT ;  /* 0x000000e2fb00720c */ /* 0x000fe20003f24070 */
[--C-:B------:R-:W-:Y:S01]  /*da50*/  @!P5 IMAD.IADD R229, R229, 0x1, -R251.reuse ;  /* 0x00000001e5e5d824 */ /* 0x100fe200078e0afb */
[C---:B------:R-:W-:Y:S01]  /*da60*/  ISETP.GT.U32.AND P5, PT, R251.reuse, R236, PT ;  /* 0x000000ecfb00720c */ /* 0x040fe20003fa4070 */
[----:B------:R-:W-:Y:S01]  /*da70*/  @!P3 IMAD.IADD R234, R234, 0x1, -R251 ;  /* 0x00000001eaeab824 */ /* 0x000fe200078e0afb */
[----:B------:R-:W-:Y:S01]  /*da80*/  ISETP.GT.U32.AND P3, PT, R251, R228, PT ;  /* 0x000000e4fb00720c */ /* 0x000fe20003f64070 */
[----:B------:R-:W-:-:S04]  /*da90*/  IMAD.HI.U32 R249, R248, R247, RZ ;  /* 0x000000f7f8f97227 */ /* 0x000fc800078e00ff */
[----:B------:R-:W-:Y:S01]  /*daa0*/  @!P4 IMAD.IADD R235, R235, 0x1, -R251 ;  /* 0x00000001ebebc824 */ /* 0x000fe200078e0afb */
[C---:B------:R-:W-:Y:S01]  /*dab0*/  ISETP.GT.U32.AND P4, PT, R251.reuse, R229, PT ;  /* 0x000000e5fb00720c */ /* 0x040fe20003f84070 */
[----:B------:R-:W-:Y:S02]  /*dac0*/  IMAD.MOV R249, RZ, RZ, -R249 ;  /* 0x000000fffff97224 */ /* 0x000fe400078e0af9 */
[----:B------:R-:W-:Y:S01]  /*dad0*/  @!P0 IMAD.IADD R230, R230, 0x1, -R251 ;  /* 0x00000001e6e68824 */ /* 0x000fe200078e0afb */
[C---:B------:R-:W-:Y:S01]  /*dae0*/  ISETP.GT.U32.AND P0, PT, R251.reuse, R237, PT ;  /* 0x000000edfb00720c */ /* 0x040fe20003f04070 */
[----:B------:R-:W-:Y:S01]  /*daf0*/  IMAD R247, R251, R249, R247 ;  /* 0x000000f9fbf77224 */ /* 0x000fe200078e02f7 */
[----:B------:R-:W-:Y:S01]  /*db00*/  IABS R249, R0 ;  /* 0x0000000000f97213 */ /* 0x000fe20000000000 */
        /* <DEDUP_REMOVED lines=9> */
[----:B------:R-:W-:Y:S01]  /*dba0*/  ISETP.GT.U32.AND P3, PT, R251, R234, PT ;  /* 0x000000eafb00720c */ /* 0x000fe20003f64070 */
[----:B------:R-:W-:-:S04]  /*dbb0*/  IMAD.HI.U32 R248, R248, R249, RZ ;  /* 0x000000f9f8f87227 */ /* 0x000fc800078e00ff */
[--C-:B------:R-:W-:Y:S01]  /*dbc0*/  @!P4 IMAD.IADD R229, R229, 0x1, -R251.reuse ;  /* 0x00000001e5e5c824 */ /* 0x100fe200078e0afb */
[----:B------:R-:W-:Y:S01]  /*dbd0*/  ISETP.GT.U32.AND P4, PT, R251, R235, PT ;  /* 0x000000ebfb00720c */ /* 0x000fe20003f84070 */
[----:B------:R-:W-:Y:S02]  /*dbe0*/  IMAD.MOV R248, RZ, RZ, -R248 ;  /* 0x000000fffff87224 */ /* 0x000fe400078e0af8 */
[----:B------:R-:W-:Y:S02]  /*dbf0*/  @!P0 IMAD.IADD R237, R237, 0x1, -R251 ;  /* 0x00000001eded8824 */ /* 0x000fe400078e0afb */
[C---:B------:R-:W-:Y:S01]  /*dc00*/  IMAD R248, R251.reuse, R248, R249 ;  /* 0x000000f8fbf87224 */ /* 0x040fe200078e02f9 */
        /* <DEDUP_REMOVED lines=11> */
[----:B------:R-:W-:Y:S01]  /*dcc0*/  IMAD.HI.U32 R2, R124, R249, RZ ;  /* 0x000000f97c027227 */ /* 0x000fe200078e00ff */
[----:B------:R1:W-:Y:S03]  /*dcd0*/  STL [R1+0xfe0], R0 ;  /* 0x000fe00001007387 */ /* 0x0003e60000100800 */
[--C-:B------:R-:W-:Y:S01]  /*dce0*/  @!P4 IMAD.IADD R235, R235, 0x1, -R251.reuse ;  /* 0x00000001ebebc824 */ /* 0x100fe200078e0afb */
[----:B------:R-:W-:Y:S01]  /*dcf0*/  ISETP.GT.U32.AND P4, PT, R251, R242, PT ;  /* 0x000000f2fb00720c */ /* 0x000fe20003f84070 */
[----:B------:R-:W-:-:S02]  /*dd00*/  @!P2 IMAD.IADD R233, R233, 0x1, -R251 ;  /* 0x00000001e9e9a824 */ /* 0x000fc400078e0afb */
[----:B-1----:R-:W-:Y:S01]  /*dd10*/  IMAD.MOV R0, RZ, RZ, -R2 ;  /* 0x000000ffff007224 */ /* 0x002fe200078e0a02 */
[----:B------:R-:W-:Y:S01]  /*dd20*/  ISETP.GT.U32.AND P2, PT, R251, R240, PT ;  /* 0x000000f0fb00720c */ /* 0x000fe20003f44070 */
[----:B------:R-:W-:Y:S01]  /*dd30*/  @!P6 IMAD.IADD R237, R237, 0x1, -R251 ;  /* 0x00000001edede824 */ /* 0x000fe200078e0afb */
[----:B------:R-:W-:Y:S01]  /*dd40*/  ISETP.GT.U32.AND P6, PT, R251, R244, PT ;  /* 0x000000f4fb00720c */ /* 0x000fe20003fc4070 */
[----:B------:R-:W-:Y:S01]  /*dd50*/  IMAD R249, R250, R0, R249 ;  /* 0x00000000faf97224 */ /* 0x000fe200078e02f9 */
[----:B------:R-:W2:Y:S01]  /*dd60*/  LDL.LU R124, [R1+0x1000] ;  /* 0x00100000017c7983 */ /* 0x000ea20000300800 */
        /* <DEDUP_REMOVED lines=9> */
[----:B------:R-:W3:Y:S01]  /*de00*/  LDL R4, [R1+0xb78] ;  /* 0x000b780001047983 */ /* 0x000ee20000100800 */
[----:B------:R-:W-:-:S03]  /*de10*/  @!P6 IMAD.IADD R244, R244, 0x1, -R251 ;  /* 0x00000001f4f4e824 */ /* 0x000fc600078e0afb */
[----:B------:R-:W4:Y:S01]  /*de20*/  LDL R0, [R1+0xc6c] ;  /* 0x000c6c0001007983 */ /* 0x000f220000100800 */
[--C-:B------:R-:W-:Y:S01]  /*de30*/  @!P1 IMAD.IADD R246, R246, 0x1, -R251.reuse ;  /* 0x00000001f6f69824 */ /* 0x100fe200078e0afb */
[----:B------:R-:W-:Y:S01]  /*de40*/  ISETP.GT.U32.AND P1, PT, R251, R242, PT ;  /* 0x000000f2fb00720c */ /* 0x000fe20003f24070 */
[--C-:B------:R-:W-:Y:S01]  /*de50*/  @!P5 IMAD.IADD R243, R243, 0x1, -R251.reuse ;  /* 0x00000001f3f3d824 */ /* 0x100fe200078e0afb */
[----:B------:R-:W-:Y:S01]  /*de60*/  ISETP.GT.U32.AND P5, PT, R251, R240, PT ;  /* 0x000000f0fb00720c */ /* 0x000fe20003fa4070 */
[----:B------:R-:W-:Y:S01]  /*de70*/  @!P3 IMAD.IADD R249, R249, 0x1, -R250 ;  /* 0x00000001f9f9b824 */ /* 0x000fe200078e0afa */
[----:B------:R-:W-:Y:S01]  /*de80*/  ISETP.GT.U32.AND P3, PT, R251, R244, PT ;  /* 0x000000f4fb00720c */ /* 0x000fe20003f64070 */
[----:B------:R-:W-:Y:S01]  /*de90*/  @!P4 IMAD.IADD R239, R239, 0x1, -R251 ;  /* 0x00000001efefc824 */ /* 0x000fe200078e0afb */
[----:B------:R-:W4:Y:S02]  /*dea0*/  LDL R3, [R1+0xc74] ;  /* 0x000c740001037983 */ /* 0x000f240000100800 */
[----:B------:R-:W-:-:S02]  /*deb0*/  ISETP.GT.U32.AND P4, PT, R250, R249, PT ;  /* 0x000000f9fa00720c */ /* 0x000fc40003f84070 */
[----:B------:R-:W4:Y:S03]  /*dec0*/  LDL R2, [R1+0xc7c] ;  /* 0x000c7c0001027983 */ /* 0x000f260000100800 */
[--C-:B------:R-:W-:Y:S02]  /*ded0*/  @!P1 IMAD.IADD R242, R242, 0x1, -R251.reuse ;  /* 0x00000001f2f29824 */ /* 0x100fe400078e0afb */
[--C-:B------:R-:W-:Y:S01]  /*dee0*/  @!P5 IMAD.IADD R240, R240, 0x1, -R251.reuse ;  /* 0x00000001f0f0d824 */ /* 0x100fe200078e0afb */
[----:B------:R-:W-:Y:S01]  /*def0*/  ISETP.GE.AND P5, PT, R252, RZ, PT ;  /* 0x000000fffc00720c */ /* 0x000fe20003fa6270 */
[----:B------:R-:W-:Y:S01]  /*df00*/  @!P3 IMAD.IADD R244, R244, 0x1, -R251 ;  /* 0x00000001f4f4b824 */ /* 0x000fe200078e0afb */
[----:B------:R-:W4:Y:S04]  /*df10*/  LDL R252, [R1+0xc84] ;  /* 0x000c840001fc7983 */ /* 0x000f280000100800 */
[----:B------:R1:W-:Y:S01]  /*df20*/  STL [R1+0xfe4], R242 ;  /* 0x000fe4f201007387 */ /* 0x0003e20000100800 */
[----:B------:R-:W-:-:S03]  /*df30*/  @!P4 IMAD.IADD R249, R249, 0x1, -R250 ;  /* 0x00000001f9f9c824 */ /* 0x000fc600078e0afa */
[----:B-1----:R-:W4:Y:S04]  /*df40*/  LDL R242, [R1+0xb7c] ;  /* 0x000b7c0001f27983 */ /* 0x002f280000100800 */
[----:B------:R1:W-:Y:S04]  /*df50*/  STL [R1+0xfd8], R244 ;  /* 0x000fd8f401007387 */ /* 0x0003e80000100800 */
[----:B------:R-:W4:Y:S01]  /*df60*/  LDL R250, [R1+0xc70] ;  /* 0x000c700001fa7983 */ /* 0x000f220000100800 */
[C---:B------:R-:W-:Y:S02]  /*df70*/  ISETP.GT.U32.AND P0, PT, R251.reuse, R231, PT ;  /* 0x000000e7fb00720c */ /* 0x040fe40003f04070 */
[----:B------:R-:W-:-:S02]  /*df80*/  ISETP.GT.U32.AND P2, PT, R251, R247, PT ;  /* 0x000000f7fb00720c */ /* 0x000fc40003f44070 */
[C---:B------:R-:W-:Y:S01]  /*df90*/  ISETP.GT.U32.AND P6, PT, R251.reuse, R248, PT ;  /* 0x000000f8fb00720c */ /* 0x040fe20003fc4070 */
[----:B0-----:R-:W-:Y:S01]  /*dfa0*/  VIADD R6, R6, 0x3f ;  /* 0x0000003f06067836 */ /* 0x001fe20000000000 */
[----:B------:R-:W-:Y:S01]  /*dfb0*/  ISETP.GT.U32.AND P1, PT, R251, R246, PT ;  /* 0x000000f6fb00720c */ /* 0x000fe20003f24070 */
[----:B------:R-:W-:Y:S01]  /*dfc0*/  @!P5 IMAD.MOV R249, RZ, RZ, -R249 ;  /* 0x000000fffff9d224 */ /* 0x000fe200078e0af9 */
[----:B-1----:R-:W4:Y:S05]  /*dfd0*/  LDL R244, [R1+0xc78] ;  /* 0x000c780001f47983 */ /* 0x002f2a0000100800 */
[----:B------:R-:W-:Y:S01]  /*dfe0*/  @!P0 IMAD.IADD R231, R231, 0x1, -R251 ;  /* 0x00000001e7e78824 */ /* 0x000fe200078e0afb */
[----:B------:R-:W-:-:S13]  /*dff0*/  ISETP.GT.U32.AND P0, PT, R251, R238, PT ;  /* 0x000000eefb00720c */ /* 0x000fda0003f04070 */
[--C-:B------:R-:W-:Y:S01]  /*e000*/  @!P0 IMAD.IADD R238, R238, 0x1, -R251.reuse ;  /* 0x00000001eeee8824 */ /* 0x100fe200078e0afb */
[----:B------:R-:W-:Y:S01]  /*e010*/  ISETP.GT.U32.AND P0, PT, R251, R245, PT ;  /* 0x000000f5fb00720c */ /* 0x000fe20003f04070 */
[----:B------:R-:W-:Y:S01]  /*e020*/  @!P2 IMAD.IADD R247, R247, 0x1, -R251 ;  /* 0x00000001f7f7a824 */ /* 0x000fe200078e0afb */
[----:B------:R-:W-:-:S11]  /*e030*/  ISETP.GT.U32.AND P2, PT, R251, R243, PT ;  /* 0x000000f3fb00720c */ /* 0x000fd60003f44070 */
[--C-:B------:R-:W-:Y:S01]  /*e040*/  @!P0 IMAD.IADD R245, R245, 0x1, -R251.reuse ;  /* 0x00000001f5f58824 */ /* 0x100fe200078e0afb */
[C---:B------:R-:W-:Y:S01]  /*e050*/  ISETP.GT.U32.AND P0, PT, R251.reuse, R241, PT ;  /* 0x000000f1fb00720c */ /* 0x040fe20003f04070 */
[--C-:B------:R-:W-:Y:S01]  /*e060*/  @!P6 IMAD.IADD R248, R248, 0x1, -R251.reuse ;  /* 0x00000001f8f8e824 */ /* 0x100fe200078e0afb */
[----:B------:R-:W-:Y:S01]  /*e070*/  ISETP.GT.U32.AND P6, PT, R251, R247, PT ;  /* 0x000000f7fb00720c */ /* 0x000fe20003fc4070 */
[----:B------:R-:W-:Y:S01]  /*e080*/  @!P2 IMAD.IADD R243, R243, 0x1, -R251 ;  /* 0x00000001f3f3a824 */ /* 0x000fe200078e0afb */
[----:B------:R-:W-:Y:S02]  /*e090*/  SHF.R.S32.HI R5, RZ, 0x1f, R6 ;  /* 0x0000001fff057819 */ /* 0x000fe40000011406 */
[----:B------:R-:W-:-:S07]  /*e0a0*/  ISETP.GT.U32.AND P2, PT, R251, R248, PT ;  /* 0x000000f8fb00720c */ /* 0x000fce0003f44070 */
[--C-:B------:R-:W-:Y:S01]  /*e0b0*/  @!P0 IMAD.IADD R241, R241, 0x1, -R251.reuse ;  /* 0x00000001f1f18824 */ /* 0x100fe200078e0afb */
[----:B------:R-:W-:Y:S02]  /*e0c0*/  ISETP.GT.U32.AND P0, PT, R251, R245, PT ;  /* 0x000000f5fb00720c */ /* 0x000fe40003f04070 */
[----:B------:R-:W-:Y:S01]  /*e0d0*/  LEA.HI R5, R5, R6, RZ, 0x6 ;  /* 0x0000000605057211 */ /* 0x000fe200078f30ff */
[--C-:B------:R-:W-:Y:S01]  /*e0e0*/  @!P1 IMAD.IADD R246, R246, 0x1, -R251.reuse ;  /* 0x00000001f6f69824 */ /* 0x100fe200078e0afb */
[----:B------:R-:W4:Y:S01]  /*e0f0*/  LDL.LU R6, [R1+0xffc] ;  /* 0x000ffc0001067983 */ /* 0x000f220000300800 */
[--C-:B------:R-:W-:Y:S02]  /*e100*/  @!P6 IMAD.IADD R247, R247, 0x1, -R251.reuse ;  /* 0x00000001f7f7e824 */ /* 0x100fe400078e0afb */
[--C-:B------:R-:W-:Y:S01]  /*e110*/  @!P2 IMAD.IADD R248, R248, 0x1, -R251.reuse ;  /* 0x00000001f8f8a824 */ /* 0x100fe200078e0afb */
[----:B------:R-:W4:Y:S05]  /*e120*/  LDL.LU R5, [R1+0xff8] ;  /* 0x000ff80001057983 */ /* 0x000f2a0000300800 */
[----:B------:R-:W-:Y:S01]  /*e130*/  @!P0 IMAD.IADD R245, R245, 0x1, -R251 ;  /* 0x00000001f5f58824 */ /* 0x000fe200078e0afb */
[----:B--2---:R-:W-:-:S02]  /*e140*/  ISETP.NE.AND P3, PT, R124, RZ, PT ;  /* 0x000000ff7c00720c */ /* 0x004fc40003f65270 */
[----:B---3--:R-:W-:Y:S02]  /*e150*/  ISETP.GE.AND P4, PT, R4, RZ, PT ;  /* 0x000000ff0400720c */ /* 0x008fe40003f86270 */
[----:B------:R-:W2:Y:S09]  /*e160*/  LDL.LU R4, [R1+0xff4] ;  /* 0x000ff40001047983 */ /* 0x000eb20000300800 */
[----:B------:R-:W-:-:S02]  /*e170*/  @!P3 LOP3.LUT R249, RZ, R124, RZ, 0x33, !PT ;  /* 0x0000007cfff9b212 */ /* 0x000fc400078e33ff */
[----:B----4-:R-:W-:Y:S01]  /*e180*/  ISETP.GE.AND P0, PT, R0, RZ, PT ;  /* 0x000000ff0000720c */ /* 0x010fe20003f06270 */
[----:B------:R-:W3:Y:S04]  /*e190*/  LDL R251, [R1+0xc8c] ;  /* 0x000c8c0001fb7983 */ /* 0x000ee80000100800 */
[----:B------:R-:W4:Y:S01]  /*e1a0*/  LDL R0, [R1+0xc90] ;  /* 0x000c900001007983 */ /* 0x000f220000100800 */
[----:B------:R-:W-:-:S03]  /*e1b0*/  ISETP.GE.AND P5, PT, R3, RZ, PT ;  /* 0x000000ff0300720c */ /* 0x000fc60003fa6270 */
[----:B------:R-:W2:Y:S01]  /*e1c0*/  LDL R124, [R1+0xc88] ;  /* 0x000c8800017c7983 */ /* 0x000ea20000100800 */
[----:B------:R-:W-:-:S03]  /*e1d0*/  ISETP.GE.AND P1, PT, R250, RZ, PT ;  /* 0x000000fffa00720c */ /* 0x000fc60003f26270 */
[----:B------:R-:W4:Y:S04]  /*e1e0*/  LDL R250, [R1+0xc94] ;  /* 0x000c940001fa7983 */ /* 0x000f280000100800 */
[----:B------:R0:W-:Y:S04]  /*e1f0*/  STL [R1+0xfbc], R249 ;  /* 0x000fbcf901007387 */ /* 0x0001e80000100800 */
[----:B0-----:R-:W3:Y:S04]  /*e200*/  LDL R249, [R1+0xc80] ;  /* 0x000c800001f97983 */ /* 0x001ee80000100800 */
[----:B------:R-:W2:Y:S01]  /*e210*/  LDL.LU R3, [R1+0x24] ;  /* 0x0000240001037983 */ /* 0x000ea20000300800 */
[----:B------:R-:W-:-:S02]  /*e220*/  ISETP.GE.AND P3, PT, R244, RZ, PT ;  /* 0x000000fff400720c */ /* 0x000fc40003f66270 */
[----:B------:R-:W-:Y:S01]  /*e230*/  ISETP.GE.AND P2, PT, R2, RZ, PT ;  /* 0x000000ff0200720c */ /* 0x000fe20003f46270 */
[----:B------:R-:W4:Y:S04]  /*e240*/  LDL R244, [R1+0xc98] ;  /* 0x000c980001f47983 */ /* 0x000f280000100800 */
[----:B------:R-:W4:Y:S01]  /*e250*/  LDL.LU R2, [R1+0x20] ;  /* 0x0000200001027983 */ /* 0x000f220000300800 */
[----:B--2---:R-:W-:Y:S01]  /*e260*/  @!P4 IMAD.MOV R3, RZ, RZ, -R3 ;  /* 0x000000ffff03c224 */ /* 0x004fe200078e0a03 */
[----:B---3--:R-:W-:-:S04]  /*e270*/  ISETP.GE.AND P4, PT, R249, RZ, PT ;  /* 0x000000fff900720c */ /* 0x008fc80003f86270 */
[----:B------:R0:W-:Y:S04]  /*e280*/  STL [R1+0x24], R3 ;  /* 0x0000240301007387 */ /* 0x0001e80000100800 */
[----:B0-----:R-:W2:Y:S04]  /*e290*/  LDL.LU R3, [R1+0xff0] ;  /* 0x000ff00001037983 */ /* 0x001ea80000300800 */
[----:B------:R-:W3:Y:S01]  /*e2a0*/  LDL.LU R249, [R1+0x1c] ;  /* 0x00001c0001f97983 */ /* 0x000ee20000300800 */
[----:B----4-:R-:W-:Y:S01]  /*e2b0*/  @!P0 IMAD.MOV R2, RZ, RZ, -R2 ;  /* 0x000000ffff028224 */ /* 0x010fe200078e0a02 */
[----:B------:R-:W-:-:S04]  /*e2c0*/  ISETP.GE.AND P0, PT, R252, RZ, PT ;  /* 0x000000fffc00720c */ /* 0x000fc80003f06270 */
[----:B------:R0:W-:Y:S04]  /*e2d0*/  STL [R1+0x20], R2 ;  /* 0x0000200201007387 */ /* 0x0001e80000100800 */
[----:B0-----:R-:W4:Y:S04]  /*e2e0*/  LDL.LU R2, [R1+0xfec] ;  /* 0x000fec0001027983 */ /* 0x001f280000300800 */
[----:B------:R-:W2:Y:S01]  /*e2f0*/  LDL.LU R252, [R1+0x18] ;  /* 0x0000180001fc7983 */ /* 0x000ea20000300800 */
[----:B---3--:R-:W-:Y:S01]  /*e300*/  @!P1 IMAD.MOV R249, RZ, RZ, -R249 ;  /* 0x000000fffff99224 */ /* 0x008fe200078e0af9 */
[----:B------:R-:W-:-:S02]  /*e310*/  ISETP.GE.AND P1, PT, R242, RZ, PT ;  /* 0x000000fff200720c */ /* 0x000fc40003f26270 */
[----:B------:R-:W3:Y:S04]  /*e320*/  LDL R242, [R1+0xca0] ;  /* 0x000ca00001f27983 */ /* 0x000ee80000100800 */
[----:B------:R0:W-:Y:S04]  /*e330*/  STL [R1+0x1c], R249 ;  /* 0x00001cf901007387 */ /* 0x0001e80000100800 */
[----:B0-----:R-:W4:Y:S01]  /*e340*/  LDL.LU R249, [R1+0x14] ;  /* 0x0000140001f97983 */ /* 0x001f220000300800 */
[----:B--2---:R-:W-:Y:S01]  /*e350*/  @!P5 IMAD.MOV R252, RZ, RZ, -R252 ;  /* 0x000000fffffcd224 */ /* 0x004fe200078e0afc */
[----:B------:R-:W-:-:S04]  /*e360*/  ISETP.GE.AND P5, PT, R124, RZ, PT ;  /* 0x000000ff7c00720c */ /* 0x000fc80003fa6270 */
[----:B------:R0:W-:Y:S04]  /*e370*/  STL [R1+0x18], R252 ;  /* 0x000018fc01007387 */ /* 0x0001e80000100800 */
[----:B0-----:R-:W2:Y:S04]  /*e380*/  LDL.LU R252, [R1+0xfe8] ;  /* 0x000fe80001fc7983 */ /* 0x001ea80000300800 */
[----:B------:R-:W3:Y:S01]  /*e390*/  LDL.LU R124, [R1+0x10] ;  /* 0x00001000017c7983 */ /* 0x000ee20000300800 */
[----:B----4-:R-:W-:-:S05]  /*e3a0*/  @!P3 IMAD.MOV R249, RZ, RZ, -R249 ;  /* 0x000000fffff9b224 */ /* 0x010fca00078e0af9 */
[----:B------:R0:W-:Y:S04]  /*e3b0*/  STL [R1+0x14], R249 ;  /* 0x000014f901007387 */ /* 0x0001e80000100800 */
[----:B0-----:R-:W4:Y:S01]  /*e3c0*/  LDL.LU R249, [R1+0xc] ;  /* 0x00000c0001f97983 */ /* 0x001f220000300800 */
[----:B------:R-:W-:Y:S01]  /*e3d0*/  ISETP.GE.AND P3, PT, R251, RZ, PT ;  /* 0x000000fffb00720c */ /* 0x000fe20003f66270 */
[----:B---3--:R-:W-:Y:S01]  /*e3e0*/  @!P2 IMAD.MOV R124, RZ, RZ, -R124 ;  /* 0x000000ffff7ca224 */ /* 0x008fe200078e0a7c */
[----:B------:R-:W-:Y:S02]  /*e3f0*/  ISETP.GE.AND P2, PT, R0, RZ, PT ;  /* 0x000000ff0000720c */ /* 0x000fe40003f46270 */
[----:B------:R-:W3:Y:S04]  /*e400*/  LDL R0, [R1+0xca4] ;  /* 0x000ca40001007983 */ /* 0x000ee80000100800 */
[----:B------:R-:W2:Y:S04]  /*e410*/  LDL.LU R251, [R1+0x8] ;  /* 0x0000080001fb7983 */ /* 0x000ea80000300800 */
[----:B------:R-:W-:Y:S01]  /*e420*/  STL [R1+0x10], R124 ;  /* 0x0000107c01007387 */ /* 0x000fe20000100800 */
[----:B----4-:R-:W-:Y:S01]  /*e430*/  @!P4 IMAD.MOV R249, RZ, RZ, -R249 ;  /* 0x000000fffff9c224 */ /* 0x010fe200078e0af9 */
[----:B------:R-:W-:-:S04]  /*e440*/  ISETP.GE.AND P4, PT, R250, RZ, PT ;  /* 0x000000fffa00720c */ /* 0x000fc80003f86270 */
[----:B------:R0:W-:Y:S04]  /*e450*/  STL [R1+0xfc0], R249 ;  /* 0x000fc0f901007387 */ /* 0x0001e80000100800 */
[----:B------:R-:W4:Y:S01]  /*e460*/  LDL.LU R250, [R1+0x4] ;  /* 0x0000040001fa7983 */ /* 0x000f220000300800 */
[----:B--2---:R-:W-:-:S03]  /*e470*/  @!P0 IMAD.MOV R251, RZ, RZ, -R251 ;  /* 0x000000fffffb8224 */ /* 0x004fc600078e0afb */
[----:B0-----:R-:W2:Y:S01]  /*e480*/  LDL R249, [R1+0xcac] ;  /* 0x000cac0001f97983 */ /* 0x001ea20000100800 */
[----:B------:R-:W-:-:S03]  /*e490*/  ISETP.GE.AND P0, PT, R244, RZ, PT ;  /* 0x000000fff400720c */ /* 0x000fc60003f06270 */
[----:B------:R0:W-:Y:S04]  /*e4a0*/  STL [R1+0xfc4], R251 ;  /* 0x000fc4fb01007387 */ /* 0x0001e80000100800 */
[----:B0-----:R-:W3:Y:S04]  /*e4b0*/  LDL R251, [R1+0xb80] ;  /* 0x000b800001fb7983 */ /* 0x001ee80000100800 */
[----:B------:R-:W2:Y:S04]  /*e4c0*/  LDL.LU R124, [R1] ;  /* 0x00000000017c7983 */ /* 0x000ea80000300800 */
[----:B------:R-:W3:Y:S01]  /*e4d0*/  LDL R244, [R1+0xcb0] ;  /* 0x000cb00001f47983 */ /* 0x000ee20000100800 */
[----:B----4-:R-:W-:-:S05]  /*e4e0*/  @!P1 IMAD.MOV R250, RZ, RZ, -R250 ;  /* 0x000000fffffa9224 */ /* 0x010fca00078e0afa */
[----:B------:R0:W-:Y:S04]  /*e4f0*/  STL [R1+0xfc8], R250 ;  /* 0x000fc8fa01007387 */ /* 0x0001e80000100800 */
[----:B0-----:R-:W4:Y:S01]  /*e500*/  LDL R250, [R1+0xc9c] ;  /* 0x000c9c0001fa7983 */ /* 0x001f220000100800 */
[----:B--2---:R-:W-:Y:S01]  /*e510*/  @!P5 IMAD.MOV R124, RZ, RZ, -R124 ;  /* 0x000000ffff7cd224 */ /* 0x004fe200078e0a7c */
[----:B------:R-:W-:Y:S01]  /*e520*/  ISETP.GE.AND P5, PT, R242, RZ, PT ;  /* 0x000000fff200720c */ /* 0x000fe20003fa6270 */
[----:B------:R-:W-:Y:S02]  /*e530*/  @!P3 IMAD.MOV R252, RZ, RZ, -R252 ;  /* 0x000000fffffcb224 */ /* 0x000fe400078e0afc */
[----:B------:R-:W-:Y:S01]  /*e540*/  @!P2 IMAD.MOV R2, RZ, RZ, -R2 ;  /* 0x000000ffff02a224 */ /* 0x000fe200078e0a02 */
[----:B---3--:R-:W-:-:S02]  /*e550*/  ISETP.GE.AND P3, PT, R251, RZ, PT ;  /* 0x000000fffb00720c */ /* 0x008fc40003f66270 */
[----:B------:R-:W-:Y:S02]  /*e560*/  ISETP.GE.AND P2, PT, R0, RZ, PT ;  /* 0x000000ff0000720c */ /* 0x000fe40003f46270 */
[----:B----4-:R-:W-:Y:S02]  /*e570*/  ISETP.GE.AND P1, PT, R250, RZ, PT ;  /* 0x000000fffa00720c */ /* 0x010fe40003f26270 */
[----:B------:R-:W2:Y:S04]  /*e580*/  LDL R250, [R1+0xcb8] ;  /* 0x000cb80001fa7983 */ /* 0x000ea80000100800 */
[----:B------:R0:W-:Y:S04]  /*e590*/  STL [R1+0xfcc], R124 ;  /* 0x000fcc7c01007387 */ /* 0x0001e80000100800 */
[----:B------:R-:W3:Y:S04]  /*e5a0*/  LDL R242, [R1+0xcbc] ;  /* 0x000cbc0001f27983 */ /* 0x000ee80000100800 */
[----:B0-----:R-:W4:Y:S04]  /*e5b0*/  LDL R124, [R1+0xcb4] ;  /* 0x000cb400017c7983 */ /* 0x001f280000100800 */
[----:B------:R0:W-:Y:S04]  /*e5c0*/  STL [R1+0xfd0], R252 ;  /* 0x000fd0fc01007387 */ /* 0x0001e80000100800 */
[----:B------:R-:W4:Y:S04]  /*e5d0*/  LDL R251, [R1+0xb84] ;  /* 0x000b840001fb7983 */ /* 0x000f280000100800 */
[----:B0-----:R-:W2:Y:S04]  /*e5e0*/  LDL R252, [R1+0xca8] ;  /* 0x000ca80001fc7983 */ /* 0x001ea80000100800 */
[----:B------:R0:W-:Y:S04]  /*e5f0*/  STL [R1+0xfd4], R2 ;  /* 0x000fd40201007387 */ /* 0x0001e80000100800 */
[----:B------:R-:W4:Y:S01]  /*e600*/  LDL R0, [R1+0xcc0] ;  /* 0x000cc00001007983 */ /* 0x000f220000100800 */
[----:B------:R-:W-:Y:S01]  /*e610*/  @!P1 IMAD.MOV R5, RZ, RZ, -R5 ;  /* 0x000000ffff059224 */ /* 0x000fe200078e0a05 */
[----:B------:R-:W-:-:S02]  /*e620*/  ISETP.GE.AND P1, PT, R244, RZ, PT ;  /* 0x000000fff400720c */ /* 0x000fc40003f26270 */
[----:B------:R-:W2:Y:S01]  /*e630*/  LDL R244, [R1+0xccc] ;  /* 0x000ccc0001f47983 */ /* 0x000ea20000100800 */
[----:B------:R-:W-:Y:S01]  /*e640*/  @!P0 IMAD.MOV R4, RZ, RZ, -R4 ;  /* 0x000000ffff048224 */ /* 0x000fe200078e0a04 */
[----:B------:R-:W-:Y:S01]  /*e650*/  ISETP.GE.AND P0, PT, R249, RZ, PT ;  /* 0x000000fff900720c */ /* 0x000fe20003f06270 */
[----:B------:R-:W-:Y:S01]  /*e660*/  @!P2 IMAD.MOV R8, RZ, RZ, -R8 ;  /* 0x000000ffff08a224 */ /* 0x000fe200078e0a08 */
[----:B------:R-:W2:Y:S01]  /*e670*/  LDL R249, [R1+0xcc8] ;  /* 0x000cc80001f97983 */ /* 0x000ea20000100800 */
[----:B------:R-:W-:Y:S02]  /*e680*/  @!P4 IMAD.MOV R3, RZ, RZ, -R3 ;  /* 0x000000ffff03c224 */ /* 0x000fe400078e0a03 */
[----:B------:R-:W-:Y:S01]  /*e690*/  @!P3 IMAD.MOV R7, RZ, RZ, -R7 ;  /* 0x000000ffff07b224 */ /* 0x000fe200078e0a07 */
[----:B0-----:R-:W2:Y:S07]  /*e6a0*/  LDL R2, [R1+0xc14] ;  /* 0x000c140001027983 */ /* 0x001eae0000100800 */
[----:B------:R-:W-:Y:S01]  /*e6b0*/  @!P0 IMAD.MOV R10, RZ, RZ, -R10 ;  /* 0x000000ffff0a8224 */ /* 0x000fe200078e0a0a */
[----:B---3--:R-:W-:-:S02]  /*e6c0*/  ISETP.GE.AND P2, PT, R242, RZ, PT ;  /* 0x000000fff200720c */ /* 0x008fc40003f46270 */
[----:B------:R-:W3:Y:S01]  /*e6d0*/  LDL R242, [R1+0xcd8] ;  /* 0x000cd80001f27983 */ /* 0x000ee20000100800 */
[----:B----4-:R-:W-:-:S03]  /*e6e0*/  ISETP.GE.AND P0, PT, R0, RZ, PT ;  /* 0x000000ff0000720c */ /* 0x010fc60003f06270 */
[----:B------:R-:W4:Y:S01]  /*e6f0*/  LDL R0, [R1+0xcdc] ;  /* 0x000cdc0001007983 */ /* 0x000f220000100800 */
[----:B--2---:R-:W-:-:S03]  /*e700*/  ISETP.GE.AND P4, PT, R252, RZ, PT ;  /* 0x000000fffc00720c */ /* 0x004fc60003f86270 */
[----:B------:R-:W2:Y:S01]  /*e710*/  LDL R252, [R1+0xcc4] ;  /* 0x000cc40001fc7983 */ /* 0x000ea20000100800 */
[----:B------:R-:W-:-:S03]  /*e720*/  ISETP.GE.AND P3, PT, R250, RZ, PT ;  /* 0x000000fffa00720c */ /* 0x000fc60003f66270 */
[----:B------:R-:W2:Y:S01]  /*e730*/  LDL R250, [R1+0xcd4] ;  /* 0x000cd40001fa7983 */ /* 0x000ea20000100800 */
[----:B------:R-:W-:Y:S01]  /*e740*/  @!P5 IMAD.MOV R6, RZ, RZ, -R6 ;  /* 0x000000ffff06d224 */ /* 0x000fe200078e0a06 */
[----:B------:R-:W-:Y:S02]  /*e750*/  ISETP.GE.AND P5, PT, R124, RZ, PT ;  /* 0x000000ff7c00720c */ /* 0x000fe40003fa6270 */
[----:B------:R-:W2:Y:S02]  /*e760*/  LDL R124, [R1+0xcd0] ;  /* 0x000cd000017c7983 */ /* 0x000ea40000100800 */
[----:B------:R-:W-:Y:S01]  /*e770*/  @!P4 IMAD.MOV R9, RZ, RZ, -R9 ;  /* 0x000000ffff09c224 */ /* 0x000fe200078e0a09 */
[----:B------:R-:W-:Y:S02]  /*e780*/  ISETP.GE.AND P4, PT, R251, RZ, PT ;  /* 0x000000fffb00720c */ /* 0x000fe40003f86270 */
[----:B------:R-:W2:Y:S01]  /*e790*/  LDL R251, [R1+0xb88] ;  /* 0x000b880001fb7983 */ /* 0x000ea20000100800 */
[----:B------:R-:W-:Y:S01]  /*e7a0*/  @!P3 IMAD.MOV R13, RZ, RZ, -R13 ;  /* 0x000000ffff0db224 */ /* 0x000fe200078e0a0d */
[----:B------:R-:W-:-:S02]  /*e7b0*/  ISETP.GE.AND P3, PT, R244, RZ, PT ;  /* 0x000000fff400720c */ /* 0x000fc40003f66270 */
[----:B------:R-:W2:Y:S02]  /*e7c0*/  LDL R244, [R1+0xce8] ;  /* 0x000ce80001f47983 */ /* 0x000ea40000100800 */
[----:B------:R-:W-:Y:S01]  /*e7d0*/  @!P5 IMAD.MOV R12, RZ, RZ, -R12 ;  /* 0x000000ffff0cd224 */ /* 0x000fe200078e0a0c */
[----:B------:R-:W-:Y:S01]  /*e7e0*/  ISETP.GE.AND P5, PT, R249, RZ, PT ;  /* 0x000000fff900720c */ /* 0x000fe20003fa6270 */
[----:B------:R-:W-:Y:S01]  /*e7f0*/  @!P0 IMAD.MOV R16, RZ, RZ, -R16 ;  /* 0x000000ffff108224 */ /* 0x000fe200078e0a10 */
[----:B------:R-:W2:Y:S01]  /*e800*/  LDL R249, [R1+0xce4] ;  /* 0x000ce40001f97983 */ /* 0x000ea20000100800 */
[----:B---3--:R-:W-:-:S03]  /*e810*/  ISETP.GE.AND P0, PT, R242, RZ, PT ;  /* 0x000000fff200720c */ /* 0x008fc60003f06270 */
[----:B------:R-:W3:Y:S07]  /*e820*/  LDL R242, [R1+0xcf4] ;  /* 0x000cf40001f27983 */ /* 0x000eee0000100800 */
[----:B------:R-:W-:Y:S01]  /*e830*/  @!P5 IMAD.MOV R18, RZ, RZ, -R18 ;  /* 0x000000ffff12d224 */ /* 0x000fe200078e0a12 */
[----:B----4-:R-:W-:Y:S02]  /*e840*/  ISETP.GE.AND P5, PT, R0, RZ, PT ;  /* 0x000000ff0000720c */ /* 0x010fe40003fa6270 */
[----:B------:R-:W4:Y:S01]  /*e850*/  LDL R0, [R1+0xcf8] ;  /* 0x000cf80001007983 */ /* 0x000f220000100800 */
[----:B------:R-:W-:Y:S01]  /*e860*/  @!P1 IMAD.MOV R11, RZ, RZ, -R11 ;  /* 0x000000ffff0b9224 */ /* 0x000fe200078e0a0b */
[----:B--2---:R-:W-:-:S02]  /*e870*/  ISETP.GE.AND P1, PT, R252, RZ, PT ;  /* 0x000000fffc00720c */ /* 0x004fc40003f26270 */
[----:B------:R-:W2:Y:S01]  /*e880*/  LDL R252, [R1+0xce0] ;  /* 0x000ce00001fc7983 */ /* 0x000ea20000100800 */
[----:B------:R-:W-:Y:S01]  /*e890*/  @!P4 IMAD.MOV R15, RZ, RZ, -R15 ;  /* 0x000000ffff0fc224 */ /* 0x000fe200078e0a0f */
[----:B------:R-:W-:Y:S02]  /*e8a0*/  ISETP.GE.AND P4, PT, R250, RZ, PT ;  /* 0x000000fffa00720c */ /* 0x000fe40003f86270 */
[----:B------:R-:W2:Y:S01]  /*e8b0*/  LDL R250, [R1+0xcf0] ;  /* 0x000cf00001fa7983 */ /* 0x000ea20000100800 */
[----:B------:R-:W-:Y:S01]  /*e8c0*/  @!P2 IMAD.MOV R14, RZ, RZ, -R14 ;  /* 0x000000ffff0ea224 */ /* 0x000fe200078e0a0e */
[----:B------:R-:W-:Y:S02]  /*e8d0*/  ISETP.GE.AND P2, PT, R124, RZ, PT ;  /* 0x000000ff7c00720c */ /* 0x000fe40003f46270 */
[----:B------:R-:W2:Y:S03]  /*e8e0*/  LDL R124, [R1+0xcec] ;  /* 0x000cec00017c7983 */ /* 0x000ea60000100800 */
[----:B------:R-:W-:Y:S01]  /*e8f0*/  @!P1 IMAD.MOV R17, RZ, RZ, -R17 ;  /* 0x000000ffff119224 */ /* 0x000fe200078e0a11 */
[----:B------:R-:W-:-:S02]  /*e900*/  ISETP.GE.AND P1, PT, R251, RZ, PT ;  /* 0x000000fffb00720c */ /* 0x000fc40003f26270 */
[----:B------:R-:W2:Y:S01]  /*e910*/  LDL R251, [R1+0xb8c] ;  /* 0x000b8c0001fb7983 */ /* 0x000ea20000100800 */
[----:B------:R-:W-:Y:S01]  /*e920*/  @!P4 IMAD.MOV R21, RZ, RZ, -R21 ;  /* 0x000000ffff15c224 */ /* 0x000fe200078e0a15 */
[----:B------:R-:W-:Y:S02]  /*e930*/  ISETP.GE.AND P4, PT, R244, RZ, PT ;  /* 0x000000fff400720c */ /* 0x000fe40003f86270 */
[----:B------:R-:W2:Y:S01]  /*e940*/  LDL R244, [R1+0xd04] ;  /* 0x000d040001f47983 */ /* 0x000ea20000100800 */
        /* <DEDUP_REMOVED lines=586> */
[----:B--2---:R-:W-:Y:S01]  /*10df0*/  ISETP.GE.AND P3, PT, R252, RZ, PT ;  /* 0x000000fffc00720c */ /* 0x004fe20003f66270 */
[----:B------:R-:W-:Y:S01]  /*10e00*/  @!P1 IMAD.MOV R217, RZ, RZ, -R217 ;  /* 0x000000ffffd99224 */ /* 0x000fe200078e0ad9 */
[----:B------:R-:W2:Y:S01]  /*10e10*/  LDL R252, [R1+0xc20] ;  /* 0x000c200001fc7983 */ /* 0x000ea20000100800 */
[----:B------:R-:W-:Y:S01]  /*10e20*/  ISETP.GE.AND P1, PT, R250, RZ, PT ;  /* 0x000000fffa00720c */ /* 0x000fe20003f26270 */
[----:B------:R-:W-:-:S02]  /*10e30*/  @!P0 IMAD.MOV R216, RZ, RZ, -R216 ;  /* 0x000000ffffd88224 */ /* 0x000fc400078e0ad8 */
[----:B------:R-:W2:Y:S01]  /*10e40*/  LDL R250, [R1+0xc30] ;  /* 0x000c300001fa7983 */ /* 0x000ea20000100800 */
[----:B------:R-:W-:-:S03]  /*10e50*/  ISETP.GE.AND P0, PT, R124, RZ, PT ;  /* 0x000000ff7c00720c */ /* 0x000fc60003f06270 */
[----:B------:R-:W2:Y:S03]  /*10e60*/  LDL R124, [R1+0xc24] ;  /* 0x000c2400017c7983 */ /* 0x000ea60000100800 */
[----:B------:R-:W-:Y:S01]  /*10e70*/  @!P3 IMAD.MOV R219, RZ, RZ, -R219 ;  /* 0x000000ffffdbb224 */ /* 0x000fe200078e0adb */
[----:B------:R-:W-:Y:S02]  /*10e80*/  ISETP.GE.AND P3, PT, R251, RZ, PT ;  /* 0x000000fffb00720c */ /* 0x000fe40003f66270 */
        /* <DEDUP_REMOVED lines=8> */
[----:B------:R-:W-:Y:S01]  /*10f10*/  @!P2 IMAD.MOV R226, RZ, RZ, -R226 ;  /* 0x000000ffffe2a224 */ /* 0x000fe200078e0ae2 */
[----:B------:R-:W-:-:S02]  /*10f20*/  ISETP.GE.AND P4, PT, R2, RZ, PT ;  /* 0x000000ff0200720c */ /* 0x000fc40003f86270 */
[----:B------:R-:W2:Y:S01]  /*10f30*/  LDL R2, [R1+0xc3c] ;  /* 0x000c3c0001027983 */ /* 0x000ea20000100800 */
[----:B---3--:R-:W-:-:S03]  /*10f40*/  ISETP.GE.AND P2, PT, R242, RZ, PT ;  /* 0x000000fff200720c */ /* 0x008fc60003f46270 */
[----:B------:R-:W3:Y:S01]  /*10f50*/  LDL R242, [R1+0xc4c] ;  /* 0x000c4c0001f27983 */ /* 0x000ee20000100800 */
[----:B------:R-:W-:Y:S01]  /*10f60*/  @!P1 IMAD.MOV R229, RZ, RZ, -R229 ;  /* 0x000000ffffe59224 */ /* 0x000fe200078e0ae5 */
[----:B----4-:R-:W-:Y:S02]  /*10f70*/  ISETP.GE.AND P1, PT, R0, RZ, PT ;  /* 0x000000ff0000720c */ /* 0x010fe40003f26270 */
[----:B------:R-:W0:Y:S01]  /*10f80*/  S2R R0, SR_TID.X ;  /* 0x0000000000007919 */ /* 0x000e220000002100 */
[----:B------:R-:W-:Y:S01]  /*10f90*/  @!P5 IMAD.MOV R224, RZ, RZ, -R224 ;  /* 0x000000ffffe0d224 */ /* 0x000fe200078e0ae0 */
[----:B--2---:R-:W-:Y:S02]  /*10fa0*/  ISETP.GE.AND P5, PT, R252, RZ, PT ;  /* 0x000000fffc00720c */ /* 0x004fe40003fa6270 */
[----:B------:R-:W2:Y:S01]  /*10fb0*/  LDL R252, [R1+0xc48] ;  /* 0x000c480001fc7983 */ /* 0x000ea20000100800 */
[----:B------:R-:W-:Y:S02]  /*10fc0*/  @!P3 IMAD.MOV R225, RZ, RZ, -R225 ;  /* 0x000000ffffe1b224 */ /* 0x000fe400078e0ae1 */
[----:B------:R-:W-:Y:S01]  /*10fd0*/  @!P0 IMAD.MOV R228, RZ, RZ, -R228 ;  /* 0x000000ffffe48224 */ /* 0x000fe200078e0ae4 */
[----:B------:R-:W-:Y:S01]  /*10fe0*/  ISETP.GE.AND P3, PT, R124, RZ, PT ;  /* 0x000000ff7c00720c */ /* 0x000fe20003f66270 */
[----:B------:R-:W-:Y:S01]  /*10ff0*/  @!P2 IMAD.MOV R232, RZ, RZ, -R232 ;  /* 0x000000ffffe8a224 */ /* 0x000fe200078e0ae8 */
[----:B------:R-:W4:Y:S01]  /*11000*/  LDL R124, [R1+0xc50] ;  /* 0x000c5000017c7983 */ /* 0x000f220000100800 */
[----:B------:R-:W-:-:S02]  /*11010*/  ISETP.GE.AND P0, PT, R251, RZ, PT ;  /* 0x000000fffb00720c */ /* 0x000fc40003f06270 */
[----:B0-----:R-:W-:Y:S01]  /*11020*/  SHF.R.U32.HI R0, RZ, 0x6, R0 ;  /* 0x00000006ff007819 */ /* 0x001fe20000011600 */
[----:B------:R-:W-:Y:S01]  /*11030*/  @!P4 IMAD.MOV R227, RZ, RZ, -R227 ;  /* 0x000000ffffe3c224 */ /* 0x000fe200078e0ae3 */
[----:B------:R-:W-:-:S06]  /*11040*/  ISETP.GE.AND P2, PT, R244, RZ, PT ;  /* 0x000000fff400720c */ /* 0x000fcc0003f46270 */
[----:B------:R-:W-:Y:S01]  /*11050*/  @!P3 IMAD.MOV R231, RZ, RZ, -R231 ;  /* 0x000000ffffe7b224 */ /* 0x000fe200078e0ae7 */
[----:B------:R-:W-:Y:S01]  /*11060*/  SGXT.U32 R0, R0, 0x1 ;  /* 0x000000010000781a */ /* 0x000fe20000000000 */
[----:B------:R-:W4:Y:S03]  /*11070*/  LDL R251, [R1+0xc58] ;  /* 0x000c580001fb7983 */ /* 0x000f260000100800 */
[----:B------:R-:W-:Y:S01]  /*11080*/  LOP3.LUT R0, R0, 0x3c, RZ, 0xfc, !PT ;  /* 0x0000003c00007812 */ /* 0x000fe200078efcff */
[----:B------:R-:W-:-:S04]  /*11090*/  IMAD R244, RZ, RZ, -UR25 ;  /* 0x80000019fff47e24 */ /* 0x000fc8000f8e02ff */
[----:B------:R-:W-:Y:S01]  /*110a0*/  IMAD R0, R0, UR25, RZ ;  /* 0x0000001900007c24 */ /* 0x000fe2000f8e02ff */
[----:B------:R-:W-:Y:S01]  /*110b0*/  ISETP.GE.AND P4, PT, R250, RZ, PT ;  /* 0x000000fffa00720c */ /* 0x000fe20003f86270 */
[----:B------:R-:W-:Y:S01]  /*110c0*/  @!P5 IMAD.MOV R230, RZ, RZ, -R230 ;  /* 0x000000ffffe6d224 */ /* 0x000fe200078e0ae6 */
[----:B------:R-:W4:Y:S01]  /*110d0*/  LDL R250, [R1+0xc54] ;  /* 0x000c540001fa7983 */ /* 0x000f220000100800 */
[----:B------:R-:W-:Y:S01]  /*110e0*/  IMAD R0, R244, 0x2, R0 ;  /* 0x00000002f4007824 */ /* 0x000fe200078e0200 */
[----:B------:R-:W-:Y:S01]  /*110f0*/  ISETP.GE.AND P3, PT, R249, RZ, PT ;  /* 0x000000fff900720c */ /* 0x000fe20003f66270 */
[----:B------:R-:W-:Y:S01]  /*11100*/  @!P0 IMAD.MOV R234, RZ, RZ, -R234 ;  /* 0x000000ffffea8224 */ /* 0x000fe200078e0aea */
[----:B------:R-:W4:Y:S01]  /*11110*/  LDL R249, [R1+0xc5c] ;  /* 0x000c5c0001f97983 */ /* 0x000f220000100800 */
[----:B------:R-:W-:Y:S01]  /*11120*/  ISETP.GE.AND P5, PT, R2, RZ, PT ;  /* 0x000000ff0200720c */ /* 0x000fe20003fa6270 */
[----:B------:R-:W-:Y:S02]  /*11130*/  IMAD R2, R244, 0x2, R0 ;  /* 0x00000002f4027824 */ /* 0x000fe400078e0200 */
[----:B------:R0:W-:Y:S04]  /*11140*/  STL [R1+0x130], R0 ;  /* 0x0001300001007387 */ /* 0x0001e80000100800 */
[----:B0-----:R-:W4:Y:S01]  /*11150*/  LDL R0, [R1+0xc68] ;  /* 0x000c680001007983 */ /* 0x001f220000100800 */
[----:B---3--:R-:W-:-:S03]  /*11160*/  ISETP.GE.AND P0, PT, R242, RZ, PT ;  /* 0x000000fff200720c */ /* 0x008fc60003f06270 */
[----:B------:R-:W3:Y:S04]  /*11170*/  LDL R242, [R1+0xc64] ;  /* 0x000c640001f27983 */ /* 0x000ee80000100800 */
[----:B------:R0:W-:Y:S01]  /*11180*/  STL [R1+0x134], R2 ;  /* 0x0001340201007387 */ /* 0x0001e20000100800 */
[----:B------:R-:W-:Y:S02]  /*11190*/  @!P4 IMAD.MOV R233, RZ, RZ, -R233 ;  /* 0x000000ffffe9c224 */ /* 0x000fe400078e0ae9 */
[----:B0-----:R-:W-:-:S05]  /*111a0*/  IMAD R2, R244, 0x2, R2 ;  /* 0x00000002f4027824 */ /* 0x001fca00078e0202 */
[----:B------:R0:W-:Y:S02]  /*111b0*/  STL [R1+0x108], R2 ;  /* 0x0001080201007387 */ /* 0x0001e40000100800 */
[----:B0-----:R-:W-:Y:S01]  /*111c0*/  IMAD R2, R244, 0x2, R2 ;  /* 0x00000002f4027824 */ /* 0x001fe200078e0202 */
[----:B--2---:R-:W-:-:S04]  /*111d0*/  ISETP.GE.AND P4, PT, R252, RZ, PT ;  /* 0x000000fffc00720c */ /* 0x004fc80003f86270 */
[----:B------:R0:W-:Y:S01]  /*111e0*/  STL [R1+0x10c], R2 ;  /* 0x00010c0201007387 */ /* 0x0001e20000100800 */
[----:B------:R-:W-:Y:S01]  /*111f0*/  @!P1 IMAD.MOV R235, RZ, RZ, -R235 ;  /* 0x000000ffffeb9224 */ /* 0x000fe200078e0aeb */
[----:B----4-:R-:W-:Y:S01]  /*11200*/  ISETP.GE.AND P1, PT, R124, RZ, PT ;  /* 0x000000ff7c00720c */ /* 0x010fe20003f26270 */
[----:B0-----:R-:W-:-:S06]  /*11210*/  IMAD R2, R244, 0x2, R2 ;  /* 0x00000002f4027824 */ /* 0x001fcc00078e0202 */
[----:B------:R-:W-:Y:S01]  /*11220*/  @!P4 IMAD.MOV R239, RZ, RZ, -R239 ;  /* 0x000000ffffefc224 */ /* 0x000fe200078e0aef */
[----:B------:R0:W-:Y:S01]  /*11230*/  STL [R1+0x110], R2 ;  /* 0x0001100201007387 */ /* 0x0001e20000100800 */
[----:B------:R-:W-:Y:S01]  /*11240*/  ISETP.GE.AND P4, PT, R125, RZ, PT ;  /* 0x000000ff7d00720c */ /* 0x000fe20003f86270 */
[----:B------:R-:W-:Y:S02]  /*11250*/  @!P5 IMAD.MOV R236, RZ, RZ, -R236 ;  /* 0x000000ffffecd224 */ /* 0x000fe400078e0aec */
[----:B0-----:R-:W-:-:S04]  /*11260*/  IMAD R2, R244, 0x2, R2 ;  /* 0x00000002f4027824 */ /* 0x001fc800078e0202 */
[----:B------:R-:W-:Y:S01]  /*11270*/  IMAD R125, R244, 0x4, R2 ;  /* 0x00000004f47d7824 */ /* 0x000fe200078e0202 */
[----:B------:R0:W-:Y:S01]  /*11280*/  STL [R1+0x114], R2 ;  /* 0x0001140201007387 */ /* 0x0001e20000100800 */
[----:B------:R-:W-:Y:S01]  /*11290*/  @!P3 IMAD.MOV R237, RZ, RZ, -R237 ;  /* 0x000000ffffedb224 */ /* 0x000fe200078e0aed */
[----:B------:R-:W-:Y:S01]  /*112a0*/  ISETP.GE.AND P3, PT, R251, RZ, PT ;  /* 0x000000fffb00720c */ /* 0x000fe20003f66270 */
[----:B------:R-:W-:Y:S02]  /*112b0*/  @!P2 IMAD.MOV R238, RZ, RZ, -R238 ;  /* 0x000000ffffeea224 */ /* 0x000fe400078e0aee */
[----:B------:R-:W-:Y:S01]  /*112c0*/  @!P0 IMAD.MOV R240, RZ, RZ, -R240 ;  /* 0x000000fffff08224 */ /* 0x000fe200078e0af0 */
[----:B0-----:R-:W2:Y:S01]  /*112d0*/  LDL.LU R2, [R1+0x24] ;  /* 0x0000240001027983 */ /* 0x001ea20000300800 */
[----:B------:R-:W-:-:S03]  /*112e0*/  ISETP.GE.AND P5, PT, R250, RZ, PT ;  /* 0x000000fffa00720c */ /* 0x000fc60003fa6270 */
[----:B------:R-:W4:Y:S01]  /*112f0*/  LDL.LU R252, [R1+0x20] ;  /* 0x0000200001fc7983 */ /* 0x000f220000300800 */
[----:B------:R-:W-:-:S03]  /*11300*/  ISETP.GE.AND P2, PT, R249, RZ, PT ;  /* 0x000000fff900720c */ /* 0x000fc60003f46270 */
[----:B------:R-:W4:Y:S01]  /*11310*/  LDL.LU R124, [R1+0x1c] ;  /* 0x00001c00017c7983 */ /* 0x000f220000300800 */
[----:B------:R-:W-:-:S03]  /*11320*/  @!P1 IMAD.MOV R241, RZ, RZ, -R241 ;  /* 0x000000fffff19224 */ /* 0x000fc600078e0af1 */
[----:B------:R0:W-:Y:S04]  /*11330*/  STL [R1+0x118], R125 ;  /* 0x0001187d01007387 */ /* 0x0001e80000100800 */
[----:B------:R-:W4:Y:S01]  /*11340*/  LDL.LU R250, [R1+0x18] ;  /* 0x0000180001fa7983 */ /* 0x000f220000300800 */
[----:B------:R-:W-:-:S03]  /*11350*/  ISETP.GE.AND P1, PT, R0, RZ, PT ;  /* 0x000000ff0000720c */ /* 0x000fc60003f26270 */
[----:B------:R-:W4:Y:S01]  /*11360*/  LDL.LU R251, [R1+0x14] ;  /* 0x0000140001fb7983 */ /* 0x000f220000300800 */
[----:B0-----:R-:W-:-:S03]  /*11370*/  IMAD R125, R244, 0x2, R125 ;  /* 0x00000002f47d7824 */ /* 0x001fc600078e027d */
[----:B------:R-:W4:Y:S01]  /*11380*/  LDL.LU R249, [R1+0x10] ;  /* 0x0000100001f97983 */ /* 0x000f220000300800 */
[----:B------:R-:W-:Y:S01]  /*11390*/  IMAD R244, R244, 0x2, R125 ;  /* 0x00000002f4f47824 */ /* 0x000fe200078e027d */
[----:B---3--:R-:W-:Y:S02]  /*113a0*/  ISETP.GE.AND P0, PT, R242, RZ, PT ;  /* 0x000000fff200720c */ /* 0x008fe40003f06270 */
[----:B------:R-:W3:Y:S04]  /*113b0*/  LDL.LU R242, [R1+0xfe4] ;  /* 0x000fe40001f27983 */ /* 0x000ee80000300800 */
[----:B------:R-:W2:Y:S04]  /*113c0*/  LDL.LU R0, [R1+0xfe0] ;  /* 0x000fe00001007983 */ /* 0x000ea80000300800 */
[----:B------:R0:W-:Y:S04]  /*113d0*/  STL [R1+0x11c], R125 ;  /* 0x00011c7d01007387 */ /* 0x0001e80000100800 */
[----:B0-----:R-:W4:Y:S01]  /*113e0*/  LDL.LU R125, [R1+0xfdc] ;  /* 0x000fdc00017d7983 */ /* 0x001f220000300800 */
[----:B------:R-:W-:-:S03]  /*113f0*/  @!P3 IMAD.MOV R243, RZ, RZ, -R243 ;  /* 0x000000fffff3b224 */ /* 0x000fc600078e0af3 */
[----:B------:R-:W-:Y:S01]  /*11400*/  STL [R1+0x120], R244 ;  /* 0x000120f401007387 */ /* 0x000fe20000100800 */
[----:B---3--:R-:W-:Y:S01]  /*11410*/  @!P5 IMAD.MOV R242, RZ, RZ, -R242 ;  /* 0x000000fffff2d224 */ /* 0x008fe200078e0af2 */
[----:B--2---:R-:W-:Y:S02]  /*11420*/  ISETP.GE.AND P5, PT, R0, RZ, PT ;  /* 0x000000ff0000720c */ /* 0x004fe40003fa6270 */
[----:B------:R0:W-:Y:S02]  /*11430*/  STL [R1+0xf78], R0 ;  /* 0x000f780001007387 */ /* 0x0001e40000100800 */
[----:B0-----:R-:W-:Y:S01]  /*11440*/  IMAD R0, RZ, RZ, -UR25 ;  /* 0x80000019ff007e24 */ /* 0x001fe2000f8e02ff */
[----:B----4-:R-:W-:Y:S02]  /*11450*/  ISETP.NE.AND P3, PT, R125, RZ, PT ;  /* 0x000000ff7d00720c */ /* 0x010fe40003f65270 */
[----:B------:R-:W-:Y:S01]  /*11460*/  LOP3.LUT R125, RZ, R125, RZ, 0x33, !PT ;  /* 0x0000007dff7d7212 */ /* 0x000fe200078e33ff */
[----:B------:R-:W-:-:S03]  /*11470*/  IMAD R244, R0, 0x2, R244 ;  /* 0x0000000200f47824 */ /* 0x000fc600078e02f4 */
[C---:B------:R-:W-:Y:S01]  /*11480*/  SEL R2, R125.reuse, R2, !P3 ;  /* 0x000000027d027207 */ /* 0x040fe20005800000 */
[----:B------:R-:W-:Y:S01]  /*11490*/  IMAD R0, R0, 0x2, R244 ;  /* 0x0000000200007824 */ /* 0x000fe200078e02f4 */
[C---:B------:R-:W-:Y:S01]  /*114a0*/  SEL R252, R125.reuse, R252, !P3 ;  /* 0x000000fc7dfc7207 */ /* 0x040fe20005800000 */
[----:B------:R0:W-:Y:S01]  /*114b0*/  STL [R1+0x124], R244 ;  /* 0x000124f401007387 */ /* 0x0001e20000100800 */
[C---:B------:R-:W-:Y:S02]  /*114c0*/  SEL R124, R125.reuse, R124, !P3 ;  /* 0x0000007c7d7c7207 */ /* 0x040fe40005800000 */
[C---:B------:R-:W-:Y:S02]  /*114d0*/  SEL R250, R125.reuse, R250, !P3 ;  /* 0x000000fa7dfa7207 */ /* 0x040fe40005800000 */
[C---:B------:R-:W-:Y:S01]  /*114e0*/  SEL R251, R125.reuse, R251, !P3 ;  /* 0x000000fb7dfb7207 */ /* 0x040fe20005800000 */
[----:B0-----:R-:W2:Y:S04]  /*114f0*/  LDL.LU R244, [R1+0xfd8] ;  /* 0x000fd80001f47983 */ /* 0x001ea80000300800 */
[----:B------:R0:W-:Y:S01]  /*11500*/  STL [R1+0x104], R2 ;  /* 0x0001040201007387 */ /* 0x0001e20000100800 */
[----:B------:R-:W-:-:S03]  /*11510*/  SEL R249, R125, R249, !P3 ;  /* 0x000000f97df97207 */ /* 0x000fc60005800000 */
[----:B0-----:R-:W3:Y:S04]  /*11520*/  LDL.LU R2, [R1+0xfd4] ;  /* 0x000fd40001027983 */ /* 0x001ee80000300800 */
[----:B------:R0:W-:Y:S04]  /*11530*/  STL [R1+0x100], R252 ;  /* 0x000100fc01007387 */ /* 0x0001e80000100800 */
[----:B0-----:R-:W4:Y:S04]  /*11540*/  LDL.LU R252, [R1+0xfd0] ;  /* 0x000fd00001fc7983 */ /* 0x001f280000300800 */
[----:B------:R0:W-:Y:S04]  /*11550*/  STL [R1+0xfc], R124 ;  /* 0x0000fc7c01007387 */ /* 0x0001e80000100800 */
[----:B0-----:R-:W2:Y:S04]  /*11560*/  LDL.LU R124, [R1+0xfcc] ;  /* 0x000fcc00017c7983 */ /* 0x001ea80000300800 */
[----:B------:R0:W-:Y:S04]  /*11570*/  STL [R1+0xf8], R250 ;  /* 0x0000f8fa01007387 */ /* 0x0001e80000100800 */
[----:B0-----:R-:W3:Y:S04]  /*11580*/  LDL.LU R250, [R1+0xfc8] ;  /* 0x000fc80001fa7983 */ /* 0x001ee80000300800 */
[----:B------:R0:W-:Y:S04]  /*11590*/  STL [R1+0xf4], R251 ;  /* 0x0000f4fb01007387 */ /* 0x0001e80000100800 */
[----:B0-----:R-:W4:Y:S04]  /*115a0*/  LDL.LU R251, [R1+0xfc4] ;  /* 0x000fc40001fb7983 */ /* 0x001f280000300800 */
[----:B------:R0:W-:Y:S04]  /*115b0*/  STL [R1+0xf0], R249 ;  /* 0x0000f0f901007387 */ /* 0x0001e80000100800 */
[----:B0-----:R-:W2:Y:S01]  /*115c0*/  LDL.LU R249, [R1+0xfc0] ;  /* 0x000fc00001f97983 */ /* 0x001ea20000300800 */
[----:B------:R-:W-:-:S02]  /*115d0*/  SEL R3, R125, R3, !P3 ;  /* 0x000000037d037207 */ /* 0x000fc40005800000 */
[C---:B------:R-:W-:Y:S02]  /*115e0*/  SEL R85, R125.reuse, R85, !P3 ;  /* 0x000000557d557207 */ /* 0x040fe40005800000 */
[C---:B---3--:R-:W-:Y:S02]  /*115f0*/  SEL R250, R125.reuse, R250, !P3 ;  /* 0x000000fa7dfa7207 */ /* 0x048fe40005800000 */
[C---:B----4-:R-:W-:Y:S02]  /*11600*/  SEL R251, R125.reuse, R251, !P3 ;  /* 0x000000fb7dfb7207 */ /* 0x050fe40005800000 */
[----:B--2---:R-:W-:-:S05]  /*11610*/  SEL R249, R125, R249, !P3 ;  /* 0x000000f97df97207 */ /* 0x004fca0005800000 */
[----:B------:R0:W-:Y:S04]  /*11620*/  STL [R1+0xec], R249 ;  /* 0x0000ecf901007387 */ /* 0x0001e80000100800 */
[----:B0-----:R-:W2:Y:S04]  /*11630*/  LDL.LU R249, [R1+0xfbc] ;  /* 0x000fbc0001f97983 */ /* 0x001ea80000300800 */
[----:B------:R0:W-:Y:S04]  /*11640*/  STL [R1+0xe8], R251 ;  /* 0x0000e8fb01007387 */ /* 0x0001e80000100800 */
[----:B------:R1:W-:Y:S01]  /*11650*/  STL [R1+0xe4], R250 ;  /* 0x0000e4fa01007387 */ /* 0x0003e20000100800 */
[----:B0-----:R-:W-:-:S02]  /*11660*/  SEL R251, R125, R124, !P3 ;  /* 0x0000007c7dfb7207 */ /* 0x001fc40005800000 */
[C---:B------:R-:W-:Y:S02]  /*11670*/  SEL R124, R125.reuse, R2, !P3 ;  /* 0x000000027d7c7207 */ /* 0x040fe40005800000 */
[C---:B-1----:R-:W-:Y:S01]  /*11680*/  SEL R250, R125.reuse, R252, !P3 ;  /* 0x000000fc7dfa7207 */ /* 0x042fe20005800000 */
[----:B------:R-:W-:Y:S01]  /*11690*/  STL [R1+0xe0], R251 ;  /* 0x0000e0fb01007387 */ /* 0x000fe20000100800 */
[----:B------:R-:W-:-:S03]  /*116a0*/  SEL R2, R125, R4, !P3 ;  /* 0x000000047d027207 */ /* 0x000fc60005800000 */
[----:B------:R-:W-:Y:S01]  /*116b0*/  STL [R1+0xdc], R250 ;  /* 0x0000dcfa01007387 */ /* 0x000fe20000100800 */
[----:B------:R-:W-:-:S03]  /*116c0*/  SEL R4, R125, R5, !P3 ;  /* 0x000000057d047207 */ /* 0x000fc60005800000 */
[----:B------:R-:W-:Y:S04]  /*116d0*/  STL [R1+0xd8], R124 ;  /* 0x0000d87c01007387 */ /* 0x000fe80000100800 */
[----:B------:R0:W-:Y:S04]  /*116e0*/  STL [R1+0xd4], R3 ;  /* 0x0000d40301007387 */ /* 0x0001e80000100800 */
[----:B------:R1:W-:Y:S01]  /*116f0*/  STL [R1+0xd0], R2 ;  /* 0x0000d00201007387 */ /* 0x0003e20000100800 */
[----:B0-----:R-:W-:-:S03]  /*11700*/  SEL R3, R125, R6, !P3 ;  /* 0x000000067d037207 */ /* 0x001fc60005800000 */
[----:B------:R0:W-:Y:S01]  /*11710*/  STL [R1+0xcc], R4 ;  /* 0x0000cc0401007387 */ /* 0x0001e20000100800 */
[----:B-1----:R-:W-:-:S03]  /*11720*/  SEL R2, R125, R7, !P3 ;  /* 0x000000077d027207 */ /* 0x002fc60005800000 */
[----:B------:R1:W-:Y:S04]  /*11730*/  STL [R1+0xc8], R3 ;  /* 0x0000c80301007387 */ /* 0x0003e80000100800 */
[----:B------:R3:W-:Y:S01]  /*11740*/  STL [R1+0xc4], R2 ;  /* 0x0000c40201007387 */ /* 0x0007e20000100800 */
[C---:B0-----:R-:W-:Y:S02]  /*11750*/  SEL R4, R125.reuse, R8, !P3 ;  /* 0x000000087d047207 */ /* 0x041fe40005800000 */
[----:B-1----:R-:W-:-:S03]  /*11760*/  SEL R3, R125, R9, !P3 ;  /* 0x000000097d037207 */ /* 0x002fc60005800000 */
[----:B------:R0:W-:Y:S01]  /*11770*/  STL [R1+0xc0], R4 ;  /* 0x0000c00401007387 */ /* 0x0001e20000100800 */
[----:B---3--:R-:W-:-:S03]  /*11780*/  SEL R2, R125, R10, !P3 ;  /* 0x0000000a7d027207 */ /* 0x008fc60005800000 */
        /* <DEDUP_REMOVED lines=60> */
[----:B------:R1:W-:Y:S01]  /*11b50*/  STL [R1+0x44], R3 ;  /* 0x0000440301007387 */ /* 0x0003e20000100800 */
[----:B------:R-:W-:-:S03]  /*11b60*/  SEL R19, R125, R43, !P3 ;  /* 0x0000002b7d137207 */ /* 0x000fc60005800000 */
[----:B------:R3:W-:Y:S01]  /*11b70*/  STL [R1+0x4], R2 ;  /* 0x0000040201007387 */ /* 0x0007e20000100800 */
[C---:B0-----:R-:W-:Y:S02]  /*11b80*/  SEL R4, R125.reuse, R66, !P3 ;  /* 0x000000427d047207 */ /* 0x041fe40005800000 */
[C---:B-1----:R-:W-:Y:S01]  /*11b90*/  SEL R3, R125.reuse, R67, !P3 ;  /* 0x000000437d037207 */ /* 0x042fe20005800000 */
[----:B------:R-:W0:Y:S01]  /*11ba0*/  S2R R43, SR_TID.X ;  /* 0x00000000002b7919 */ /* 0x000e220000002100 */
[C---:B---3--:R-:W-:Y:S01]  /*11bb0*/  SEL R2, R125.reuse, R68, !P3 ;  /* 0x000000447d027207 */ /* 0x048fe20005800000 */
[----:B------:R1:W-:Y:S04]  /*11bc0*/  STL [R1+0xc], R4 ;  /* 0x00000c0401007387 */ /* 0x0003e80000100800 */
[----:B------:R3:W-:Y:S04]  /*11bd0*/  STL [R1+0x1c], R3 ;  /* 0x00001c0301007387 */ /* 0x0007e80000100800 */
[----:B------:R4:W-:Y:S01]  /*11be0*/  STL [R1+0x40], R2 ;  /* 0x0000400201007387 */ /* 0x0009e20000100800 */
[----:B-1----:R-:W-:-:S02]  /*11bf0*/  SEL R4, R125, R69, !P3 ;  /* 0x000000457d047207 */ /* 0x002fc40005800000 */
[----:B---3--:R-:W-:-:S03]  /*11c00*/  SEL R3, R125, R70, !P3 ;  /* 0x000000467d037207 */ /* 0x008fc60005800000 */
[----:B------:R1:W-:Y:S01]  /*11c10*/  STL [R1+0x34], R4 ;  /* 0x0000340401007387 */ /* 0x0003e20000100800 */
[----:B----4-:R-:W-:-:S03]  /*11c20*/  SEL R2, R125, R71, !P3 ;  /* 0x000000477d027207 */ /* 0x010fc60005800000 */
[----:B------:R3:W-:Y:S04]  /*11c30*/  STL [R1+0x3c], R3 ;  /* 0x00003c0301007387 */ /* 0x0007e80000100800 */
[----:B------:R4:W-:Y:S01]  /*11c40*/  STL [R1+0x38], R2 ;  /* 0x0000380201007387 */ /* 0x0009e20000100800 */
[C---:B-1----:R-:W-:Y:S02]  /*11c50*/  SEL R4, R125.reuse, R72, !P3 ;  /* 0x000000487d047207 */ /* 0x042fe40005800000 */
        /* <DEDUP_REMOVED lines=9> */
[----:B------:R3:W-:Y:S01]  /*11cf0*/  STL [R1+0x18], R3 ;  /* 0x0000180301007387 */ /* 0x0007e20000100800 */
[----:B------:R-:W-:-:S03]  /*11d00*/  SEL R252, R125, R81, !P3 ;  /* 0x000000517dfc7207 */ /* 0x000fc60005800000 */
[----:B------:R4:W-:Y:S01]  /*11d10*/  STL [R1+0x14], R2 ;  /* 0x0000140201007387 */ /* 0x0009e20000100800 */
[C---:B-1----:R-:W-:Y:S02]  /*11d20*/  SEL R4, R125.reuse, R78, !P3 ;  /* 0x0000004e7d047207 */ /* 0x042fe40005800000 */
[----:B---3--:R-:W-:-:S03]  /*11d30*/  SEL R3, R125, R79, !P3 ;  /* 0x0000004f7d037207 */ /* 0x008fc60005800000 */
[----:B------:R-:W-:Y:S01]  /*11d40*/  STL [R1+0x10], R4 ;  /* 0x0000100401007387 */ /* 0x000fe20000100800 */
[C---:B------:R-:W-:Y:S02]  /*11d50*/  SEL R251, R125.reuse, R82, !P3 ;  /* 0x000000527dfb7207 */ /* 0x040fe40005800000 */
[C---:B----4-:R-:W-:Y:S01]  /*11d60*/  SEL R2, R125.reuse, R80, !P3 ;  /* 0x000000507d027207 */ /* 0x050fe20005800000 */
[----:B------:R0:W-:Y:S01]  /*11d70*/  STL [R1+0x8], R3 ;  /* 0x0000080301007387 */ /* 0x0001e20000100800 */
[C---:B------:R-:W-:Y:S02]  /*11d80*/  SEL R250, R125.reuse, R83, !P3 ;  /* 0x000000537dfa7207 */ /* 0x040fe40005800000 */
[----:B------:R-:W-:Y:S01]  /*11d90*/  SEL R124, R125, R84, !P3 ;  /* 0x000000547d7c7207 */ /* 0x000fe20005800000 */
[----:B------:R-:W-:Y:S04]  /*11da0*/  STL [R1+0xfa8], R252 ;  /* 0x000fa8fc01007387 */ /* 0x000fe80000100800 */
[----:B------:R1:W-:Y:S04]  /*11db0*/  STL [R1], R2 ;  /* 0x0000000201007387 */ /* 0x0003e80000100800 */
[----:B------:R-:W-:Y:S01]  /*11dc0*/  STL [R1+0xfac], R251 ;  /* 0x000facfb01007387 */ /* 0x000fe20000100800 */
[----:B0-----:R-:W-:-:S03]  /*11dd0*/  IMAD.SHL.U32 R3, R43, 0x8, RZ ;  /* 0x000000082b037824 */ /* 0x001fc600078e00ff */
[----:B------:R-:W-:Y:S01]  /*11de0*/  STL [R1+0xfb0], R250 ;  /* 0x000fb0fa01007387 */ /* 0x000fe20000100800 */
[----:B------:R-:W-:-:S03]  /*11df0*/  SEL R21, R125, R41, !P3 ;  /* 0x000000297d157207 */ /* 0x000fc60005800000 */
[----:B------:R-:W-:Y:S01]  /*11e00*/  STL [R1+0xfb4], R124 ;  /* 0x000fb47c01007387 */ /* 0x000fe20000100800 */
[----:B------:R-:W-:-:S03]  /*11e10*/  SEL R22, R125, R40, !P3 ;  /* 0x000000287d167207 */ /* 0x000fc60005800000 */
[----:B------:R-:W-:Y:S01]  /*11e20*/  STL [R1+0xfb8], R85 ;  /* 0x000fb85501007387 */ /* 0x000fe20000100800 */
[----:B------:R-:W-:-:S03]  /*11e30*/  SEL R24, R125, R39, !P3 ;  /* 0x000000277d187207 */ /* 0x000fc60005800000 */
[----:B------:R-:W-:Y:S01]  /*11e40*/  STL [R1+0xf7c], R0 ;  /* 0x000f7c0001007387 */ /* 0x000fe20000100800 */
[----:B------:R-:W-:-:S03]  /*11e50*/  SEL R25, R125, R38, !P3 ;  /* 0x000000267d197207 */ /* 0x000fc60005800000 */
[----:B------:R-:W3:Y:S01]  /*11e60*/  LDL.LU R41, [R1+0x104] ;  /* 0x0001040001297983 */ /* 0x000ee20000300800 */
[----:B------:R-:W-:-:S03]  /*11e70*/  SEL R26, R125, R37, !P3 ;  /* 0x000000257d1a7207 */ /* 0x000fc60005800000 */
[----:B------:R-:W4:Y:S01]  /*11e80*/  LDL.LU R40, [R1+0x100] ;  /* 0x0001000001287983 */ /* 0x000f220000300800 */
[----:B------:R-:W-:-:S03]  /*11e90*/  SEL R27, R125, R36, !P3 ;  /* 0x000000247d1b7207 */ /* 0x000fc60005800000 */
[----:B------:R-:W4:Y:S01]  /*11ea0*/  LDL.LU R39, [R1+0xfc] ;  /* 0x0000fc0001277983 */ /* 0x000f220000300800 */
[----:B------:R-:W-:-:S03]  /*11eb0*/  SEL R28, R125, R35, !P3 ;  /* 0x000000237d1c7207 */ /* 0x000fc60005800000 */
[----:B------:R0:W-:Y:S01]  /*11ec0*/  STL [R1+0xb74], R3 ;  /* 0x000b740301007387 */ /* 0x0001e20000100800 */
[----:B------:R-:W-:-:S03]  /*11ed0*/  SEL R29, R125, R34, !P3 ;  /* 0x000000227d1d7207 */ /* 0x000fc60005800000 */
[----:B------:R-:W4:Y:S01]  /*11ee0*/  LDL.LU R38, [R1+0xf8] ;  /* 0x0000f80001267983 */ /* 0x000f220000300800 */
[----:B------:R-:W-:-:S03]  /*11ef0*/  SEL R30, R125, R33, !P3 ;  /* 0x000000217d1e7207 */ /* 0x000fc60005800000 */
[----:B------:R-:W4:Y:S01]  /*11f00*/  LDL.LU R37, [R1+0xf4] ;  /* 0x0000f40001257983 */ /* 0x000f220000300800 */
[----:B------:R-:W-:-:S03]  /*11f10*/  SEL R31, R125, R32, !P3 ;  /* 0x000000207d1f7207 */ /* 0x000fc60005800000 */
[----:B------:R-:W4:Y:S04]  /*11f20*/  LDL.LU R36, [R1+0xf0] ;  /* 0x0000f00001247983 */ /* 0x000f280000300800 */
[----:B------:R-:W4:Y:S04]  /*11f30*/  LDL.LU R35, [R1+0xec] ;  /* 0x0000ec0001237983 */ /* 0x000f280000300800 */
[----:B------:R-:W4:Y:S04]  /*11f40*/  LDL.LU R34, [R1+0xe8] ;  /* 0x0000e80001227983 */ /* 0x000f280000300800 */
[----:B------:R-:W4:Y:S04]  /*11f50*/  LDL.LU R33, [R1+0xe4] ;  /* 0x0000e40001217983 */ /* 0x000f280000300800 */
[----:B------:R-:W4:Y:S01]  /*11f60*/  LDL.LU R32, [R1+0xe0] ;  /* 0x0000e00001207983 */ /* 0x000f220000300800 */
[----:B-1----:R-:W1:Y:S01]  /*11f70*/  S2R R2, SR_TID.X ;  /* 0x0000000000027919 */ /* 0x002e620000002100 */
[C---:B------:R-:W-:Y:S01]  /*11f80*/  SEL R20, R125.reuse, R42, !P3 ;  /* 0x0000002a7d147207 */ /* 0x040fe20005800000 */
[----:B------:R-:W-:Y:S01]  /*11f90*/  IMAD R42, RZ, RZ, -UR25 ;  /* 0x80000019ff2a7e24 */ /* 0x000fe2000f8e02ff */
[----:B------:R-:W-:-:S03]  /*11fa0*/  SEL R18, R125, R44, !P3 ;  /* 0x0000002c7d127207 */ /* 0x000fc60005800000 */
[----:B------:R-:W-:-:S04]  /*11fb0*/  IMAD R74, R42, 0x2, R0 ;  /* 0x000000022a4a7824 */ /* 0x000fc800078e0200 */
[----:B------:R-:W-:Y:S01]  /*11fc0*/  IMAD R75, R42, 0x2, R74 ;  /* 0x000000022a4b7824 */ /* 0x000fe200078e024a */
[----:B------:R-:W-:-:S03]  /*11fd0*/  LOP3.LUT R23, R3, 0x30, RZ, 0xc0, !PT ;  /* 0x0000003003177812 */ /* 0x000fc600078ec0ff */
[C---:B------:R-:W-:Y:S01]  /*11fe0*/  IMAD R76, R42.reuse, 0x4, R75 ;  /* 0x000000042a4c7824 */ /* 0x040fe200078e024b */
[----:B------:R-:W-:Y:S01]  /*11ff0*/  SHF.R.U32.HI R43, RZ, 0x6, R43 ;  /* 0x00000006ff2b7819 */ /* 0x000fe2000001162b */
[----:B------:R-:W-:Y:S02]  /*12000*/  @!P0 IMAD.MOV R246, RZ, RZ, -R246 ;  /* 0x000000fffff68224 */ /* 0x000fe400078e0af6 */
[----:B------:R-:W-:Y:S02]  /*12010*/  @!P1 IMAD.MOV R247, RZ, RZ, -R247 ;  /* 0x000000fffff79224 */ /* 0x000fe400078e0af7 */
[----:B------:R-:W-:Y:S01]  /*12020*/  IMAD R77, R42, 0x2, R76 ;  /* 0x000000022a4d7824 */ /* 0x000fe200078e024c */
[----:B-1----:R-:W-:Y:S01]  /*12030*/  LOP3.LUT R44, R2, 0x3f, RZ, 0xc0, !PT ;  /* 0x0000003f022c7812 */ /* 0x002fe200078ec0ff */
[----:B--2---:R-:W-:Y:S01]  /*12040*/  IMAD R2, R249, UR6, RZ ;  /* 0x00000006f9027c24 */ /* 0x004fe2000f8e02ff */
[----:B------:R-:W-:-:S03]  /*12050*/  ULDC.64 UR6, c[0x0][0x210] ;  /* 0x0000840000067ab9 */ /* 0x000fc60000000a00 */
[----:B------:R-:W-:Y:S01]  /*12060*/  IMAD R4, R44, UR26, RZ ;  /* 0x0000001a2c047c24 */ /* 0x000fe2000f8e02ff */
[----:B0-----:R-:W-:Y:S01]  /*12070*/  IADD3 R3, P1, R2, UR6, RZ ;  /* 0x0000000602037c10 */ /* 0x001fe2000ff3e0ff */
[----:B------:R-:W-:-:S03]  /*12080*/  IMAD R23, R44, 0x40, R23 ;  /* 0x000000402c177824 */ /* 0x000fc600078e0217 */
[----:B------:R-:W-:Y:S01]  /*12090*/  IADD3 R5, P0, R4, UR4, RZ ;  /* 0x0000000404057c10 */ /* 0x000fe2000ff1e0ff */
[----:B------:R-:W-:Y:S01]  /*120a0*/  IMAD R79, R42, 0x2, R77 ;  /* 0x000000022a4f7824 */ /* 0x000fe200078e024d */
[----:B------:R-:W-:Y:S01]  /*120b0*/  SGXT.U32 R43, R43, 0x1 ;  /* 0x000000012b2b781a */ /* 0x000fe20000000000 */
[----:B------:R-:W-:Y:S01]  /*120c0*/  STL [R1+0xf80], R74 ;  /* 0x000f804a01007387 */ /* 0x000fe20000100800 */
[----:B------:R-:W-:Y:S02]  /*120d0*/  LEA.HI.X.SX32 R4, R4, UR5, 0x1, P0 ;  /* 0x0000000504047c11 */ /* 0x000fe400080f0eff */
[----:B------:R-:W-:Y:S01]  /*120e0*/  LEA.HI.X.SX32 R2, R2, UR7, 0x1, P1 ;  /* 0x0000000702027c11 */ /* 0x000fe200088f0eff */
[----:B------:R-:W-:Y:S01]  /*120f0*/  STL [R1+0xf84], R75 ;  /* 0x000f844b01007387 */ /* 0x000fe20000100800 */
[----:B------:R-:W-:Y:S01]  /*12100*/  LOP3.LUT R23, R23, R43, RZ, 0xfc, !PT ;  /* 0x0000002b17177212 */ /* 0x000fe200078efcff */
[----:B------:R-:W-:Y:S01]  /*12110*/  IMAD R78, R42, 0x2, R79 ;  /* 0x000000022a4e7824 */ /* 0x000fe200078e024f */
[C---:B------:R-:W-:Y:S01]  /*12120*/  SEL R6, R125.reuse, R56, !P3 ;  /* 0x000000387d067207 */ /* 0x040fe20005800000 */
[----:B------:R-:W-:Y:S01]  /*12130*/  STL [R1+0xf88], R3 ;  /* 0x000f880301007387 */ /* 0x000fe20000100800 */
[----:B------:R-:W-:Y:S01]  /*12140*/  SEL R7, R125, R55, !P3 ;  /* 0x000000377d077207 */ /* 0x000fe20005800000 */
[----:B------:R-:W-:-:S02]  /*12150*/  ULDC UR4, c[0x0][0x240] ;  /* 0x0000900000047ab9 */ /* 0x000fc40000000800 */
[----:B------:R-:W-:Y:S04]  /*12160*/  STL [R1+0xf8c], R76 ;  /* 0x000f8c4c01007387 */ /* 0x000fe80000100800 */
[----:B------:R-:W-:Y:S04]  /*12170*/  STL [R1+0xfa4], R4 ;  /* 0x000fa40401007387 */ /* 0x000fe80000100800 */
[----:B------:R-:W-:Y:S04]  /*12180*/  STL [R1+0xf90], R2 ;  /* 0x000f900201007387 */ /* 0x000fe80000100800 */
[----:B------:R-:W-:Y:S04]  /*12190*/  STL [R1+0xf94], R77 ;  /* 0x000f944d01007387 */ /* 0x000fe80000100800 */
[----:B------:R-:W-:Y:S04]  /*121a0*/  STL [R1+0xf98], R23 ;  /* 0x000f981701007387 */ /* 0x000fe80000100800 */
[----:B------:R-:W-:Y:S04]  /*121b0*/  STL [R1+0xfa0], R78 ;  /* 0x000fa04e01007387 */ /* 0x000fe80000100800 */
[----:B------:R0:W-:Y:S04]  /*121c0*/  STL [R1+0xf9c], R79 ;  /* 0x000f9c4f01007387 */ /* 0x0001e80000100800 */
[----:B------:R-:W2:Y:S04]  /*121d0*/  LDL.LU R62, [R1+0xdc] ;  /* 0x0000dc00013e7983 */ /* 0x000ea80000300800 */
[----:B------:R-:W2:Y:S04]  /*121e0*/  LDL.LU R61, [R1+0xd8] ;  /* 0x0000d800013d7983 */ /* 0x000ea80000300800 */
[----:B------:R-:W2:Y:S04]  /*121f0*/  LDL.LU R60, [R1+0xd4] ;  /* 0x0000d400013c7983 */ /* 0x000ea80000300800 */
[----:B------:R-:W2:Y:S01]  /*12200*/  LDL.LU R59, [R1+0xd0] ;  /* 0x0000d000013b7983 */ /* 0x000ea20000300800 */
[----:B------:R-:W-:-:S03]  /*12210*/  SEL R8, R125, R54, !P3 ;  /* 0x000000367d087207 */ /* 0x000fc60005800000 */
        /* <DEDUP_REMOVED lines=18> */
[----:B------:R-:W2:Y:S04]  /*12340*/  LDL.LU R49, [R1+0xa8] ;  /* 0x0000a80001317983 */ /* 0x000ea80000300800 */
[----:B------:R-:W2:Y:S04]  /*12350*/  LDL.LU R48, [R1+0xa4] ;  /* 0x0000a40001307983 */ /* 0x000ea80000300800 */
[----:B------:R-:W2:Y:S04]  /*12360*/  LDL.LU R47, [R1+0xa0] ;  /* 0x0000a000012f7983 */ /* 0x000ea80000300800 */
[----:B------:R-:W2:Y:S04]  /*12370*/  LDL.LU R46, [R1+0x9c] ;  /* 0x00009c00012e7983 */ /* 0x000ea80000300800 */
[----:B------:R-:W2:Y:S04]  /*12380*/  LDL.LU R45, [R1+0x98] ;  /* 0x00009800012d7983 */ /* 0x000ea80000300800 */
[----:B------:R-:W2:Y:S04]  /*12390*/  LDL.LU R44, [R1+0x94] ;  /* 0x00009400012c7983 */ /* 0x000ea80000300800 */
[----:B------:R-:W2:Y:S04]  /*123a0*/  LDL.LU R43, [R1+0x90] ;  /* 0x00009000012b7983 */ /* 0x000ea80000300800 */
[----:B------:R-:W2:Y:S01]  /*123b0*/  LDL.LU R42, [R1+0x8c] ;  /* 0x00008c00012a7983 */ /* 0x000ea20000300800 */
[----:B------:R-:W-:-:S02]  /*123c0*/  @!P2 IMAD.MOV R244, RZ, RZ, -R244 ;  /* 0x000000fffff4a224 */ /* 0x000fc400078e0af4 */
[----:B------:R-:W-:Y:S02]  /*123d0*/  @!P4 IMAD.MOV R245, RZ, RZ, -R245 ;  /* 0x000000fffff5c224 */ /* 0x000fe400078e0af5 */
[----:B------:R-:W-:Y:S01]  /*123e0*/  @!P5 IMAD.MOV R248, RZ, RZ, -R248 ;  /* 0x000000fffff8d224 */ /* 0x000fe200078e0af8 */
[C---:B------:R-:W-:Y:S02]  /*123f0*/  SEL R86, R125.reuse, R86, !P3 ;  /* 0x000000567d567207 */ /* 0x040fe40005800000 */
[C---:B------:R-:W-:Y:S02]  /*12400*/  SEL R87, R125.reuse, R87, !P3 ;  /* 0x000000577d577207 */ /* 0x040fe40005800000 */
[C---:B------:R-:W-:Y:S02]  /*12410*/  SEL R88, R125.reuse, R88, !P3 ;  /* 0x000000587d587207 */ /* 0x040fe40005800000 */
[C---:B------:R-:W-:Y:S02]  /*12420*/  SEL R89, R125.reuse, R89, !P3 ;  /* 0x000000597d597207 */ /* 0x040fe40005800000 */
[----:B------:R-:W-:-:S02]  /*12430*/  SEL R90, R125, R90, !P3 ;  /* 0x0000005a7d5a7207 */ /* 0x000fc40005800000 */
[C---:B------:R-:W-:Y:S02]  /*12440*/  SEL R91, R125.reuse, R91, !P3 ;  /* 0x0000005b7d5b7207 */ /* 0x040fe40005800000 */
        /* <DEDUP_REMOVED lines=29> */
[----:B------:R-:W-:Y:S01]  /*12620*/  SEL R121, R125, R121, !P3 ;  /* 0x000000797d797207 */ /* 0x000fe20005800000 */
[----:B---3--:R-:W-:Y:S02]  /*12630*/  IMAD R72, R41, UR4, RZ ;  /* 0x0000000429487c24 */ /* 0x008fe4000f8e02ff */
[----:B------:R-:W3:Y:S01]  /*12640*/  LDL.LU R41, [R1+0x88] ;  /* 0x0000880001297983 */ /* 0x000ee20000300800 */
[----:B----4-:R-:W-:-:S03]  /*12650*/  IMAD R71, R40, UR4, RZ ;  /* 0x0000000428477c24 */ /* 0x010fc6000f8e02ff */
[----:B------:R-:W4:Y:S01]  /*12660*/  LDL.LU R40, [R1+0x84] ;  /* 0x0000840001287983 */ /* 0x000f220000300800 */
[----:B------:R-:W-:-:S03]  /*12670*/  IMAD R70, R39, UR4, RZ ;  /* 0x0000000427467c24 */ /* 0x000fc6000f8e02ff */
        /* <DEDUP_REMOVED lines=14> */
[----:B------:R-:W4:Y:S04]  /*12760*/  LDL.LU R32, [R1+0x64] ;  /* 0x0000640001207983 */ /* 0x000f280000300800 */
[----:B------:R-:W4:Y:S01]  /*12770*/  LDL.LU R73, [R1+0x60] ;  /* 0x0000600001497983 */ /* 0x000f220000300800 */
[----:B------:R-:W-:-:S03]  /*12780*/  SEL R122, R125, R122, !P3 ;  /* 0x0000007a7d7a7207 */ /* 0x000fc60005800000 */
[----:B------:R-:W4:Y:S01]  /*12790*/  LDL.LU R80, [R1+0x5c] ;  /* 0x00005c0001507983 */ /* 0x000f220000300800 */
[----:B------:R-:W-:-:S03]  /*127a0*/  SEL R123, R125, R123, !P3 ;  /* 0x0000007b7d7b7207 */ /* 0x000fc60005800000 */
[----:B------:R-:W4:Y:S01]  /*127b0*/  LDL.LU R81, [R1+0x58] ;  /* 0x0000580001517983 */ /* 0x000f220000300800 */
[C---:B------:R-:W-:Y:S02]  /*127c0*/  SEL R126, R125.reuse, R126, !P3 ;  /* 0x0000007e7d7e7207 */ /* 0x040fe40005800000 */
[C---:B------:R-:W-:Y:S01]  /*127d0*/  SEL R127, R125.reuse, R127, !P3 ;  /* 0x0000007f7d7f7207 */ /* 0x040fe20005800000 */
[----:B------:R-:W4:Y:S01]  /*127e0*/  LDL.LU R82, [R1+0x54] ;  /* 0x0000540001527983 */ /* 0x000f220000300800 */
[C---:B------:R-:W-:Y:S02]  /*127f0*/  SEL R128, R125.reuse, R128, !P3 ;  /* 0x000000807d807207 */ /* 0x040fe40005800000 */
[C---:B------:R-:W-:Y:S01]  /*12800*/  SEL R129, R125.reuse, R129, !P3 ;  /* 0x000000817d817207 */ /* 0x040fe20005800000 */
[----:B------:R-:W4:Y:S01]  /*12810*/  LDL.LU R83, [R1+0x50] ;  /* 0x0000500001537983 */ /* 0x000f220000300800 */
[C---:B------:R-:W-:Y:S02]  /*12820*/  SEL R130, R125.reuse, R130, !P3 ;  /* 0x000000827d827207 */ /* 0x040fe40005800000 */
[C---:B------:R-:W-:Y:S01]  /*12830*/  SEL R131, R125.reuse, R131, !P3 ;  /* 0x000000837d837207 */ /* 0x040fe20005800000 */
[----:B------:R-:W4:Y:S01]  /*12840*/  LDL.LU R84, [R1+0x4c] ;  /* 0x00004c0001547983 */ /* 0x000f220000300800 */
        /* <DEDUP_REMOVED lines=116> */
[----:B------:R-:W-:Y:S02]  /*12f90*/  SEL R125, R125, R247, !P3 ;  /* 0x000000f77d7d7207 */ /* 0x000fe40005800000 */
[----:B------:R-:W4:Y:S04]  /*12fa0*/  LDL.LU R247, [R1+0x48] ;  /* 0x0000480001f77983 */ /* 0x000f280000300800 */
[----:B------:R-:W4:Y:S04]  /*12fb0*/  LDL.LU R249, [R1+0x44] ;  /* 0x0000440001f97983 */ /* 0x000f280000300800 */
[----:B------:R-:W2:Y:S04]  /*12fc0*/  LDL.LU R85, [R1+0x4] ;  /* 0x0000040001557983 */ /* 0x000ea80000300800 */
[----:B------:R-:W3:Y:S04]  /*12fd0*/  LDL.LU R124, [R1+0xc] ;  /* 0x00000c00017c7983 */ /* 0x000ee80000300800 */
[----:B------:R-:W4:Y:S04]  /*12fe0*/  LDL.LU R250, [R1+0x1c] ;  /* 0x00001c0001fa7983 */ /* 0x000f280000300800 */
[----:B------:R-:W4:Y:S04]  /*12ff0*/  LDL.LU R251, [R1+0x40] ;  /* 0x0000400001fb7983 */ /* 0x000f280000300800 */
[----:B------:R-:W4:Y:S04]  /*13000*/  LDL.LU R252, [R1+0x34] ;  /* 0x0000340001fc7983 */ /* 0x000f280000300800 */
[----:B0-----:R-:W4:Y:S04]  /*13010*/  LDL.LU R79, [R1+0x3c] ;  /* 0x00003c00014f7983 */ /* 0x001f280000300800 */
[----:B------:R-:W4:Y:S04]  /*13020*/  LDL.LU R78, [R1+0x38] ;  /* 0x00003800014e7983 */ /* 0x000f280000300800 */
        /* <DEDUP_REMOVED lines=8> */
[----:B------:R-:W4:Y:S01]  /*130b0*/  LDL.LU R0, [R1] ;  /* 0x0000000001007983 */ /* 0x000f220000300800 */
[----:B--2---:R-:W-:-:S02]  /*130c0*/  IMAD R85, R85, UR4, RZ ;  /* 0x0000000455557c24 */ /* 0x004fc4000f8e02ff */
[----:B---3--:R-:W-:-:S03]  /*130d0*/  IMAD R124, R124, UR4, RZ ;  /* 0x000000047c7c7c24 */ /* 0x008fc6000f8e02ff */
[----:B------:R0:W-:Y:S01]  /*130e0*/  STL [R1+0x4], R85 ;  /* 0x0000045501007387 */ /* 0x0001e20000100800 */
[----:B----4-:R-:W-:Y:S02]  /*130f0*/  IMAD R250, R250, UR4, RZ ;  /* 0x00000004fafa7c24 */ /* 0x010fe4000f8e02ff */
[----:B------:R-:W-:Y:S01]  /*13100*/  IMAD R251, R251, UR4, RZ ;  /* 0x00000004fbfb7c24 */ /* 0x000fe2000f8e02ff */
[----:B0-----:R-:W2:Y:S01]  /*13110*/  LDL.LU R85, [R1+0xfb8] ;  /* 0x000fb80001557983 */ /* 0x001ea20000300800 */
[----:B------:R-:W-:-:S03]  /*13120*/  IMAD R252, R252, UR4, RZ ;  /* 0x00000004fcfc7c24 */ /* 0x000fc6000f8e02ff */
[----:B------:R0:W-:Y:S01]  /*13130*/  STL [R1+0xc], R124 ;  /* 0x00000c7c01007387 */ /* 0x0001e20000100800 */
[----:B------:R-:W-:-:S03]  /*13140*/  IMAD R79, R79, UR4, RZ ;  /* 0x000000044f4f7c24 */ /* 0x000fc6000f8e02ff */
[----:B0-----:R-:W3:Y:S04]  /*13150*/  LDL.LU R124, [R1+0xfb4] ;  /* 0x000fb400017c7983 */ /* 0x001ee80000300800 */
[----:B------:R0:W-:Y:S04]  /*13160*/  STL [R1+0x1c], R250 ;  /* 0x00001cfa01007387 */ /* 0x0001e80000100800 */
[----:B0-----:R-:W4:Y:S04]  /*13170*/  LDL.LU R250, [R1+0xfb0] ;  /* 0x000fb00001fa7983 */ /* 0x001f280000300800 */
[----:B------:R0:W-:Y:S04]  /*13180*/  STL [R1+0x28], R251 ;  /* 0x000028fb01007387 */ /* 0x0001e80000100800 */
[----:B0-----:R-:W2:Y:S04]  /*13190*/  LDL.LU R251, [R1+0xfac] ;  /* 0x000fac0001fb7983 */ /* 0x001ea80000300800 */
[----:B------:R0:W-:Y:S04]  /*131a0*/  STL [R1+0x34], R252 ;  /* 0x000034fc01007387 */ /* 0x0001e80000100800 */
[----:B0-----:R-:W3:Y:S04]  /*131b0*/  LDL.LU R252, [R1+0xfa8] ;  /* 0x000fa80001fc7983 */ /* 0x001ee80000300800 */
[----:B------:R0:W-:Y:S02]  /*131c0*/  STL [R1+0x3c], R79 ;  /* 0x00003c4f01007387 */ /* 0x0001e40000100800 */
[----:B0-----:R-:W-:-:S02]  /*131d0*/  IMAD R79, R23, UR4, RZ ;  /* 0x00000004174f7c24 */ /* 0x001fc4000f8e02ff */
[----:B------:R-:W-:Y:S02]  /*131e0*/  IMAD R23, R77, UR4, RZ ;  /* 0x000000044d177c24 */ /* 0x000fe4000f8e02ff */
[----:B------:R-:W-:Y:S02]  /*131f0*/  IMAD R77, R2, UR4, RZ ;  /* 0x00000004024d7c24 */ /* 0x000fe4000f8e02ff */
[----:B------:R-:W-:Y:S01]  /*13200*/  IMAD R2, R4, UR4, RZ ;  /* 0x0000000404027c24 */ /* 0x000fe2000f8e02ff */
[----:B------:R-:W-:-:S05]  /*13210*/  IADD3 R4, P2, R72, R5, RZ ;  /* 0x0000000548047210 */ /* 0x000fca0007f5e0ff */
[----:B------:R0:W-:Y:S02]  /*13220*/  STL [R1+0x204], R4 ;  /* 0x0002040401007387 */ /* 0x0001e40000100800 */
[----:B0-----:R-:W-:-:S05]  /*13230*/  IADD3 R4, P6, R71, R5, RZ ;  /* 0x0000000547047210 */ /* 0x001fca0007fde0ff */
        /* <DEDUP_REMOVED lines=8> */
[----:B------:R0:W-:Y:S04]  /*132c0*/  STL [R1+0x22c], R4 ;  /* 0x00022c0401007387 */ /* 0x0001e80000100800 */
[----:B0-----:R-:W4:Y:S01]  /*132d0*/  LDL.LU R4, [R1+0xfa4] ;  /* 0x000fa40001047983 */ /* 0x001f220000300800 */
[----:B------:R-:W-:Y:S02]  /*132e0*/  IMAD R62, R62, UR4, RZ ;  /* 0x000000043e3e7c24 */ /* 0x000fe4000f8e02ff */
[----:B------:R-:W-:Y:S02]  /*132f0*/  IMAD R61, R61, UR4, RZ ;  /* 0x000000043d3d7c24 */ /* 0x000fe4000f8e02ff */
[----:B------:R-:W-:Y:S02]  /*13300*/  IMAD R60, R60, UR4, RZ ;  /* 0x000000043c3c7c24 */ /* 0x000fe4000f8e02ff */
[----:B------:R-:W-:-:S02]  /*13310*/  IMAD R59, R59, UR4, RZ ;  /* 0x000000043b3b7c24 */ /* 0x000fc4000f8e02ff */
[----:B------:R-:W-:Y:S02]  /*13320*/  IMAD R58, R58, UR4, RZ ;  /* 0x000000043a3a7c24 */ /* 0x000fe4000f8e02ff */
[----:B------:R-:W-:Y:S02]  /*13330*/  IMAD R57, R57, UR4, RZ ;  /* 0x0000000439397c24 */ /* 0x000fe4000f8e02ff */
        /* <DEDUP_REMOVED lines=47> */
[----:B------:R-:W-:Y:S01]  /*13630*/  IMAD R8, R8, UR4, RZ ;  /* 0x0000000408087c24 */ /* 0x000fe2000f8e02ff */
[----:B----4-:R-:W-:-:S05]  /*13640*/  LEA.HI.X.SX32 R72, R72, R4, 0x1, P2 ;  /* 0x0000000448487211 */ /* 0x010fca00010f0eff */
[----:B------:R0:W-:Y:S01]  /*13650*/  STL [R1+0x200], R72 ;  /* 0x0002004801007387 */ /* 0x0001e20000100800 */
[----:B------:R-:W-:Y:S02]  /*13660*/  LEA.HI.X.SX32 R70, R70, R4, 0x1, P1 ;  /* 0x0000000446467211 */ /* 0x000fe400008f0eff */
[----:B0-----:R-:W-:-:S05]  /*13670*/  IADD3 R72, P3, R66, R5, RZ ;  /* 0x0000000542487210 */ /* 0x001fca0007f7e0ff */
[----:B------:R0:W-:Y:S02]  /*13680*/  STL [R1+0x234], R72 ;  /* 0x0002344801007387 */ /* 0x0001e40000100800 */
[----:B0-----:R-:W-:Y:S02]  /*13690*/  LEA.HI.X.SX32 R72, R71, R4, 0x1, P6 ;  /* 0x0000000447487211 */ /* 0x001fe400030f0eff */
[----:B------:R-:W-:-:S03]  /*136a0*/  IADD3 R71, P2, R65, R5, RZ ;  /* 0x0000000541477210 */ /* 0x000fc60007f5e0ff */
[----:B------:R0:W-:Y:S04]  /*136b0*/  STL [R1+0x208], R72 ;  /* 0x0002084801007387 */ /* 0x0001e80000100800 */
[----:B------:R1:W-:Y:S04]  /*136c0*/  STL [R1+0x23c], R71 ;  /* 0x00023c4701007387 */ /* 0x0003e80000100800 */
[----:B------:R4:W-:Y:S01]  /*136d0*/  STL [R1+0x210], R70 ;  /* 0x0002104601007387 */ /* 0x0009e20000100800 */
[----:B0-----:R-:W-:Y:S02]  /*136e0*/  IADD3 R72, P1, R64, R5, RZ ;  /* 0x0000000540487210 */ /* 0x001fe40007f3e0ff */
[----:B-1----:R-:W-:-:S02]  /*136f0*/  LEA.HI.X.SX32 R71, R69, R4, 0x1, P0 ;  /* 0x0000000445477211 */ /* 0x002fc400000f0eff */
[-C--:B------:R-:W-:Y:S02]  /*13700*/  LEA.HI.X.SX32 R69, R68, R4.reuse, 0x1, P4 ;  /* 0x0000000444457211 */ /* 0x080fe400020f0eff */
[-C--:B----4-:R-:W-:Y:S01]  /*13710*/  IADD3 R70, P0, R63, R5.reuse, RZ ;  /* 0x000000053f467210 */ /* 0x090fe20007f1e0ff */
[----:B------:R-:W-:Y:S01]  /*13720*/  STL [R1+0x244], R72 ;  /* 0x0002444801007387 */ /* 0x000fe20000100800 */
[-C--:B------:R-:W-:Y:S02]  /*13730*/  IADD3 R68, P4, R62, R5.reuse, RZ ;  /* 0x000000053e447210 */ /* 0x080fe40007f9e0ff */
[----:B------:R-:W-:Y:S01]  /*13740*/  LEA.HI.X.SX32 R67, R67, R4, 0x1, P5 ;  /* 0x0000000443437211 */ /* 0x000fe200028f0eff */
[----:B------:R-:W-:Y:S04]  /*13750*/  STL [R1+0x218], R71 ;  /* 0x0002184701007387 */ /* 0x000fe80000100800 */
[----:B------:R-:W-:Y:S04]  /*13760*/  STL [R1+0x24c], R70 ;  /* 0x00024c4601007387 */ /* 0x000fe80000100800 */
[----:B------:R0:W-:Y:S04]  /*13770*/  STL [R1+0x220], R69 ;  /* 0x0002204501007387 */ /* 0x0001e80000100800 */
[----:B------:R1:W-:Y:S04]  /*13780*/  STL [R1+0x254], R68 ;  /* 0x0002544401007387 */ /* 0x0003e80000100800 */
[----:B------:R4:W-:Y:S01]  /*13790*/  STL [R1+0x228], R67 ;  /* 0x0002284301007387 */ /* 0x0009e20000100800 */
[----:B0-----:R-:W-:-:S02]  /*137a0*/  IADD3 R69, P5, R61, R5, RZ ;  /* 0x000000053d457210 */ /* 0x001fc40007fbe0ff */
[-C--:B-1----:R-:W-:Y:S02]  /*137b0*/  LEA.HI.X.SX32 R68, R66, R4.reuse, 0x1, P3 ;  /* 0x0000000442447211 */ /* 0x082fe400018f0eff */
        /* <DEDUP_REMOVED lines=191> */
[----:B-1----:R-:W-:-:S03]  /*143b0*/  LEA.HI.X.SX32 R19, R17, R4, 0x1, P3 ;  /* 0x0000000411137211 */ /* 0x002fc600018f0eff */
[----:B------:R-:W-:Y:S01]  /*143c0*/  STL [R1+0x3e0], R20 ;  /* 0x0003e01401007387 */ /* 0x000fe20000100800 */
[----:B----4-:R-:W-:-:S03]  /*143d0*/  IADD3 R18, P3, R11, R5, RZ ;  /* 0x000000050b127210 */ /* 0x010fc60007f7e0ff */
[----:B------:R-:W-:Y:S01]  /*143e0*/  STL [R1+0x3b4], R19 ;  /* 0x0003b41301007387 */ /* 0x000fe20000100800 */
[-C--:B------:R-:W-:Y:S02]  /*143f0*/  LEA.HI.X.SX32 R17, R16, R4.reuse, 0x1, P2 ;  /* 0x0000000410117211 */ /* 0x080fe400010f0eff */
[----:B------:R-:W-:Y:S01]  /*14400*/  IADD3 R16, P2, R10, R5, RZ ;  /* 0x000000050a107210 */ /* 0x000fe20007f5e0ff */
[----:B------:R-:W-:Y:S01]  /*14410*/  STL [R1+0x3e8], R18 ;  /* 0x0003e81201007387 */ /* 0x000fe20000100800 */
[----:B------:R-:W-:-:S03]  /*14420*/  LEA.HI.X.SX32 R15, R15, R4, 0x1, P1 ;  /* 0x000000040f0f7211 */ /* 0x000fc600008f0eff */
[----:B------:R-:W4:Y:S04]  /*14430*/  LDL.LU R67, [R1+0x4] ;  /* 0x0000040001437983 */ /* 0x000f280000300800 */
[----:B------:R-:W-:Y:S04]  /*14440*/  STL [R1+0x3bc], R17 ;  /* 0x0003bc1101007387 */ /* 0x000fe80000100800 */
[----:B------:R0:W-:Y:S04]  /*14450*/  STL [R1+0x3f0], R16 ;  /* 0x0003f01001007387 */ /* 0x0001e80000100800 */
[----:B------:R-:W4:Y:S04]  /*14460*/  LDL.LU R68, [R1+0xc] ;  /* 0x00000c0001447983 */ /* 0x000f280000300800 */
[----:B------:R1:W-:Y:S01]  /*14470*/  STL [R1+0x3c4], R15 ;  /* 0x0003c40f01007387 */ /* 0x0003e20000100800 */
[----:B0-----:R-:W-:-:S03]  /*14480*/  IADD3 R16, P1, R9, R5, RZ ;  /* 0x0000000509107210 */ /* 0x001fc60007f3e0ff */
[----:B------:R-:W4:Y:S04]  /*14490*/  LDL.LU R69, [R1+0x1c] ;  /* 0x00001c0001457983 */ /* 0x000f280000300800 */
[----:B------:R-:W-:Y:S01]  /*144a0*/  STL [R1+0x3f8], R16 ;  /* 0x0003f81001007387 */ /* 0x000fe20000100800 */
[----:B-1----:R-:W-:-:S03]  /*144b0*/  LEA.HI.X.SX32 R15, R14, R4, 0x1, P0 ;  /* 0x000000040e0f7211 */ /* 0x002fc600000f0eff */
[----:B------:R-:W4:Y:S01]  /*144c0*/  LDL.LU R70, [R1+0x28] ;  /* 0x0000280001467983 */ /* 0x000f220000300800 */
[----:B------:R-:W-:-:S03]  /*144d0*/  IADD3 R14, P0, R8, R5, RZ ;  /* 0x00000005080e7210 */ /* 0x000fc60007f1e0ff */
[----:B------:R0:W-:Y:S04]  /*144e0*/  STL [R1+0x3cc], R15 ;  /* 0x0003cc0f01007387 */ /* 0x0001e80000100800 */
[----:B------:R-:W4:Y:S04]  /*144f0*/  LDL.LU R71, [R1+0x34] ;  /* 0x0000340001477983 */ /* 0x000f280000300800 */
[----:B------:R1:W-:Y:S04]  /*14500*/  STL [R1+0x400], R14 ;  /* 0x0004000e01007387 */ /* 0x0003e80000100800 */
[----:B------:R-:W4:Y:S01]  /*14510*/  LDL.LU R72, [R1+0x3c] ;  /* 0x00003c0001487983 */ /* 0x000f220000300800 */
[----:B------:R-:W-:Y:S01]  /*14520*/  IMAD R7, R7, UR4, RZ ;  /* 0x0000000407077c24 */ /* 0x000fe2000f8e02ff */
[----:B------:R-:W-:Y:S01]  /*14530*/  LEA.HI.X.SX32 R13, R13, R4, 0x1, P4 ;  /* 0x000000040d0d7211 */ /* 0x000fe200020f0eff */
[----:B------:R-:W-:-:S02]  /*14540*/  IMAD R6, R6, UR4, RZ ;  /* 0x0000000406067c24 */ /* 0x000fc4000f8e02ff */
[----:B------:R-:W-:Y:S01]  /*14550*/  IMAD R73, R73, UR4, RZ ;  /* 0x0000000449497c24 */ /* 0x000fe2000f8e02ff */
[-C--:B0-----:R-:W-:Y:S01]  /*14560*/  IADD3 R15, P4, R7, R5.reuse, RZ ;  /* 0x00000005070f7210 */ /* 0x081fe20007f9e0ff */
[----:B------:R0:W-:Y:S01]  /*14570*/  STL [R1+0x3d4], R13 ;  /* 0x0003d40d01007387 */ /* 0x0001e20000100800 */
[-C--:B-1----:R-:W-:Y:S01]  /*14580*/  LEA.HI.X.SX32 R14, R12, R4.reuse, 0x1, P5 ;  /* 0x000000040c0e7211 */ /* 0x082fe200028f0eff */
[----:B------:R-:W-:Y:S01]  /*14590*/  IMAD R80, R80, UR4, RZ ;  /* 0x0000000450507c24 */ /* 0x000fe2000f8e02ff */
[-C--:B------:R-:W-:Y:S01]  /*145a0*/  LEA.HI.X.SX32 R12, R11, R4.reuse, 0x1, P3 ;  /* 0x000000040b0c7211 */ /* 0x080fe200018f0eff */
[----:B------:R-:W-:Y:S01]  /*145b0*/  STL [R1+0x408], R15 ;  /* 0x0004080f01007387 */ /* 0x000fe20000100800 */
[-C--:B------:R-:W-:Y:S01]  /*145c0*/  IADD3 R11, P3, R73, R5.reuse, RZ ;  /* 0x00000005490b7210 */ /* 0x080fe20007f7e0ff */
[----:B------:R-:W-:Y:S01]  /*145d0*/  IMAD R81, R81, UR4, RZ ;  /* 0x0000000451517c24 */ /* 0x000fe2000f8e02ff */
[----:B------:R-:W-:Y:S02]  /*145e0*/  LEA.HI.X.SX32 R10, R10, R4, 0x1, P2 ;  /* 0x000000040a0a7211 */ /* 0x000fe400010f0eff */
[----:B0-----:R-:W-:Y:S01]  /*145f0*/  IADD3 R13, P5, R6, R5, RZ ;  /* 0x00000005060d7210 */ /* 0x001fe20007fbe0ff */
[----:B------:R-:W-:Y:S01]  /*14600*/  STL [R1+0x3dc], R14 ;  /* 0x0003dc0e01007387 */ /* 0x000fe20000100800 */
[----:B------:R-:W-:-:S03]  /*14610*/  IMAD R82, R82, UR4, RZ ;  /* 0x0000000452527c24 */ /* 0x000fc6000f8e02ff */
[----:B------:R-:W-:Y:S04]  /*14620*/  STL [R1+0x410], R13 ;  /* 0x0004100d01007387 */ /* 0x000fe80000100800 */
[----:B------:R0:W-:Y:S04]  /*14630*/  STL [R1+0x3e4], R12 ;  /* 0x0003e40c01007387 */ /* 0x0001e80000100800 */
[----:B------:R1:W-:Y:S01]  /*14640*/  STL [R1+0x418], R11 ;  /* 0x0004180b01007387 */ /* 0x0003e20000100800 */
[----:B------:R-:W-:-:S03]  /*14650*/  IMAD R83, R83, UR4, RZ ;  /* 0x0000000453537c24 */ /* 0x000fc6000f8e02ff */
[----:B------:R2:W-:Y:S01]  /*14660*/  STL [R1+0x3ec], R10 ;  /* 0x0003ec0a01007387 */ /* 0x0005e20000100800 */
[-C--:B0-----:R-:W-:Y:S02]  /*14670*/  IADD3 R12, P2, R80, R5.reuse, RZ ;  /* 0x00000005500c7210 */ /* 0x081fe40007f5e0ff */
[-C--:B-1----:R-:W-:Y:S02]  /*14680*/  LEA.HI.X.SX32 R11, R9, R4.reuse, 0x1, P1 ;  /* 0x00000004090b7211 */ /* 0x082fe400008f0eff */
[-C--:B------:R-:W-:Y:S02]  /*14690*/  LEA.HI.X.SX32 R9, R8, R4.reuse, 0x1, P0 ;  /* 0x0000000408097211 */ /* 0x080fe400000f0eff */
[-C--:B--2---:R-:W-:Y:S01]  /*146a0*/  IADD3 R10, P1, R81, R5.reuse, RZ ;  /* 0x00000005510a7210 */ /* 0x084fe20007f3e0ff */
[----:B------:R-:W-:Y:S01]  /*146b0*/  STL [R1+0x420], R12 ;  /* 0x0004200c01007387 */ /* 0x000fe20000100800 */
[----:B------:R-:W-:Y:S01]  /*146c0*/  IADD3 R8, P0, R82, R5, RZ ;  /* 0x0000000552087210 */ /* 0x000fe20007f1e0ff */
[----:B------:R-:W-:Y:S01]  /*146d0*/  IMAD R84, R84, UR4, RZ ;  /* 0x0000000454547c24 */ /* 0x000fe2000f8e02ff */
[----:B------:R-:W-:Y:S01]  /*146e0*/  LEA.HI.X.SX32 R7, R7, R4, 0x1, P4 ;  /* 0x0000000407077211 */ /* 0x000fe200020f0eff */
[----:B------:R-:W-:Y:S04]  /*146f0*/  STL [R1+0x3f4], R11 ;  /* 0x0003f40b01007387 */ /* 0x000fe80000100800 */
[----:B------:R-:W-:Y:S01]  /*14700*/  STL [R1+0x428], R10 ;  /* 0x0004280a01007387 */ /* 0x000fe20000100800 */
[----:B------:R-:W-:-:S03]  /*14710*/  IMAD R247, R247, UR4, RZ ;  /* 0x00000004f7f77c24 */ /* 0x000fc6000f8e02ff */
[----:B------:R0:W-:Y:S04]  /*14720*/  STL [R1+0x3fc], R9 ;  /* 0x0003fc0901007387 */ /* 0x0001e80000100800 */
[----:B------:R1:W-:Y:S04]  /*14730*/  STL [R1+0x430], R8 ;  /* 0x0004300801007387 */ /* 0x0003e80000100800 */
[----:B------:R2:W-:Y:S01]  /*14740*/  STL [R1+0x404], R7 ;  /* 0x0004040701007387 */ /* 0x0005e20000100800 */
[----:B0-----:R-:W-:Y:S02]  /*14750*/  IADD3 R9, P4, R83, R5, RZ ;  /* 0x0000000553097210 */ /* 0x001fe40007f9e0ff */
[-C--:B-1----:R-:W-:Y:S01]  /*14760*/  LEA.HI.X.SX32 R8, R6, R4.reuse, 0x1, P5 ;  /* 0x0000000406087211 */ /* 0x082fe200028f0eff */
[----:B------:R-:W-:Y:S01]  /*14770*/  IMAD R249, R249, UR4, RZ ;  /* 0x00000004f9f97c24 */ /* 0x000fe2000f8e02ff */
[----:B------:R-:W-:-:S02]  /*14780*/  LEA.HI.X.SX32 R6, R73, R4, 0x1, P3 ;  /* 0x0000000449067211 */ /* 0x000fc400018f0eff */
[-C--:B--2---:R-:W-:Y:S01]  /*14790*/  IADD3 R7, P5, R84, R5.reuse, RZ ;  /* 0x0000000554077210 */ /* 0x084fe20007fbe0ff */
[----:B------:R-:W-:Y:S04]  /*147a0*/  STL [R1+0x438], R9 ;  /* 0x0004380901007387 */ /* 0x000fe80000100800 */
[----:B------:R0:W-:Y:S04]  /*147b0*/  STL [R1+0x40c], R8 ;  /* 0x00040c0801007387 */ /* 0x0001e80000100800 */
[----:B------:R1:W-:Y:S04]  /*147c0*/  STL [R1+0x440], R7 ;  /* 0x0004400701007387 */ /* 0x0003e80000100800 */
[----:B------:R2:W-:Y:S01]  /*147d0*/  STL [R1+0x414], R6 ;  /* 0x0004140601007387 */ /* 0x0005e20000100800 */
[----:B0-----:R-:W-:-:S02]  /*147e0*/  IADD3 R8, P3, R247, R5, RZ ;  /* 0x00000005f7087210 */ /* 0x001fc40007f7e0ff */
[----:B-1----:R-:W-:-:S03]  /*147f0*/  LEA.HI.X.SX32 R7, R80, R4, 0x1, P2 ;  /* 0x0000000450077211 */ /* 0x002fc600010f0eff */
[----:B------:R0:W-:Y:S01]  /*14800*/  STL [R1+0x448], R8 ;  /* 0x0004480801007387 */ /* 0x0001e20000100800 */
[----:B--2---:R-:W-:-:S03]  /*14810*/  IADD3 R6, P2, R249, R5, RZ ;  /* 0x00000005f9067210 */ /* 0x004fc60007f5e0ff */
[----:B------:R-:W-:Y:S04]  /*14820*/  STL [R1+0x41c], R7 ;  /* 0x00041c0701007387 */ /* 0x000fe80000100800 */
[----:B------:R1:W-:Y:S01]  /*14830*/  STL [R1+0x450], R6 ;  /* 0x0004500601007387 */ /* 0x0003e20000100800 */
[----:B0-----:R-:W-:-:S05]  /*14840*/  LEA.HI.X.SX32 R8, R81, R4, 0x1, P1 ;  /* 0x0000000451087211 */ /* 0x001fca00008f0eff */
[----:B------:R0:W-:Y:S01]  /*14850*/  STL [R1+0x424], R8 ;  /* 0x0004240801007387 */ /* 0x0001e20000100800 */
[----:B-1----:R-:W-:Y:S01]  /*14860*/  LEA.HI.X.SX32 R6, R82, R4, 0x1, P0 ;  /* 0x0000000452067211 */ /* 0x002fe200000f0eff */
[----:B------:R-:W-:Y:S02]  /*14870*/  IMAD R78, R78, UR4, RZ ;  /* 0x000000044e4e7c24 */ /* 0x000fe4000f8e02ff */
[----:B------:R-:W-:Y:S02]  /*14880*/  IMAD R76, R76, UR4, RZ ;  /* 0x000000044c4c7c24 */ /* 0x000fe4000f8e02ff */
[----:B------:R-:W-:Y:S02]  /*14890*/  IMAD R3, R3, UR4, RZ ;  /* 0x0000000403037c24 */ /* 0x000fe4000f8e02ff */
[----:B------:R-:W-:Y:S02]  /*148a0*/  IMAD R75, R75, UR4, RZ ;  /* 0x000000044b4b7c24 */ /* 0x000fe4000f8e02ff */
[----:B------:R-:W-:-:S02]  /*148b0*/  IMAD R74, R74, UR4, RZ ;  /* 0x000000044a4a7c24 */ /* 0x000fc4000f8e02ff */
[----:B------:R-:W-:Y:S02]  /*148c0*/  IMAD R0, R0, UR4, RZ ;  /* 0x0000000400007c24 */ /* 0x000fe4000f8e02ff */
[----:B---3--:R-:W-:Y:S02]  /*148d0*/  IMAD R252, R252, UR4, RZ ;  /* 0x00000004fcfc7c24 */ /* 0x008fe4000f8e02ff */
        /* <DEDUP_REMOVED lines=8> */
[----:B------:R-:W-:Y:S01]  /*14960*/  IMAD R90, R90, UR4, RZ ;  /* 0x000000045a5a7c24 */ /* 0x000fe2000f8e02ff */
[----:B----4-:R-:W-:-:S05]  /*14970*/  IADD3 R7, P1, R67, R5, RZ ;  /* 0x0000000543077210 */ /* 0x010fca0007f3e0ff */
[----:B------:R1:W-:Y:S04]  /*14980*/  STL [R1+0x458], R7 ;  /* 0x0004580701007387 */ /* 0x0003e80000100800 */
[----:B------:R2:W-:Y:S01]  /*14990*/  STL [R1+0x42c], R6 ;  /* 0x00042c0601007387 */ /* 0x0005e20000100800 */
[----:B0-----:R-:W-:Y:S02]  /*149a0*/  IADD3 R8, P0, R68, R5, RZ ;  /* 0x0000000544087210 */ /* 0x001fe40007f1e0ff */
[----:B-1----:R-:W-:-:S03]  /*149b0*/  LEA.HI.X.SX32 R7, R83, R4, 0x1, P4 ;  /* 0x0000000453077211 */ /* 0x002fc600020f0eff */
[----:B------:R0:W-:Y:S01]  /*149c0*/  STL [R1+0x460], R8 ;  /* 0x0004600801007387 */ /* 0x0001e20000100800 */
[----:B--2---:R-:W-:-:S03]  /*149d0*/  IADD3 R6, P4, R69, R5, RZ ;  /* 0x0000000545067210 */ /* 0x004fc60007f9e0ff */
[----:B------:R1:W-:Y:S04]  /*149e0*/  STL [R1+0x434], R7 ;  /* 0x0004340701007387 */ /* 0x0003e80000100800 */
[----:B------:R2:W-:Y:S01]  /*149f0*/  STL [R1+0x468], R6 ;  /* 0x0004680601007387 */ /* 0x0005e20000100800 */
[----:B0-----:R-:W-:Y:S02]  /*14a00*/  LEA.HI.X.SX32 R8, R84, R4, 0x1, P5 ;  /* 0x0000000454087211 */ /* 0x001fe400028f0eff */
[----:B-1----:R-:W-:-:S03]  /*14a10*/  IADD3 R7, P5, R70, R5, RZ ;  /* 0x0000000546077210 */ /* 0x002fc60007fbe0ff */
[----:B------:R0:W-:Y:S01]  /*14a20*/  STL [R1+0x43c], R8 ;  /* 0x00043c0801007387 */ /* 0x0001e20000100800 */
[----:B--2---:R-:W-:-:S03]  /*14a30*/  LEA.HI.X.SX32 R6, R247, R4, 0x1, P3 ;  /* 0x00000004f7067211 */ /* 0x004fc600018f0eff */
        /* <DEDUP_REMOVED lines=30> */
[----:B------:R1:W-:Y:S01]  /*14c20*/  STL [R1+0x47c], R7 ;  /* 0x00047c0701007387 */ /* 0x0003e20000100800 */
[----:B0-----:R-:W-:-:S03]  /*14c30*/  LEA.HI.X.SX32 R8, R78, R4, 0x1, P1 ;  /* 0x000000044e087211 */ /* 0x001fc600008f0eff */
[----:B------:R-:W2:Y:S04]  /*14c40*/  LDL.LU R78, [R1+0xfa0] ;  /* 0x000fa000014e7983 */ /* 0x000ea80000300800 */
[----:B------:R0:W-:Y:S01]  /*14c50*/  STL [R1+0x4b0], R6 ;  /* 0x0004b00601007387 */ /* 0x0001e20000100800 */
[----:B-1----:R-:W-:-:S03]  /*14c60*/  LEA.HI.X.SX32 R7, R79, R4, 0x1, P0 ;  /* 0x000000044f077211 */ /* 0x002fc600000f0eff */
[----:B------:R1:W-:Y:S04]  /*14c70*/  STL [R1+0x484], R8 ;  /* 0x0004840801007387 */ /* 0x0003e80000100800 */
[----:B------:R-:W3:Y:S01]  /*14c80*/  LDL.LU R79, [R1+0xf9c] ;  /* 0x000f9c00014f7983 */ /* 0x000ee20000300800 */
[----:B0-----:R-:W-:-:S05]  /*14c90*/  IADD3 R6, P1, R3, R5, RZ ;  /* 0x0000000503067210 */ /* 0x001fca0007f3e0ff */
[----:B------:R0:W-:Y:S01]  /*14ca0*/  STL [R1+0x4b8], R6 ;  /* 0x0004b80601007387 */ /* 0x0001e20000100800 */
[----:B-1----:R-:W-:-:S03]  /*14cb0*/  LEA.HI.X.SX32 R8, R23, R4, 0x1, P4 ;  /* 0x0000000417087211 */ /* 0x002fc600020f0eff */
[----:B------:R1:W-:Y:S04]  /*14cc0*/  STL [R1+0x48c], R7 ;  /* 0x00048c0701007387 */ /* 0x0003e80000100800 */
[----:B------:R-:W4:Y:S01]  /*14cd0*/  LDL.LU R23, [R1+0xf98] ;  /* 0x000f980001177983 */ /* 0x000f220000300800 */
[----:B0-----:R-:W-:-:S05]  /*14ce0*/  IADD3 R6, P0, R75, R5, RZ ;  /* 0x000000054b067210 */ /* 0x001fca0007f1e0ff */
        /* <DEDUP_REMOVED lines=8> */
[----:B------:R-:W2:Y:S01]  /*14d70*/  LDL.LU R2, [R1+0xf90] ;  /* 0x000f900001027983 */ /* 0x000ea20000300800 */
        /* <DEDUP_REMOVED lines=19> */
[----:B------:R-:W4:Y:S01]  /*14eb0*/  LDL.LU R74, [R1+0xf80] ;  /* 0x000f8000014a7983 */ /* 0x000f220000300800 */
[-C--:B0-----:R-:W-:Y:S02]  /*14ec0*/  IADD3 R6, P0, R124, R5.reuse, RZ ;  /* 0x000000057c067210 */ /* 0x081fe40007f1e0ff */
[----:B-1----:R-:W-:-:S03]  /*14ed0*/  IADD3 R7, P4, R85, R5, RZ ;  /* 0x0000000555077210 */ /* 0x002fc60007f9e0ff */
[----:B------:R0:W-:Y:S04]  /*14ee0*/  STL [R1+0x4f0], R6 ;  /* 0x0004f00601007387 */ /* 0x0001e80000100800 */
[----:B------:R1:W-:Y:S01]  /*14ef0*/  STL [R1+0x4c4], R8 ;  /* 0x0004c40801007387 */ /* 0x0003e20000100800 */
[----:B0-----:R-:W-:-:S03]  /*14f00*/  LEA.HI.X.SX32 R6, R0, R4, 0x1, P5 ;  /* 0x0000000400067211 */ /* 0x001fc600028f0eff */
[----:B------:R-:W4:Y:S01]  /*14f10*/  LDL.LU R0, [R1+0xf7c] ;  /* 0x000f7c0001007983 */ /* 0x000f220000300800 */
[----:B-1----:R-:W-:-:S03]  /*14f20*/  IADD3 R8, P5, R86, R5, RZ ;  /* 0x0000000556087210 */ /* 0x002fc60007fbe0ff */
[----:B------:R0:W-:Y:S04]  /*14f30*/  STL [R1+0x4f8], R7 ;  /* 0x0004f80701007387 */ /* 0x0001e80000100800 */
[----:B------:R1:W-:Y:S01]  /*14f40*/  STL [R1+0x4cc], R6 ;  /* 0x0004cc0601007387 */ /* 0x0003e20000100800 */
[----:B0-----:R-:W-:-:S03]  /*14f50*/  LEA.HI.X.SX32 R7, R252, R4, 0x1, P3 ;  /* 0x00000004fc077211 */ /* 0x001fc600018f0eff */
[----:B------:R0:W-:Y:S01]  /*14f60*/  STL [R1+0x500], R8 ;  /* 0x0005000801007387 */ /* 0x0001e20000100800 */
[----:B-1----:R-:W-:-:S03]  /*14f70*/  IADD3 R6, P3, R87, R5, RZ ;  /* 0x0000000557067210 */ /* 0x002fc60007f7e0ff */
[----:B------:R1:W-:Y:S04]  /*14f80*/  STL [R1+0x4d4], R7 ;  /* 0x0004d40701007387 */ /* 0x0003e80000100800 */
[----:B------:R1:W-:Y:S01]  /*14f90*/  STL [R1+0x508], R6 ;  /* 0x0005080601007387 */ /* 0x0003e20000100800 */
[----:B0-----:R-:W-:Y:S02]  /*14fa0*/  LEA.HI.X.SX32 R8, R251, R4, 0x1, P2 ;  /* 0x00000004fb087211 */ /* 0x001fe400010f0eff */
[----:B-1----:R-:W-:-:S03]  /*14fb0*/  IADD3 R7, P2, R88, R5, RZ ;  /* 0x0000000558077210 */ /* 0x002fc60007f5e0ff */
[----:B------:R0:W-:Y:S01]  /*14fc0*/  STL [R1+0x4dc], R8 ;  /* 0x0004dc0801007387 */ /* 0x0001e20000100800 */
[----:B------:R-:W-:-:S03]  /*14fd0*/  LEA.HI.X.SX32 R6, R250, R4, 0x1, P1 ;  /* 0x00000004fa067211 */ /* 0x000fc600008f0eff */
[----:B------:R1:W-:Y:S01]  /*14fe0*/  STL [R1+0x510], R7 ;  /* 0x0005100701007387 */ /* 0x0003e20000100800 */
[----:B------:R-:W-:-:S03]  /*14ff0*/  IMAD R91, R91, UR4, RZ ;  /* 0x000000045b5b7c24 */ /* 0x000fc6000f8e02ff */
[----:B------:R1:W-:Y:S01]  /*15000*/  STL [R1+0x4e4], R6 ;  /* 0x0004e40601007387 */ /* 0x0003e20000100800 */
[----:B0-----:R-:W-:Y:S02]  /*15010*/  IADD3 R8, P1, R89, R5, RZ ;  /* 0x0000000559087210 */ /* 0x001fe40007f3e0ff */
[----:B-1----:R-:W-:-:S03]  /*15020*/  LEA.HI.X.SX32 R7, R124, R4, 0x1, P0 ;  /* 0x000000047c077211 */ /* 0x002fc600000f0eff */
[----:B------:R0:W-:Y:S01]  /*15030*/  STL [R1+0x518], R8 ;  /* 0x0005180801007387 */ /* 0x0001e20000100800 */
[----:B------:R-:W-:-:S03]  /*15040*/  IADD3 R6, P0, R90, R5, RZ ;  /* 0x000000055a067210 */ /* 0x000fc60007f1e0ff */
[----:B------:R1:W-:Y:S01]  /*15050*/  STL [R1+0x4ec], R7 ;  /* 0x0004ec0701007387 */ /* 0x0003e20000100800 */
[----:B------:R-:W-:-:S03]  /*15060*/  IMAD R92, R92, UR4, RZ ;  /* 0x000000045c5c7c24 */ /* 0x000fc6000f8e02ff */
[----:B------:R1:W-:Y:S01]  /*15070*/  STL [R1+0x520], R6 ;  /* 0x0005200601007387 */ /* 0x0003e20000100800 */
[----:B0-----:R-:W-:Y:S01]  /*15080*/  LEA.HI.X.SX32 R8, R85, R4, 0x1, P4 ;  /* 0x0000000455087211 */ /* 0x001fe200020f0eff */
[----:B------:R-:W-:Y:S01]  /*15090*/  IMAD R93, R93, UR4, RZ ;  /* 0x000000045d5d7c24 */ /* 0x000fe2000f8e02ff */
        /* <DEDUP_REMOVED lines=69> */
[----:B--2---:R-:W-:-:S03]  /*154f0*/  IADD3 R6, P3, R105, R5, RZ ;  /* 0x0000000569067210 */ /* 0x004fc60007f7e0ff */
[----:B------:R1:W-:Y:S01]  /*15500*/  STL [R1+0x564], R7 ;  /* 0x0005640701007387 */ /* 0x0003e20000100800 */
[----:B------:R-:W-:-:S03]  /*15510*/  IMAD R107, R107, UR4, RZ ;  /* 0x000000046b6b7c24 */ /* 0x000fc6000f8e02ff */
[----:B------:R2:W-:Y:S01]  /*15520*/  STL [R1+0x598], R6 ;  /* 0x0005980601007387 */ /* 0x0005e20000100800 */
[----:B0-----:R-:W-:Y:S01]  /*15530*/  LEA.HI.X.SX32 R8, R100, R4, 0x1, P2 ;  /* 0x0000000464087211 */ /* 0x001fe200010f0eff */
[----:B------:R-:W-:Y:S01]  /*15540*/  IMAD R108, R108, UR4, RZ ;  /* 0x000000046c6c7c24 */ /* 0x000fe2000f8e02ff */
[----:B-1----:R-:W-:-:S03]  /*15550*/  IADD3 R7, P2, R106, R5, RZ ;  /* 0x000000056a077210 */ /* 0x002fc60007f5e0ff */
[----:B------:R0:W-:Y:S01]  /*15560*/  STL [R1+0x56c], R8 ;  /* 0x00056c0801007387 */ /* 0x0001e20000100800 */
[----:B--2---:R-:W-:-:S03]  /*15570*/  LEA.HI.X.SX32 R6, R101, R4, 0x1, P1 ;  /* 0x0000000465067211 */ /* 0x004fc600008f0eff */
        /* <DEDUP_REMOVED lines=663> */
[-C--:B0-----:R-:W-:Y:S01]  /*17ef0*/  IADD3 R8, P1, R241, R5.reuse, RZ ;  /* 0x00000005f1087210 */ /* 0x081fe20007f3e0ff */
[----:B------:R-:W0:Y:S01]  /*17f00*/  S2R R72, SR_TID.X ;  /* 0x0000000000487919 */ /* 0x000e220000002100 */
[----:B-1----:R-:W-:Y:S02]  /*17f10*/  LEA.HI.X.SX32 R7, R236, R4, 0x1, P0 ;  /* 0x00000004ec077211 */ /* 0x002fe400000f0eff */
[----:B--2---:R-:W-:Y:S01]  /*17f20*/  IADD3 R6, P0, R242, R5, RZ ;  /* 0x00000005f2067210 */ /* 0x004fe20007f1e0ff */
[----:B------:R1:W-:Y:S01]  /*17f30*/  STL [R1+0xae4], R8 ;  /* 0x000ae40801007387 */ /* 0x0003e20000100800 */
[----:B------:R-:W-:-:S03]  /*17f40*/  IMAD R244, R244, UR4, RZ ;  /* 0x00000004f4f47c24 */ /* 0x000fc6000f8e02ff */
[----:B------:R2:W-:Y:S01]  /*17f50*/  STL [R1+0xab8], R7 ;  /* 0x000ab80701007387 */ /* 0x0005e20000100800 */
[----:B------:R-:W-:-:S03]  /*17f60*/  IMAD R245, R245, UR4, RZ ;  /* 0x00000004f5f57c24 */ /* 0x000fc6000f8e02ff */
[----:B------:R3:W-:Y:S01]  /*17f70*/  STL [R1+0xaec], R6 ;  /* 0x000aec0601007387 */ /* 0x0007e20000100800 */
[----:B-1----:R-:W-:Y:S02]  /*17f80*/  LEA.HI.X.SX32 R8, R237, R4, 0x1, P4 ;  /* 0x00000004ed087211 */ /* 0x002fe400020f0eff */
[----:B--2---:R-:W-:-:S03]  /*17f90*/  IADD3 R7, P4, R243, R5, RZ ;  /* 0x00000005f3077210 */ /* 0x004fc60007f9e0ff */
[----:B------:R1:W-:Y:S01]  /*17fa0*/  STL [R1+0xac0], R8 ;  /* 0x000ac00801007387 */ /* 0x0003e20000100800 */
[----:B---3--:R-:W-:-:S03]  /*17fb0*/  LEA.HI.X.SX32 R6, R238, R4, 0x1, P5 ;  /* 0x00000004ee067211 */ /* 0x008fc600028f0eff */
[----:B------:R2:W-:Y:S01]  /*17fc0*/  STL [R1+0xaf0], R7 ;  /* 0x000af00701007387 */ /* 0x0005e20000100800 */
[----:B------:R-:W-:-:S03]  /*17fd0*/  IMAD R246, R246, UR4, RZ ;  /* 0x00000004f6f67c24 */ /* 0x000fc6000f8e02ff */
[----:B------:R3:W-:Y:S01]  /*17fe0*/  STL [R1+0xac8], R6 ;  /* 0x000ac80601007387 */ /* 0x0007e20000100800 */
[----:B-1----:R-:W-:Y:S02]  /*17ff0*/  IADD3 R8, P5, R244, R5, RZ ;  /* 0x00000005f4087210 */ /* 0x002fe40007fbe0ff */
[----:B--2---:R-:W-:-:S03]  /*18000*/  LEA.HI.X.SX32 R7, R239, R4, 0x1, P3 ;  /* 0x00000004ef077211 */ /* 0x004fc600018f0eff */
[----:B------:R1:W-:Y:S01]  /*18010*/  STL [R1+0xaf4], R8 ;  /* 0x000af40801007387 */ /* 0x0003e20000100800 */
[----:B---3--:R-:W-:-:S03]  /*18020*/  IADD3 R6, P3, R245, R5, RZ ;  /* 0x00000005f5067210 */ /* 0x008fc60007f7e0ff */
[----:B------:R2:W-:Y:S01]  /*18030*/  STL [R1+0xad0], R7 ;  /* 0x000ad00701007387 */ /* 0x0005e20000100800 */
[----:B------:R-:W-:-:S03]  /*18040*/  IMAD R248, R248, UR4, RZ ;  /* 0x00000004f8f87c24 */ /* 0x000fc6000f8e02ff */
[----:B------:R3:W-:Y:S01]  /*18050*/  STL [R1+0xaf8], R6 ;  /* 0x000af80601007387 */ /* 0x0007e20000100800 */
[----:B-1----:R-:W-:Y:S01]  /*18060*/  LEA.HI.X.SX32 R8, R240, R4, 0x1, P2 ;  /* 0x00000004f0087211 */ /* 0x002fe200010f0eff */
[----:B------:R-:W-:Y:S01]  /*18070*/  IMAD R125, R125, UR4, RZ ;  /* 0x000000047d7d7c24 */ /* 0x000fe2000f8e02ff */
[----:B--2---:R-:W-:-:S03]  /*18080*/  IADD3 R7, P2, R246, R5, RZ ;  /* 0x00000005f6077210 */ /* 0x004fc60007f5e0ff */
[----:B------:R1:W-:Y:S01]  /*18090*/  STL [R1+0xad8], R8 ;  /* 0x000ad80801007387 */ /* 0x0003e20000100800 */
[----:B---3--:R-:W-:-:S03]  /*180a0*/  LEA.HI.X.SX32 R6, R241, R4, 0x1, P1 ;  /* 0x00000004f1067211 */ /* 0x008fc600008f0eff */
[----:B------:R2:W-:Y:S04]  /*180b0*/  STL [R1+0xafc], R7 ;  /* 0x000afc0701007387 */ /* 0x0005e80000100800 */
[----:B------:R3:W-:Y:S01]  /*180c0*/  STL [R1+0xae0], R6 ;  /* 0x000ae00601007387 */ /* 0x0007e20000100800 */
[----:B-1----:R-:W-:Y:S02]  /*180d0*/  IADD3 R8, P1, R248, R5, RZ ;  /* 0x00000005f8087210 */ /* 0x002fe40007f3e0ff */
[----:B--2---:R-:W-:-:S03]  /*180e0*/  LEA.HI.X.SX32 R7, R242, R4, 0x1, P0 ;  /* 0x00000004f2077211 */ /* 0x004fc600000f0eff */
[----:B------:R-:W-:Y:S01]  /*180f0*/  STL [R1+0xb00], R8 ;  /* 0x000b000801007387 */ /* 0x000fe20000100800 */
[----:B---3--:R-:W-:Y:S02]  /*18100*/  IADD3 R6, P0, R125, R5, RZ ;  /* 0x000000057d067210 */ /* 0x008fe40007f1e0ff */
[----:B------:R-:W-:Y:S01]  /*18110*/  LEA.HI.X.SX32 R5, R243, R4, 0x1, P4 ;  /* 0x00000004f3057211 */ /* 0x000fe200020f0eff */
[----:B------:R-:W-:Y:S04]  /*18120*/  STL [R1+0xae8], R7 ;  /* 0x000ae80701007387 */ /* 0x000fe80000100800 */
[----:B------:R1:W-:Y:S01]  /*18130*/  STL [R1+0x6e8], R6 ;  /* 0x0006e80601007387 */ /* 0x0003e20000100800 */
[----:B0-----:R-:W-:-:S03]  /*18140*/  SHF.R.U32.HI R72, RZ, 0x6, R72 ;  /* 0x00000006ff487819 */ /* 0x001fc60000011648 */
[----:B------:R-:W2:Y:S04]  /*18150*/  LDL.LU R62, [R1+0x130] ;  /* 0x00013000013e7983 */ /* 0x000ea80000300800 */
[----:B------:R0:W-:Y:S01]  /*18160*/  STL [R1+0x5d8], R5 ;  /* 0x0005d80501007387 */ /* 0x0001e20000100800 */
[----:B-1----:R-:W-:-:S03]  /*18170*/  LEA.HI.X.SX32 R6, R245, R4, 0x1, P3 ;  /* 0x00000004f5067211 */ /* 0x002fc600018f0eff */
[----:B------:R-:W3:Y:S01]  /*18180*/  LDL.LU R63, [R1+0x134] ;  /* 0x00013400013f7983 */ /* 0x000ee20000300800 */
[----:B------:R-:W-:Y:S02]  /*18190*/  SGXT.U32 R72, R72, 0x1 ;  /* 0x000000014848781a */ /* 0x000fe40000000000 */
[----:B0-----:R-:W-:-:S05]  /*181a0*/  LEA.HI.X.SX32 R5, R244, R4, 0x1, P5 ;  /* 0x00000004f4057211 */ /* 0x001fca00028f0eff */
[----:B------:R0:W-:Y:S04]  /*181b0*/  STL [R1+0x6dc], R5 ;  /* 0x0006dc0501007387 */ /* 0x0001e80000100800 */
[----:B------:R-:W4:Y:S01]  /*181c0*/  LDL.LU R64, [R1+0x108] ;  /* 0x0001080001407983 */ /* 0x000f220000300800 */
[----:B------:R-:W-:-:S03]  /*181d0*/  IMAD.WIDE R58, R72, UR25, RZ ;  /* 0x00000019483a7c25 */ /* 0x000fc6000f8e02ff */
[----:B------:R1:W-:Y:S01]  /*181e0*/  STL [R1+0x6e0], R6 ;  /* 0x0006e00601007387 */ /* 0x0003e20000100800 */
[----:B0-----:R-:W-:-:S03]  /*181f0*/  LEA.HI.X.SX32 R5, R246, R4, 0x1, P2 ;  /* 0x00000004f6057211 */ /* 0x001fc600010f0eff */
[----:B------:R-:W4:Y:S04]  /*18200*/  LDL.LU R65, [R1+0x10c] ;  /* 0x00010c0001417983 */ /* 0x000f280000300800 */
[----:B------:R0:W-:Y:S01]  /*18210*/  STL [R1+0x6e4], R5 ;  /* 0x0006e40501007387 */ /* 0x0001e20000100800 */
[----:B-1----:R-:W-:-:S03]  /*18220*/  IADD3 R6, P2, R58, R3, RZ ;  /* 0x000000033a067210 */ /* 0x002fc60007f5e0ff */
[----:B------:R-:W4:Y:S04]  /*18230*/  LDL.LU R66, [R1+0x110] ;  /* 0x0001100001427983 */ /* 0x000f280000300800 */
[----:B------:R-:W4:Y:S01]  /*18240*/  LDL.LU R67, [R1+0x114] ;  /* 0x0001140001437983 */ /* 0x000f220000300800 */
[----:B0-----:R-:W-:-:S03]  /*18250*/  LEA.HI.X.SX32 R5, R248, R4, 0x1, P1 ;  /* 0x00000004f8057211 */ /* 0x001fc600008f0eff */
[----:B------:R-:W-:Y:S04]  /*18260*/  STL [R1+0x6f0], R6 ;  /* 0x0006f00601007387 */ /* 0x000fe80000100800 */
[----:B------:R-:W4:Y:S01]  /*18270*/  LDL.LU R68, [R1+0x118] ;  /* 0x0001180001447983 */ /* 0x000f220000300800 */
[----:B------:R-:W-:-:S03]  /*18280*/  LEA.HI.X.SX32 R4, R125, R4, 0x1, P0 ;  /* 0x000000047d047211 */ /* 0x000fc600000f0eff */
[----:B------:R0:W-:Y:S04]  /*18290*/  STL [R1+0x6ec], R5 ;  /* 0x0006ec0501007387 */ /* 0x0001e80000100800 */
[----:B------:R-:W4:Y:S04]  /*182a0*/  LDL.LU R69, [R1+0x11c] ;  /* 0x00011c0001457983 */ /* 0x000f280000300800 */
[----:B------:R-:W4:Y:S04]  /*182b0*/  LDL.LU R70, [R1+0x120] ;  /* 0x0001200001467983 */ /* 0x000f280000300800 */
[----:B------:R-:W-:Y:S04]  /*182c0*/  STL [R1+0x5dc], R4 ;  /* 0x0005dc0401007387 */ /* 0x000fe80000100800 */
[----:B------:R-:W4:Y:S01]  /*182d0*/  LDL.LU R71, [R1+0x124] ;  /* 0x0001240001477983 */ /* 0x000f220000300800 */
[----:B0-----:R-:W-:-:S02]  /*182e0*/  IMAD.X R5, R59, 0x1, R2, P2 ;  /* 0x000000013b057824 */ /* 0x001fc400010e0602 */
[----:B------:R-:W0:Y:S01]  /*182f0*/  S2R R59, SR_TID.X ;  /* 0x00000000003b7919 */ /* 0x000e220000002100 */
[----:B------:R-:W1:Y:S02]  /*18300*/  S2R R61, SR_TID.X ;  /* 0x00000000003d7919 */ /* 0x000e640000002100 */
[----:B------:R-:W-:Y:S01]  /*18310*/  STL [R1+0x6d8], R5 ;  /* 0x0006d80501007387 */ /* 0x000fe20000100800 */
[----:B0-----:R-:W-:Y:S02]  /*18320*/  LEA.HI R60, R59, 0x2e, RZ, 0x1a ;  /* 0x0000002e3b3c7811 */ /* 0x001fe400078fd0ff */
[----:B-1----:R-:W-:-:S03]  /*18330*/  LEA.HI R58, R61, 0x3e, RZ, 0x1a ;  /* 0x0000003e3d3a7811 */ /* 0x002fc600078fd0ff */
[----:B------:R-:W-:Y:S01]  /*18340*/  IMAD R8, R60, UR25, RZ ;  /* 0x000000193c087c24 */ /* 0x000fe2000f8e02ff */
[----:B------:R-:W-:Y:S02]  /*18350*/  LEA.HI R60, R61, 0xe, RZ, 0x1a ;  /* 0x0000000e3d3c7811 */ /* 0x000fe400078fd0ff */
[----:B------:R-:W-:Y:S01]  /*18360*/  SHF.R.U32.HI R61, RZ, 0x6, R61 ;  /* 0x00000006ff3d7819 */ /* 0x000fe2000001163d */
[----:B------:R-:W-:Y:S01]  /*18370*/  IMAD R7, R58, UR25, RZ ;  /* 0x000000193a077c24 */ /* 0x000fe2000f8e02ff */
[----:B------:R-:W-:Y:S02]  /*18380*/  LEA.HI R59, R59, 0x1e, RZ, 0x1a ;  /* 0x0000001e3b3b7811 */ /* 0x000fe400078fd0ff */
[----:B------:R-:W-:Y:S01]  /*18390*/  SGXT.U32 R61, R61, 0x1 ;  /* 0x000000013d3d781a */ /* 0x000fe20000000000 */
[----:B------:R-:W-:Y:S01]  /*183a0*/  IMAD R10, R60, UR25, RZ ;  /* 0x000000193c0a7c24 */ /* 0x000fe2000f8e02ff */
[-C--:B------:R-:W-:Y:S02]  /*183b0*/  IADD3 R11, P2, R7, R3.reuse, RZ ;  /* 0x00000003070b7210 */ /* 0x080fe40007f5e0ff */
[----:B------:R-:W-:Y:S01]  /*183c0*/  LOP3.LUT R61, R61, 0x3c, RZ, 0xfc, !PT ;  /* 0x0000003c3d3d7812 */ /* 0x000fe200078efcff */
[----:B------:R-:W-:Y:S01]  /*183d0*/  IMAD R9, R59, UR25, RZ ;  /* 0x000000193b097c24 */ /* 0x000fe2000f8e02ff */
[-C--:B------:R-:W-:Y:S01]  /*183e0*/  IADD3 R12, P3, R8, R3.reuse, RZ ;  /* 0x00000003080c7210 */ /* 0x080fe20007f7e0ff */
[----:B------:R0:W-:Y:S02]  /*183f0*/  STL [R1+0x5f8], R11 ;  /* 0x0005f80b01007387 */ /* 0x0001e40000100800 */
[----:B------:R-:W-:Y:S01]  /*18400*/  IMAD R61, R61, UR25, RZ ;  /* 0x000000193d3d7c24 */ /* 0x000fe2000f8e02ff */
[-C--:B------:R-:W-:Y:S01]  /*18410*/  IADD3 R13, P4, R9, R3.reuse, RZ ;  /* 0x00000003090d7210 */ /* 0x080fe20007f9e0ff */
[----:B------:R1:W-:Y:S01]  /*18420*/  STL [R1+0x638], R12 ;  /* 0x0006380c01007387 */ /* 0x0003e20000100800 */
[----:B0-----:R-:W-:-:S03]  /*18430*/  IADD3 R11, P5, R10, R3, RZ ;  /* 0x000000030a0b7210 */ /* 0x001fc60007fbe0ff */
[----:B------:R-:W-:Y:S01]  /*18440*/  STL [R1+0x678], R13 ;  /* 0x0006780d01007387 */ /* 0x000fe20000100800 */
[----:B-1----:R-:W-:-:S03]  /*18450*/  IADD3 R12, P0, R61, R3, RZ ;  /* 0x000000033d0c7210 */ /* 0x002fc60007f1e0ff */
[----:B------:R0:W-:Y:S04]  /*18460*/  STL [R1+0x6b8], R11 ;  /* 0x0006b80b01007387 */ /* 0x0001e80000100800 */
[----:B------:R3:W-:Y:S01]  /*18470*/  STL [R1+0x600], R12 ;  /* 0x0006000c01007387 */ /* 0x0007e20000100800 */
[-C--:B0-----:R-:W-:Y:S02]  /*18480*/  LEA.HI.X.SX32 R11, R7, R2.reuse, 0x1, P2 ;  /* 0x00000002070b7211 */ /* 0x081fe400010f0eff */
[-C--:B------:R-:W-:Y:S02]  /*18490*/  LEA.HI.X.SX32 R7, R8, R2.reuse, 0x1, P3 ;  /* 0x0000000208077211 */ /* 0x080fe400018f0eff */
[-C--:B------:R-:W-:Y:S02]  /*184a0*/  LEA.HI.X.SX32 R8, R9, R2.reuse, 0x1, P4 ;  /* 0x0000000209087211 */ /* 0x080fe400020f0eff */
[----:B------:R-:W-:Y:S01]  /*184b0*/  LEA.HI.X.SX32 R9, R10, R2, 0x1, P5 ;  /* 0x000000020a097211 */ /* 0x000fe200028f0eff */
[----:B------:R-:W-:-:S04]  /*184c0*/  IMAD R72, RZ, RZ, -UR25 ;  /* 0x80000019ff487e24 */ /* 0x000fc8000f8e02ff */
[----:B------:R-:W-:-:S04]  /*184d0*/  IMAD R4, R72, 0x2, R78 ;  /* 0x0000000248047824 */ /* 0x000fc800078e024e */
[----:B------:R-:W-:-:S04]  /*184e0*/  IMAD R5, R72, 0x2, R4 ;  /* 0x0000000248057824 */ /* 0x000fc800078e0204 */
[----:B------:R-:W-:Y:S01]  /*184f0*/  IMAD R6, R72, 0x2, R5 ;  /* 0x0000000248067824 */ /* 0x000fe200078e0205 */
[----:B--2---:R-:W-:-:S05]  /*18500*/  IADD3 R13, P1, R62, R3, RZ ;  /* 0x000000033e0d7210 */ /* 0x004fca0007f3e0ff */
[----:B------:R-:W-:Y:S01]  /*18510*/  STL [R1+0x608], R13 ;  /* 0x0006080d01007387 */ /* 0x000fe20000100800 */
[----:B---3--:R-:W-:-:S03]  /*18520*/  IADD3 R12, P2, R63, R3, RZ ;  /* 0x000000033f0c7210 */ /* 0x008fc60007f5e0ff */
[----:B------:R4:W-:Y:S04]  /*18530*/  STL [R1+0x5f4], R11 ;  /* 0x0005f40b01007387 */ /* 0x0009e80000100800 */
[----:B------:R-:W-:Y:S04]  /*18540*/  STL [R1+0x610], R12 ;  /* 0x0006100c01007387 */ /* 0x000fe80000100800 */
[----:B------:R0:W-:Y:S01]  /*18550*/  STL [R1+0x634], R7 ;  /* 0x0006340701007387 */ /* 0x0001e20000100800 */
[----:B----4-:R-:W-:-:S05]  /*18560*/  IADD3 R11, P3, R64, R3, RZ ;  /* 0x00000003400b7210 */ /* 0x010fca0007f7e0ff */
[----:B------:R-:W-:Y:S01]  /*18570*/  STL [R1+0x618], R11 ;  /* 0x0006180b01007387 */ /* 0x000fe20000100800 */
[----:B0-----:R-:W-:-:S03]  /*18580*/  IADD3 R7, P4, R65, R3, RZ ;  /* 0x0000000341077210 */ /* 0x001fc60007f9e0ff */
[----:B------:R0:W-:Y:S04]  /*18590*/  STL [R1+0x674], R8 ;  /* 0x0006740801007387 */ /* 0x0001e80000100800 */
        /* <DEDUP_REMOVED lines=48> */
[----:B------:R1:W5:Y:S04]  /*188a0*/  LDL.LU R0, [R1+0xf78] ;  /* 0x000f780001007983 */ /* 0x0003680000300800 */
[----:B------:R-:W-:Y:S01]  /*188b0*/  STL [R1+0x690], R7 ;  /* 0x0006900701007387 */ /* 0x000fe20000100800 */
[----:B0-----:R-:W-:-:S03]  /*188c0*/  IADD3 R8, P5, R78, R3, RZ ;  /* 0x000000034e087210 */ /* 0x001fc60007fbe0ff */
[----:B------:R0:W-:Y:S01]  /*188d0*/  STL [R1+0x65c], R9 ;  /* 0x00065c0901007387 */ /* 0x0001e20000100800 */
[----:B------:R-:W-:-:S03]  /*188e0*/  LEA.HI.X.SX32 R10, R75, R2, 0x1, P1 ;  /* 0x000000024b0a7211 */ /* 0x000fc600008f0eff */
[----:B------:R2:W-:Y:S01]  /*188f0*/  STL [R1+0x698], R8 ;  /* 0x0006980801007387 */ /* 0x0005e20000100800 */
[----:B0-----:R-:W-:Y:S02]  /*18900*/  LEA.HI.X.SX32 R9, R74, R2, 0x1, P0 ;  /* 0x000000024a097211 */ /* 0x001fe400000f0eff */
[----:B--2---:R-:W-:-:S03]  /*18910*/  IADD3 R8, P0, R4, R3, RZ ;  /* 0x0000000304087210 */ /* 0x004fc60007f1e0ff */
[----:B------:R0:W-:Y:S04]  /*18920*/  STL [R1+0x664], R9 ;  /* 0x0006640901007387 */ /* 0x0001e80000100800 */
[----:B------:R-:W-:Y:S01]  /*18930*/  STL [R1+0x6a0], R8 ;  /* 0x0006a00801007387 */ /* 0x000fe20000100800 */
[----:B0-----:R-:W-:-:S03]  /*18940*/  IADD3 R9, P6, R5, R3, RZ ;  /* 0x0000000305097210 */ /* 0x001fc60007fde0ff */
[----:B------:R0:W-:Y:S01]  /*18950*/  STL [R1+0x66c], R10 ;  /* 0x00066c0a01007387 */ /* 0x0001e20000100800 */
[----:B------:R-:W-:-:S03]  /*18960*/  LEA.HI.X.SX32 R11, R77, R2, 0x1, P3 ;  /* 0x000000024d0b7211 */ /* 0x000fc600018f0eff */
[----:B------:R2:W-:Y:S01]  /*18970*/  STL [R1+0x6a8], R9 ;  /* 0x0006a80901007387 */ /* 0x0005e20000100800 */
[----:B------:R-:W-:Y:S01]  /*18980*/  IMAD R7, R72, 0x4, R6 ;  /* 0x0000000448077824 */ /* 0x000fe200078e0206 */
[----:B0-----:R-:W-:Y:S02]  /*18990*/  LEA.HI.X.SX32 R10, R76, R2, 0x1, P2 ;  /* 0x000000024c0a7211 */ /* 0x001fe400010f0eff */
[----:B--2---:R-:W-:-:S03]  /*189a0*/  IADD3 R9, P1, R6, R3, RZ ;  /* 0x0000000306097210 */ /* 0x004fc60007f3e0ff */
[----:B------:R-:W-:Y:S01]  /*189b0*/  STL [R1+0x67c], R10 ;  /* 0x00067c0a01007387 */ /* 0x000fe20000100800 */
[----:B------:R-:W-:-:S03]  /*189c0*/  LEA.HI.X.SX32 R12, R78, R2, 0x1, P5 ;  /* 0x000000024e0c7211 */ /* 0x000fc600028f0eff */
[----:B------:R0:W-:Y:S01]  /*189d0*/  STL [R1+0x6b0], R9 ;  /* 0x0006b00901007387 */ /* 0x0001e20000100800 */
[----:B------:R-:W-:-:S03]  /*189e0*/  IMAD R8, R72, 0x2, R7 ;  /* 0x0000000248087824 */ /* 0x000fc600078e0207 */
[----:B------:R2:W-:Y:S01]  /*189f0*/  STL [R1+0x684], R11 ;  /* 0x0006840b01007387 */ /* 0x0005e20000100800 */
[-C--:B0-----:R-:W-:Y:S02]  /*18a00*/  LEA.HI.X.SX32 R9, R79, R2.reuse, 0x1, P4 ;  /* 0x000000024f097211 */ /* 0x081fe400020f0eff */
[-C--:B--2---:R-:W-:Y:S02]  /*18a10*/  LEA.HI.X.SX32 R11, R4, R2.reuse, 0x1, P0 ;  /* 0x00000002040b7211 */ /* 0x084fe400000f0eff */
[-C--:B------:R-:W-:Y:S01]  /*18a20*/  LEA.HI.X.SX32 R4, R5, R2.reuse, 0x1, P6 ;  /* 0x0000000205047211 */ /* 0x080fe200030f0eff */
[----:B------:R0:W-:Y:S01]  /*18a30*/  STL [R1+0x68c], R9 ;  /* 0x00068c0901007387 */ /* 0x0001e20000100800 */
[C---:B------:R-:W-:Y:S01]  /*18a40*/  IADD3 R5, P0, R7.reuse, R3, RZ ;  /* 0x0000000307057210 */ /* 0x040fe20007f1e0ff */
[C---:B------:R-:W-:Y:S02]  /*18a50*/  IMAD R10, R72.reuse, 0x2, R8 ;  /* 0x00000002480a7824 */ /* 0x040fe400078e0208 */
[----:B------:R-:W-:Y:S04]  /*18a60*/  STL [R1+0x694], R12 ;  /* 0x0006940c01007387 */ /* 0x000fe80000100800 */
[----:B------:R2:W-:Y:S01]  /*18a70*/  STL [R1+0x69c], R11 ;  /* 0x00069c0b01007387 */ /* 0x0005e20000100800 */
[----:B------:R-:W-:Y:S01]  /*18a80*/  LEA.HI.X.SX32 R7, R7, R2, 0x1, P0 ;  /* 0x0000000207077211 */ /* 0x000fe200000f0eff */
[----:B0-----:R-:W-:-:S02]  /*18a90*/  IMAD R9, R72, 0x2, R10 ;  /* 0x0000000248097824 */ /* 0x001fc400078e020a */
[----:B------:R0:W-:Y:S04]  /*18aa0*/  STL [R1+0x6a4], R4 ;  /* 0x0006a40401007387 */ /* 0x0001e80000100800 */
[----:B------:R3:W-:Y:S01]  /*18ab0*/  STL [R1+0x6c0], R5 ;  /* 0x0006c00501007387 */ /* 0x0007e20000100800 */
[----:B--2---:R-:W-:Y:S01]  /*18ac0*/  IADD3 R11, P2, R8, R3, RZ ;  /* 0x00000003080b7210 */ /* 0x004fe20007f5e0ff */
[----:B0-----:R-:W-:Y:S01]  /*18ad0*/  IMAD R4, R72, 0x2, R9 ;  /* 0x0000000248047824 */ /* 0x001fe200078e0209 */
[----:B---3--:R-:W-:-:S03]  /*18ae0*/  LEA.HI.X.SX32 R5, R6, R2, 0x1, P1 ;  /* 0x0000000206057211 */ /* 0x008fc600008f0eff */
[----:B------:R-:W-:Y:S01]  /*18af0*/  STL [R1+0x6c8], R11 ;  /* 0x0006c80b01007387 */ /* 0x000fe20000100800 */
[----:B------:R-:W-:-:S03]  /*18b00*/  LEA.HI.X.SX32 R6, R8, R2, 0x1, P2 ;  /* 0x0000000208067211 */ /* 0x000fc600010f0eff */
[----:B------:R0:W-:Y:S04]  /*18b10*/  STL [R1+0x6ac], R5 ;  /* 0x0006ac0501007387 */ /* 0x0001e80000100800 */
[----:B------:R2:W-:Y:S01]  /*18b20*/  STL [R1+0x6bc], R7 ;  /* 0x0006bc0701007387 */ /* 0x0005e20000100800 */
[-C--:B------:R-:W-:Y:S01]  /*18b30*/  IADD3 R8, P1, R9, R3.reuse, RZ ;  /* 0x0000000309087210 */ /* 0x080fe20007f3e0ff */
[----:B0-----:R-:W-:Y:S01]  /*18b40*/  IMAD R5, R72, 0x2, R4 ;  /* 0x0000000248057824 */ /* 0x001fe200078e0204 */
[-C--:B--2---:R-:W-:Y:S01]  /*18b50*/  IADD3 R7, P0, R10, R3.reuse, RZ ;  /* 0x000000030a077210 */ /* 0x084fe20007f1e0ff */
[----:B------:R0:W-:Y:S04]  /*18b60*/  STL [R1+0x6c4], R6 ;  /* 0x0006c40601007387 */ /* 0x0001e80000100800 */
[----:B------:R2:W-:Y:S01]  /*18b70*/  STL [R1+0x6cc], R7 ;  /* 0x0006cc0701007387 */ /* 0x0005e20000100800 */
[----:B0-----:R-:W-:-:S03]  /*18b80*/  IADD3 R6, P2, R4, R3, RZ ;  /* 0x0000000304067210 */ /* 0x001fc60007f5e0ff */
[----:B------:R-:W-:Y:S01]  /*18b90*/  STL [R1+0x6d0], R8 ;  /* 0x0006d00801007387 */ /* 0x000fe20000100800 */
[----:B--2---:R-:W-:Y:S02]  /*18ba0*/  IADD3 R7, P3, R5, R3, RZ ;  /* 0x0000000305077210 */ /* 0x004fe40007f7e0ff */
[-C--:B------:R-:W-:Y:S01]  /*18bb0*/  LEA.HI.X.SX32 R3, R10, R2.reuse, 0x1, P0 ;  /* 0x000000020a037211 */ /* 0x080fe200000f0eff */
[----:B------:R0:W-:Y:S04]  /*18bc0*/  STL [R1+0x6d4], R6 ;  /* 0x0006d40601007387 */ /* 0x0001e80000100800 */
[----:B------:R-:W-:Y:S04]  /*18bd0*/  STL [R1+0x5f0], R7 ;  /* 0x0005f00701007387 */ /* 0x000fe80000100800 */
[----:B------:R2:W-:Y:S01]  /*18be0*/  STL [R1+0x5e0], R3 ;  /* 0x0005e00301007387 */ /* 0x0005e20000100800 */
[----:B0-----:R-:W-:-:S02]  /*18bf0*/  LEA.HI.X.SX32 R6, R9, R2, 0x1, P1 ;  /* 0x0000000209067211 */ /* 0x001fc400008f0eff */
[-C--:B--2---:R-:W-:Y:S02]  /*18c00*/  LEA.HI.X.SX32 R3, R4, R2.reuse, 0x1, P2 ;  /* 0x0000000204037211 */ /* 0x084fe400010f0eff */
[----:B------:R-:W-:Y:S01]  /*18c10*/  LEA.HI.X.SX32 R2, R5, R2, 0x1, P3 ;  /* 0x0000000205027211 */ /* 0x000fe200018f0eff */
[----:B------:R-:W-:Y:S04]  /*18c20*/  STL [R1+0x5e8], R6 ;  /* 0x0005e80601007387 */ /* 0x000fe80000100800 */
[----:B------:R-:W-:Y:S04]  /*18c30*/  STL [R1+0x5ec], R3 ;  /* 0x0005ec0301007387 */ /* 0x000fe80000100800 */
[----:B------:R0:W-:Y:S04]  /*18c40*/  STL [R1+0x5e4], R2 ;  /* 0x0005e40201007387 */ /* 0x0001e80000100800 */
[----:B------:R1:W-:Y:S04]  /*18c50*/  STL [R1], RZ ;  /* 0x000000ff01007387 */ /* 0x0003e80000100800 */
        /* <DEDUP_REMOVED lines=109> */
[----:B------:R-:W2:Y:S03]  /*19330*/  S2R R72, SR_TID.X ;  /* 0x0000000000487919 */ /* 0x000ea60000002100 */
        /* <DEDUP_REMOVED lines=18> */
[----:B------:R-:W-:Y:S01]  /*19460*/  USHF.R.U32.HI UR22, URZ, 0x4, UR24 ;  /* 0x000000043f167899 */ /* 0x000fe20008011618 */
[----:B--2---:R-:W-:Y:S01]  /*19470*/  LOP3.LUT R72, R72, 0x7f, RZ, 0xc0, !PT ;  /* 0x0000007f48487812 */ /* 0x004fe200078ec0ff */
[----:B------:R-:W-:-:S02]  /*19480*/  UIADD3 UR6, UR24, 0x8000, URZ ;  /* 0x0000800018067890 */ /* 0x000fc4000fffe03f */
[----:B------:R-:W-:Y:S01]  /*19490*/  USGXT.U32 UR22, UR22, 0xe ;  /* 0x0000000e1616789a */ /* 0x000fe20008000000 */
[C---:B------:R-:W-:Y:S01]  /*194a0*/  LOP3.LUT R201, R72.reuse, 0x10, RZ, 0x3c, !PT ;  /* 0x0000001048c97812 */ /* 0x040fe200078e3cff */
[----:B------:R-:W-:Y:S01]  /*194b0*/  USHF.L.U32 UR25, UR25, 0x6, URZ ;  /* 0x0000000619197899 */ /* 0x000fe2000800063f */
[C---:B------:R-:W-:Y:S01]  /*194c0*/  LOP3.LUT R200, R72.reuse, 0x20, RZ, 0x3c, !PT ;  /* 0x0000002048c87812 */ /* 0x040fe200078e3cff */
[----:B------:R-:W-:Y:S01]  /*194d0*/  USHF.R.U32.HI UR6, URZ, 0x4, UR6 ;  /* 0x000000043f067899 */ /* 0x000fe20008011606 */
[----:B------:R-:W-:Y:S01]  /*194e0*/  LOP3.LUT R199, R72, 0x30, RZ, 0x3c, !PT ;  /* 0x0000003048c77812 */ /* 0x000fe200078e3cff */
[----:B------:R-:W-:Y:S01]  /*194f0*/  UIADD3 UR10, UP0, UR22, 0x2, URZ ;  /* 0x00000002160a7890 */ /* 0x000fe2000ff1e03f */
[----:B------:R-:W-:Y:S02]  /*19500*/  CS2R R24, SRZ ;  /* 0x0000000000187805 */ /* 0x000fe4000001ff00 */
[----:B------:R-:W-:Y:S02]  /*19510*/  CS2R R26, SRZ ;  /* 0x00000000001a7805 */ /* 0x000fe4000001ff00 */
[----:B------:R-:W-:-:S02]  /*19520*/  CS2R R28, SRZ ;  /* 0x00000000001c7805 */ /* 0x000fc4000001ff00 */
[----:B------:R-:W-:Y:S02]  /*19530*/  CS2R R30, SRZ ;  /* 0x00000000001e7805 */ /* 0x000fe4000001ff00 */
[----:B------:R-:W-:Y:S02]  /*19540*/  CS2R R32, SRZ ;  /* 0x0000000000207805 */ /* 0x000fe4000001ff00 */
[----:B------:R-:W-:Y:S02]  /*19550*/  CS2R R34, SRZ ;  /* 0x0000000000227805 */ /* 0x000fe4000001ff00 */
        /* <DEDUP_REMOVED lines=26> */
[----:B------:R-:W-:Y:S01]  /*19700*/  CS2R R88, SRZ ;  /* 0x0000000000587805 */ /* 0x000fe2000001ff00 */
[----:B------:R-:W-:Y:S01]  /*19710*/  UMOV UR5, URZ ;  /* 0x0000003f00057c82 */ /* 0x000fe20008000000 */
[----:B------:R-:W-:Y:S01]  /*19720*/  UMOV UR8, 0xfffffffe ;  /* 0xfffffffe00087882 */ /* 0x000fe20000000000 */
[----:B------:R-:W-:Y:S01]  /*19730*/  UMOV UR9, 0x7fffffdf ;  /* 0x7fffffdf00097882 */ /* 0x000fe20000000000 */
[----:B------:R-:W-:Y:S01]  /*19740*/  UMOV UR4, URZ ;  /* 0x0000003f00047c82 */ /* 0x000fe20008000000 */
[----:B------:R-:W-:-:S02]  /*19750*/  USHF.L.U32 UR26, UR26, 0x6, URZ ;  /* 0x000000061a1a7899 */ /* 0x000fc4000800063f */
[----:B------:R-:W-:Y:S02]  /*19760*/  USGXT.U32 UR20, UR6, 0xe ;  /* 0x0000000e0614789a */ /* 0x000fe40008000000 */
[----:B------:R-:W-:Y:S02]  /*19770*/  UIADD3.X UR11, UR5, -0x7fffffe0, URZ, UP0, !UPT ;  /* 0x80000020050b7890 */ /* 0x000fe400087fe43f */
[----:B------:R-:W-:Y:S01]  /*19780*/  USHF.R.S32.HI UR27, URZ, 0x1f, UR25 ;  /* 0x0000001f3f1b7899 */ /* 0x000fe20008011419 */
[----:B------:R-:W2:Y:S01]  /*19790*/  LDC R21, c[0x0][0x230] ;  /* 0x00008c00ff157b82 */ /* 0x000ea20000000800 */
        /* <DEDUP_REMOVED lines=22> */
[----:B------:R-:W-:Y:S01]  /*19900*/  CS2R R134, SRZ ;  /* 0x0000000000867805 */ /* 0x000fe2000001ff00 */
[----:B--2---:R-:W-:Y:S01]  /*19910*/  VIADD R21, R21, 0x3f ;  /* 0x0000003f15157836 */ /* 0x004fe20000000000 */
[----:B------:R-:W-:Y:S02]  /*19920*/  CS2R R136, SRZ ;  /* 0x0000000000887805 */ /* 0x000fe4000001ff00 */
[----:B------:R-:W-:Y:S02]  /*19930*/  CS2R R138, SRZ ;  /* 0x00000000008a7805 */ /* 0x000fe4000001ff00 */
[----:B------:R-:W-:Y:S02]  /*19940*/  CS2R R140, SRZ ;  /* 0x00000000008c7805 */ /* 0x000fe4000001ff00 */
[----:B------:R-:W-:-:S02]  /*19950*/  CS2R R142, SRZ ;  /* 0x00000000008e7805 */ /* 0x000fc4000001ff00 */
[----:B------:R-:W-:Y:S02]  /*19960*/  SHF.R.S32.HI R22, RZ, 0x1f, R21 ;  /* 0x0000001fff167819 */ /* 0x000fe40000011415 */
[----:B------:R-:W-:Y:S02]  /*19970*/  CS2R R144, SRZ ;  /* 0x0000000000907805 */ /* 0x000fe4000001ff00 */
[----:B------:R-:W-:Y:S02]  /*19980*/  CS2R R146, SRZ ;  /* 0x0000000000927805 */ /* 0x000fe4000001ff00 */
[----:B------:R-:W-:Y:S02]  /*19990*/  CS2R R148, SRZ ;  /* 0x0000000000947805 */ /* 0x000fe4000001ff00 */
[----:B------:R-:W-:Y:S02]  /*199a0*/  LEA.HI R22, R22, R21, RZ, 0x6 ;  /* 0x0000001516167211 */ /* 0x000fe400078f30ff */
[----:B------:R-:W-:-:S02]  /*199b0*/  CS2R R150, SRZ ;  /* 0x0000000000967805 */ /* 0x000fc4000001ff00 */
[C---:B------:R-:W-:Y:S01]  /*199c0*/  LOP3.LUT R157, R23.reuse, 0x10, RZ, 0x3c, !PT ;  /* 0x00000010179d7812 */ /* 0x040fe200078e3cff */
[----:B------:R-:W-:Y:S01]  /*199d0*/  UMOV UR6, UR20 ;  /* 0x0000001400067c82 */ /* 0x000fe20008000000 */
[----:B0-----:R-:W-:Y:S01]  /*199e0*/  SHF.R.S32.HI R2, RZ, 0x6, R22 ;  /* 0x00000006ff027819 */ /* 0x001fe20000011416 */
[----:B------:R-:W-:Y:S01]  /*199f0*/  UMOV UR7, URZ ;  /* 0x0000003f00077c82 */ /* 0x000fe20008000000 */
[C---:B------:R-:W-:Y:S01]  /*19a00*/  LOP3.LUT R156, R23.reuse, 0x20, RZ, 0x3c, !PT ;  /* 0x00000020179c7812 */ /* 0x040fe200078e3cff */
[----:B------:R-:W-:Y:S01]  /*19a10*/  USHF.R.S32.HI UR30, URZ, 0x1f, UR26 ;  /* 0x0000001f3f1e7899 */ /* 0x000fe2000801141a */
[----:B------:R-:W-:Y:S01]  /*19a20*/  LOP3.LUT R155, R23, 0x30, RZ, 0x3c, !PT ;  /* 0x00000030179b7812 */ /* 0x000fe200078e3cff */
[----:B------:R-:W-:Y:S02]  /*19a30*/  UIADD3.64 UR8, UR6, -UR8, URZ ;  /* 0x8000000806087297 */ /* 0x000fe4000fffe03f */
[----:B------:R-:W-:Y:S02]  /*19a40*/  UIADD3.64 UR14, UR10, 0x3fe, URZ ;  /* 0x000003fe0a0e7897 */ /* 0x000fe4000fffe03f */
[----:B------:R-:W-:Y:S01]  /*19a50*/  UIADD3.64 UR18, UR10, 0x400, URZ ;  /* 0x000004000a127897 */ /* 0x000fe2000fffe03f */
[----:B------:R-:W-:Y:S01]  /*19a60*/  ULDC UR5, c[0x0][0x230] ;  /* 0x00008c0000057ab9 */ /* 0x000fe20000000800 */
[----:B-1----:R-:W-:-:S10]  /*19a70*/  UMOV UR21, 0x80000020 ;  /* 0x8000002000157882 */ /* 0x002fd40000000000 */
.L_x_2:
[----:B0-----:R-:W2:Y:S04]  /*19a80*/  LDL R3, [R1+0x5e4] ;  /* 0x0005e40001037983 */ /* 0x001ea80000100800 */
[----:B------:R-:W2:Y:S04]  /*19a90*/  LDL R2, [R1+0x5f0] ;  /* 0x0005f00001027983 */ /* 0x000ea80000100800 */
[----:B------:R-:W3:Y:S04]  /*19aa0*/  LDL R199, [R1+0x5e0] ;  /* 0x0005e00001c77983 */ /* 0x000ee80000100800 */
[----:B------:R-:W4:Y:S04]  /*19ab0*/  LDL R4, [R1+0x6cc] ;  /* 0x0006cc0001047983 */ /* 0x000f280000100800 */
[----:B------:R-:W3:Y:S04]  /*19ac0*/  LDL R200, [R1+0x6c8] ;  /* 0x0006c80001c87983 */ /* 0x000ee80000100800 */
        /* <DEDUP_REMOVED lines=28> */
[----:B0-----:R-:W3:Y:S04]  /*19c90*/  LDL R32, [R1+0x6c4] ;  /* 0x0006c40001207983 */ /* 0x001ee80000100800 */
[----:B------:R0:W-:Y:S04]  /*19ca0*/  STL [R1+0x1238], R33 ;  /* 0x0012382101007387 */ /* 0x0001e80000100800 */
[----:B0-----:R-:W4:Y:S04]  /*19cb0*/  LDL R33, [R1+0x6d0] ;  /* 0x0006d00001217983 */ /* 0x001f280000100800 */
[----:B------:R-:W-:Y:S04]  /*19cc0*/  STL [R1+0x1234], R30 ;  /* 0x0012341e01007387 */ /* 0x000fe80000100800 */
[----:B------:R-:W-:Y:S04]  /*19cd0*/  STL [R1+0x1230], R31 ;  /* 0x0012301f01007387 */ /* 0x000fe80000100800 */
[----:B------:R0:W-:Y:S04]  /*19ce0*/  STL [R1+0x122c], R28 ;  /* 0x00122c1c01007387 */ /* 0x0001e80000100800 */
[----:B0-----:R-:W3:Y:S04]  /*19cf0*/  LDL R28, [R1+0x6d4] ;  /* 0x0006d400011c7983 */ /* 0x001ee80000100800 */
[----:B------:R0:W-:Y:S04]  /*19d00*/  STL [R1+0x1228], R29 ;  /* 0x0012281d01007387 */ /* 0x0001e80000100800 */
[----:B0-----:R-:W4:Y:S04]  /*19d10*/  LDL R29, [R1+0x5ec] ;  /* 0x0005ec00011d7983 */ /* 0x001f280000100800 */
[----:B------:R0:W-:Y:S04]  /*19d20*/  STL [R1+0x1224], R26 ;  /* 0x0012241a01007387 */ /* 0x0001e80000100800 */
[----:B0-----:R-:W3:Y:S01]  /*19d30*/  LDL R26, [R1+0x5e8] ;  /* 0x0005e800011a7983 */ /* 0x001ee20000100800 */
[----:B------:R-:W-:Y:S01]  /*19d40*/  UIMAD UR6, UR4, -0x40, UR5 ;  /* 0xffffffc0040678a4 */ /* 0x000fe2000f8e0205 */
[----:B------:R-:W-:Y:S01]  /*19d50*/  PRMT R154, RZ, 0x7610, R154 ;  /* 0x00007610ff9a7816 */ /* 0x000fe2000000009a */
[----:B------:R-:W0:Y:S01]  /*19d60*/  S2R R31, SR_TID.X ;  /* 0x00000000001f7919 */ /* 0x000e220000002100 */
[----:B------:R-:W-:-:S02]  /*19d70*/  PRMT R165, RZ, 0x7610, R165 ;  /* 0x00007610ffa57816 */ /* 0x000fc400000000a5 */
[----:B------:R-:W-:Y:S01]  /*19d80*/  PRMT R170, RZ, 0x7610, R170 ;  /* 0x00007610ffaa7816 */ /* 0x000fe200000000aa */
[----:B------:R1:W-:Y:S04]  /*19d90*/  STL [R1+0x1220], R27 ;  /* 0x0012201b01007387 */ /* 0x0003e80000100800 */
[----:B------:R-:W-:Y:S04]  /*19da0*/  STL [R1+0x121c], R24 ;  /* 0x00121c1801007387 */ /* 0x000fe80000100800 */
[----:B------:R2:W-:Y:S04]  /*19db0*/  STL [R1+0x1218], R25 ;  /* 0x0012181901007387 */ /* 0x0005e80000100800 */
[----:B------:R-:W-:Y:S04]  /*19dc0*/  STL [R1+0x1014], R125 ;  /* 0x0010147d01007387 */ /* 0x000fe80000100800 */
[----:B------:R-:W-:Y:S04]  /*19dd0*/  STL [R1+0x1010], R126 ;  /* 0x0010107e01007387 */ /* 0x000fe80000100800 */
[----:B------:R-:W-:Y:S04]  /*19de0*/  STL [R1+0x100c], R127 ;  /* 0x00100c7f01007387 */ /* 0x000fe80000100800 */
[----:B------:R-:W-:Y:S01]  /*19df0*/  STL [R1+0x1008], R128 ;  /* 0x0010088001007387 */ /* 0x000fe20000100800 */
[----:B0-----:R-:W-:-:S03]  /*19e00*/  SHF.R.U32.HI R30, RZ, 0x6, R31 ;  /* 0x00000006ff1e7819 */ /* 0x001fc6000001161f */
[----:B------:R-:W-:Y:S01]  /*19e10*/  STL [R1+0x1004], R129 ;  /* 0x0010048101007387 */ /* 0x000fe20000100800 */
[----:B------:R-:W-:Y:S02]  /*19e20*/  SHF.R.U32.HI R31, RZ, 0x6, R31 ;  /* 0x00000006ff1f7819 */ /* 0x000fe4000001161f */
[----:B------:R-:W-:Y:S01]  /*19e30*/  SGXT.U32 R30, R30, 0x1 ;  /* 0x000000011e1e781a */ /* 0x000fe20000000000 */
[----:B------:R-:W-:Y:S01]  /*19e40*/  STL [R1+0x1000], R130 ;  /* 0x0010008201007387 */ /* 0x000fe20000100800 */
[----:B------:R-:W-:Y:S02]  /*19e50*/  SGXT.U32 R31, R31, 0x1 ;  /* 0x000000011f1f781a */ /* 0x000fe40000000000 */
[----:B-1----:R-:W-:Y:S01]  /*19e60*/  LOP3.LUT R27, R30, 0x2, RZ, 0xfc, !PT ;  /* 0x000000021e1b7812 */ /* 0x002fe200078efcff */
[----:B------:R-:W-:Y:S03]  /*19e70*/  STL [R1+0xffc], R131 ;  /* 0x000ffc8301007387 */ /* 0x000fe60000100800 */
[----:B------:R-:W-:Y:S01]  /*19e80*/  ISETP.GE.AND P2, PT, R27, UR6, PT ;  /* 0x000000061b007c0c */ /* 0x000fe2000bf46270 */
[----:B------:R-:W0:Y:S01]  /*19e90*/  S2R R30, SR_TID.X ;  /* 0x00000000001e7919 */ /* 0x000e220000002100 */
[----:B------:R-:W-:-:S02]  /*19ea0*/  LOP3.LUT R27, R31, 0x4, RZ, 0xfc, !PT ;  /* 0x000000041f1b7812 */ /* 0x000fc400078efcff */
[----:B------:R-:W-:Y:S01]  /*19eb0*/  LOP3.LUT R31, R31, 0x6, RZ, 0xfc, !PT ;  /* 0x000000061f1f7812 */ /* 0x000fe200078efcff */
[----:B------:R-:W-:Y:S01]  /*19ec0*/  STL [R1+0xff8], R132 ;  /* 0x000ff88401007387 */ /* 0x000fe20000100800 */
[----:B------:R-:W-:Y:S02]  /*19ed0*/  ISETP.GE.AND P3, PT, R27, UR6, PT ;  /* 0x000000061b007c0c */ /* 0x000fe4000bf66270 */
[----:B------:R-:W-:Y:S01]  /*19ee0*/  ISETP.GE.AND P4, PT, R31, UR6, PT ;  /* 0x000000061f007c0c */ /* 0x000fe2000bf86270 */
[----:B------:R-:W-:Y:S04]  /*19ef0*/  STL [R1+0xff4], R133 ;  /* 0x000ff48501007387 */ /* 0x000fe80000100800 */
[----:B------:R-:W-:Y:S04]  /*19f00*/  STL [R1+0xff0], R134 ;  /* 0x000ff08601007387 */ /* 0x000fe80000100800 */
[----:B------:R-:W-:Y:S04]  /*19f10*/  STL [R1+0xfec], R135 ;  /* 0x000fec8701007387 */ /* 0x000fe80000100800 */
[----:B------:R-:W-:Y:S04]  /*19f20*/  STL [R1+0xfe8], R136 ;  /* 0x000fe88801007387 */ /* 0x000fe80000100800 */
[----:B------:R-:W-:Y:S04]  /*19f30*/  STL [R1+0xfe4], R137 ;  /* 0x000fe48901007387 */ /* 0x000fe80000100800 */
[----:B------:R-:W-:Y:S01]  /*19f40*/  STL [R1+0xfe0], R138 ;  /* 0x000fe08a01007387 */ /* 0x000fe20000100800 */
[----:B0-----:R-:W-:-:S03]  /*19f50*/  SHF.R.U32.HI R30, RZ, 0x6, R30 ;  /* 0x00000006ff1e7819 */ /* 0x001fc6000001161e */
[----:B------:R-:W-:Y:S01]  /*19f60*/  STL [R1+0xfdc], R139 ;  /* 0x000fdc8b01007387 */ /* 0x000fe20000100800 */
[----:B------:R-:W-:-:S03]  /*19f70*/  SGXT.U32 R30, R30, 0x1 ;  /* 0x000000011e1e781a */ /* 0x000fc60000000000 */
[----:B------:R-:W-:Y:S01]  /*19f80*/  STL [R1+0xfd8], R140 ;  /* 0x000fd88c01007387 */ /* 0x000fe20000100800 */
[----:B------:R-:W-:-:S03]  /*19f90*/  LOP3.LUT R31, R30, 0x8, RZ, 0xfc, !PT ;  /* 0x000000081e1f7812 */ /* 0x000fc600078efcff */
[----:B------:R-:W-:Y:S01]  /*19fa0*/  STL [R1+0xfd4], R141 ;  /* 0x000fd48d01007387 */ /* 0x000fe20000100800 */
[----:B------:R-:W-:Y:S02]  /*19fb0*/  LOP3.LUT R30, R30, 0xa, RZ, 0xfc, !PT ;  /* 0x0000000a1e1e7812 */ /* 0x000fe400078efcff */
[----:B------:R-:W-:Y:S01]  /*19fc0*/  ISETP.GE.AND P1, PT, R31, UR6, PT ;  /* 0x000000061f007c0c */ /* 0x000fe2000bf26270 */
[----:B------:R-:W-:Y:S01]  /*19fd0*/  STL [R1+0xfd0], R142 ;  /* 0x000fd08e01007387 */ /* 0x000fe20000100800 */
[----:B------:R-:W-:-:S03]  /*19fe0*/  ISETP.GE.AND P0, PT, R30, UR6, PT ;  /* 0x000000061e007c0c */ /* 0x000fc6000bf06270 */
[----:B------:R-:W-:Y:S04]  /*19ff0*/  STL [R1+0xfcc], R143 ;  /* 0x000fcc8f01007387 */ /* 0x000fe80000100800 */
[----:B--2---:R4:W2:Y:S04]  /*1a000*/  @!P2 LDG.E.U8 R154, desc[UR28][R2.64] ;  /* 0x0000001c029aa981 */ /* 0x0048a8000c1e1100 */
        /* <DEDUP_REMOVED lines=8> */
[----:B-----5:R0:W-:Y:S04]  /*1a090*/  STL [R1+0xf78], R0 ;  /* 0x000f780001007387 */ /* 0x0201e80000100800 */
[----:B------:R-:W2:Y:S04]  /*1a0a0*/  LDL R31, [R1+0x6bc] ;  /* 0x0006bc00011f7983 */ /* 0x000ea80000100800 */
[----:B------:R-:W2:Y:S04]  /*1a0b0*/  LDL R30, [R1+0x6c0] ;  /* 0x0006c000011e7983 */ /* 0x000ea80000100800 */
[----:B------:R-:W2:Y:S04]  /*1a0c0*/  LDL R27, [R1+0x6b8] ;  /* 0x0006b800011b7983 */ /* 0x000ea80000100800 */
[----:B------:R-:W2:Y:S04]  /*1a0d0*/  LDL R25, [R1+0x6b0] ;  /* 0x0006b00001197983 */ /* 0x000ea80000100800 */
[----:B0-----:R-:W2:Y:S01]  /*1a0e0*/  LDL R0, [R1+0x6a0] ;  /* 0x0006a00001007983 */ /* 0x001ea20000100800 */
[----:B----4-:R-:W-:-:S02]  /*1a0f0*/  @!P3 IMAD.MOV.U32 R3, RZ, RZ, R29 ;  /* 0x000000ffff03b224 */ /* 0x010fc400078e001d */
[----:B------:R-:W0:Y:S01]  /*1a100*/  S2R R29, SR_TID.X ;  /* 0x00000000001d7919 */ /* 0x000e220000002100 */
[----:B---3--:R-:W-:Y:S02]  /*1a110*/  @!P3 IMAD.MOV.U32 R2, RZ, RZ, R28 ;  /* 0x000000ffff02b224 */ /* 0x008fe400078e001c */
[----:B------:R-:W3:Y:S04]  /*1a120*/  LDL R28, [R1+0x6b4] ;  /* 0x0006b400011c7983 */ /* 0x000ee80000100800 */
[----:B------:R1:W4:Y:S02]  /*1a130*/  @!P3 LDG.E.U8 R165, desc[UR28][R2.64] ;  /* 0x0000001c02a5b981 */ /* 0x000324000c1e1100 */
[----:B-1----:R-:W-:Y:S02]  /*1a140*/  @!P4 IMAD.MOV.U32 R2, RZ, RZ, R33 ;  /* 0x000000ffff02c224 */ /* 0x002fe400078e0021 */
[----:B------:R-:W-:-:S02]  /*1a150*/  @!P4 IMAD.MOV.U32 R3, RZ, RZ, R26 ;  /* 0x000000ffff03c224 */ /* 0x000fc400078e001a */
[----:B------:R-:W4:Y:S04]  /*1a160*/  LDL R26, [R1+0x6ac] ;  /* 0x0006ac00011a7983 */ /* 0x000f280000100800 */
[----:B------:R1:W4:Y:S01]  /*1a170*/  @!P4 LDG.E.U8 R170, desc[UR28][R2.64] ;  /* 0x0000001c02aac981 */ /* 0x000322000c1e1100 */
[----:B0-----:R-:W-:-:S04]  /*1a180*/  SHF.R.U32.HI R33, RZ, 0x6, R29 ;  /* 0x00000006ff217819 */ /* 0x001fc8000001161d */
[----:B------:R-:W-:-:S04]  /*1a190*/  SGXT.U32 R33, R33, 0x1 ;  /* 0x000000012121781a */ /* 0x000fc80000000000 */
[----:B------:R-:W-:-:S04]  /*1a1a0*/  LOP3.LUT R24, R33, 0xc, RZ, 0xfc, !PT ;  /* 0x0000000c21187812 */ /* 0x000fc800078efcff */
[----:B------:R-:W-:Y:S02]  /*1a1b0*/  ISETP.GE.AND P2, PT, R24, UR6, PT ;  /* 0x0000000618007c0c */ /* 0x000fe4000bf46270 */
[----:B------:R-:W4:Y:S01]  /*1a1c0*/  LDL R24, [R1+0x6a4] ;  /* 0x0006a40001187983 */ /* 0x000f220000100800 */
[----:B-1----:R-:W-:Y:S01]  /*1a1d0*/  @!P1 IMAD.MOV.U32 R2, RZ, RZ, R4 ;  /* 0x000000ffff029224 */ /* 0x002fe200078e0004 */
[----:B------:R-:W-:Y:S02]  /*1a1e0*/  LEA.HI R29, R29, 0xe, RZ, 0x1a ;  /* 0x0000000e1d1d7811 */ /* 0x000fe400078fd0ff */
[----:B------:R-:W4:Y:S02]  /*1a1f0*/  LDL R4, [R1+0x6a8] ;  /* 0x0006a80001047983 */ /* 0x000f240000100800 */
[----:B------:R-:W-:Y:S02]  /*1a200*/  ISETP.GE.AND P3, PT, R29, UR6, PT ;  /* 0x000000061d007c0c */ /* 0x000fe4000bf66270 */
[----:B------:R-:W4:Y:S01]  /*1a210*/  LDL R29, [R1+0x69c] ;  /* 0x00069c00011d7983 */ /* 0x000f220000100800 */
[----:B------:R-:W-:-:S02]  /*1a220*/  @!P1 IMAD.MOV.U32 R3, RZ, RZ, R199 ;  /* 0x000000ffff039224 */ /* 0x000fc400078e00c7 */
[----:B------:R-:W0:Y:S01]  /*1a230*/  S2R R199, SR_TID.X ;  /* 0x0000000000c77919 */ /* 0x000e220000002100 */
[----:B------:R-:W-:Y:S02]  /*1a240*/  PRMT R153, RZ, 0x7610, R153 ;  /* 0x00007610ff997816 */ /* 0x000fe40000000099 */
[----:B------:R-:W-:-:S04]  /*1a250*/  PRMT R164, RZ, 0x7610, R164 ;  /* 0x00007610ffa47816 */ /* 0x000fc800000000a4 */
[----:B------:R1:W4:Y:S01]  /*1a260*/  @!P1 LDG.E.U8 R153, desc[UR28][R2.64] ;  /* 0x0000001c02999981 */ /* 0x000322000c1e1100 */
[----:B------:R-:W-:Y:S02]  /*1a270*/  LOP3.LUT R33, R33, 0x10, RZ, 0xfc, !PT ;  /* 0x0000001021217812 */ /* 0x000fe400078efcff */
[----:B------:R-:W-:Y:S01]  /*1a280*/  PRMT R152, RZ, 0x7610, R152 ;  /* 0x00007610ff987816 */ /* 0x000fe20000000098 */
[----:B-1----:R-:W-:Y:S02]  /*1a290*/  @!P0 IMAD.MOV.U32 R2, RZ, RZ, R200 ;  /* 0x000000ffff028224 */ /* 0x002fe400078e00c8 */
[----:B------:R-:W-:Y:S01]  /*1a2a0*/  @!P0 IMAD.MOV.U32 R3, RZ, RZ, R32 ;  /* 0x000000ffff038224 */ /* 0x000fe200078e0020 */
[----:B------:R-:W-:-:S04]  /*1a2b0*/  ISETP.GE.AND P4, PT, R33, UR6, PT ;  /* 0x0000000621007c0c */ /* 0x000fc8000bf86270 */
[----:B------:R2:W4:Y:S01]  /*1a2c0*/  @!P0 LDG.E.U8 R164, desc[UR28][R2.64] ;  /* 0x0000001c02a48981 */ /* 0x000522000c1e1100 */
[----:B0-----:R-:W-:-:S04]  /*1a2d0*/  SHF.R.U32.HI R199, RZ, 0x6, R199 ;  /* 0x00000006ffc77819 */ /* 0x001fc800000116c7 */
[----:B------:R-:W-:-:S04]  /*1a2e0*/  SGXT.U32 R199, R199, 0x1 ;  /* 0x00000001c7c7781a */ /* 0x000fc80000000000 */
[----:B------:R-:W-:Y:S02]  /*1a2f0*/  LOP3.LUT R33, R199, 0x12, RZ, 0xfc, !PT ;  /* 0x00000012c7217812 */ /* 0x000fe400078efcff */
[----:B------:R-:W-:Y:S02]  /*1a300*/  PRMT R163, RZ, 0x7610, R163 ;  /* 0x00007610ffa37816 */ /* 0x000fe400000000a3 */
[----:B------:R-:W-:Y:S02]  /*1a310*/  ISETP.GE.AND P1, PT, R33, UR6, PT ;  /* 0x0000000621007c0c */ /* 0x000fe4000bf26270 */
[----:B------:R-:W-:Y:S01]  /*1a320*/  PRMT R169, RZ, 0x7610, R169 ;  /* 0x00007610ffa97816 */ /* 0x000fe200000000a9 */
[----:B--2---:R-:W-:Y:S02]  /*1a330*/  @!P2 IMAD.MOV.U32 R3, RZ, RZ, R31 ;  /* 0x000000ffff03a224 */ /* 0x004fe400078e001f */
[----:B------:R-:W2:Y:S01]  /*1a340*/  LDL R31, [R1+0x694] ;  /* 0x00069400011f7983 */ /* 0x000ea20000100800 */
[----:B------:R-:W-:-:S03]  /*1a350*/  @!P2 IMAD.MOV.U32 R2, RZ, RZ, R30 ;  /* 0x000000ffff02a224 */ /* 0x000fc600078e001e */
[----:B------:R-:W2:Y:S04]  /*1a360*/  LDL R30, [R1+0x698] ;  /* 0x00069800011e7983 */ /* 0x000ea80000100800 */
[----:B------:R0:W2:Y:S02]  /*1a370*/  @!P2 LDG.E.U8 R152, desc[UR28][R2.64] ;  /* 0x0000001c0298a981 */ /* 0x0000a4000c1e1100 */
[----:B0-----:R-:W-:Y:S02]  /*1a380*/  @!P3 IMAD.MOV.U32 R2, RZ, RZ, R27 ;  /* 0x000000ffff02b224 */ /* 0x001fe400078e001b */
[----:B------:R-:W2:Y:S01]  /*1a390*/  LDL R27, [R1+0x690] ;  /* 0x00069000011b7983 */ /* 0x000ea20000100800 */
[----:B---3--:R-:W-:-:S03]  /*1a3a0*/  @!P3 IMAD.MOV.U32 R3, RZ, RZ, R28 ;  /* 0x000000ffff03b224 */ /* 0x008fc600078e001c */
[----:B------:R-:W3:Y:S04]  /*1a3b0*/  LDL R28, [R1+0x68c] ;  /* 0x00068c00011c7983 */ /* 0x000ee80000100800 */
[----:B------:R0:W3:Y:S02]  /*1a3c0*/  @!P3 LDG.E.U8 R163, desc[UR28][R2.64] ;  /* 0x0000001c02a3b981 */ /* 0x0000e4000c1e1100 */
[----:B0-----:R-:W-:Y:S02]  /*1a3d0*/  @!P4 IMAD.MOV.U32 R2, RZ, RZ, R25 ;  /* 0x000000ffff02c224 */ /* 0x001fe400078e0019 */
[----:B----4-:R-:W-:Y:S01]  /*1a3e0*/  @!P4 IMAD.MOV.U32 R3, RZ, RZ, R26 ;  /* 0x000000ffff03c224 */ /* 0x010fe200078e001a */
[----:B------:R-:W4:Y:S04]  /*1a3f0*/  LDL R25, [R1+0x688] ;  /* 0x0006880001197983 */ /* 0x000f280000100800 */
[----:B------:R-:W4:Y:S04]  /*1a400*/  LDL R26, [R1+0x684] ;  /* 0x00068400011a7983 */ /* 0x000f280000100800 */
[----:B------:R0:W4:Y:S02]  /*1a410*/  @!P4 LDG.E.U8 R169, desc[UR28][R2.64] ;  /* 0x0000001c02a9c981 */ /* 0x000124000c1e1100 */
[----:B0-----:R-:W-:-:S02]  /*1a420*/  @!P1 IMAD.MOV.U32 R3, RZ, RZ, R24 ;  /* 0x000000ffff039224 */ /* 0x001fc400078e0018 */
[----:B------:R-:W4:Y:S01]  /*1a430*/  LDL R24, [R1+0x67c] ;  /* 0x00067c0001187983 */ /* 0x000f220000100800 */
[----:B------:R-:W-:Y:S02]  /*1a440*/  LOP3.LUT R32, R199, 0x14, RZ, 0xfc, !PT ;  /* 0x00000014c7207812 */ /* 0x000fe400078efcff */
[----:B------:R-:W0:Y:S02]  /*1a450*/  S2R R199, SR_TID.X ;  /* 0x0000000000c77919 */ /* 0x000e240000002100 */
[----:B------:R-:W-:Y:S01]  /*1a460*/  ISETP.GE.AND P0, PT, R32, UR6, PT ;  /* 0x0000000620007c0c */ /* 0x000fe2000bf06270 */
[----:B------:R-:W-:Y:S01]  /*1a470*/  @!P1 IMAD.MOV.U32 R2, RZ, RZ, R4 ;  /* 0x000000ffff029224 */ /* 0x000fe200078e0004 */
[----:B------:R-:W-:Y:S01]  /*1a480*/  PRMT R22, RZ, 0x7610, R22 ;  /* 0x00007610ff167816 */ /* 0x000fe20000000016 */
[----:B------:R-:W4:Y:S05]  /*1a490*/  LDL R4, [R1+0x680] ;  /* 0x0006800001047983 */ /* 0x000f2a0000100800 */
[----:B------:R1:W4:Y:S05]  /*1a4a0*/  @!P1 LDG.E.U8 R22, desc[UR28][R2.64] ;  /* 0x0000001c02169981 */ /* 0x00032a000c1e1100 */
[----:B-1----:R-:W-:-:S02]  /*1a4b0*/  @!P0 IMAD.MOV.U32 R3, RZ, RZ, R29 ;  /* 0x000000ffff038224 */ /* 0x002fc400078e001d */
[----:B------:R-:W4:Y:S01]  /*1a4c0*/  LDL R29, [R1+0x674] ;  /* 0x00067400011d7983 */ /* 0x000f220000100800 */
[----:B0-----:R-:W-:-:S04]  /*1a4d0*/  SHF.R.U32.HI R199, RZ, 0x6, R199 ;  /* 0x00000006ffc77819 */ /* 0x001fc800000116c7 */
[----:B------:R-:W-:-:S04]  /*1a4e0*/  SGXT.U32 R199, R199, 0x1 ;  /* 0x00000001c7c7781a */ /* 0x000fc80000000000 */
[C---:B------:R-:W-:Y:S02]  /*1a4f0*/  LOP3.LUT R126, R199.reuse, 0x16, RZ, 0xfc, !PT ;  /* 0x00000016c77e7812 */ /* 0x040fe400078efcff */
[C---:B------:R-:W-:Y:S02]  /*1a500*/  LOP3.LUT R33, R199.reuse, 0x18, RZ, 0xfc, !PT ;  /* 0x00000018c7217812 */ /* 0x040fe400078efcff */
[----:B------:R-:W-:Y:S02]  /*1a510*/  LOP3.LUT R32, R199, 0x1a, RZ, 0xfc, !PT ;  /* 0x0000001ac7207812 */ /* 0x000fe400078efcff */
[----:B------:R-:W0:Y:S01]  /*1a520*/  S2R R199, SR_TID.X ;  /* 0x0000000000c77919 */ /* 0x000e220000002100 */
[----:B------:R-:W-:Y:S02]  /*1a530*/  @!P0 IMAD.MOV.U32 R2, RZ, RZ, R0 ;  /* 0x000000ffff028224 */ /* 0x000fe400078e0000 */
[----:B------:R-:W4:Y:S01]  /*1a540*/  LDL R0, [R1+0x678] ;  /* 0x0006780001007983 */ /* 0x000f220000100800 */
[----:B------:R-:W-:-:S02]  /*1a550*/  ISETP.GE.AND P2, PT, R126, UR6, PT ;  /* 0x000000067e007c0c */ /* 0x000fc4000bf46270 */
[----:B------:R-:W-:Y:S02]  /*1a560*/  PRMT R162, RZ, 0x7610, R162 ;  /* 0x00007610ffa27816 */ /* 0x000fe400000000a2 */
[----:B------:R-:W-:Y:S02]  /*1a570*/  ISETP.GE.AND P3, PT, R33, UR6, PT ;  /* 0x0000000621007c0c */ /* 0x000fe4000bf66270 */
[----:B------:R-:W-:Y:S02]  /*1a580*/  ISETP.GE.AND P4, PT, R32, UR6, PT ;  /* 0x0000000620007c0c */ /* 0x000fe4000bf86270 */
[----:B------:R2:W4:Y:S01]  /*1a590*/  @!P0 LDG.E.U8 R162, desc[UR28][R2.64] ;  /* 0x0000001c02a28981 */ /* 0x000522000c1e1100 */
[----:B------:R-:W-:Y:S02]  /*1a5a0*/  PRMT R21, RZ, 0x7610, R21 ;  /* 0x00007610ff157816 */ /* 0x000fe40000000015 */
[----:B------:R-:W-:Y:S02]  /*1a5b0*/  PRMT R161, RZ, 0x7610, R161 ;  /* 0x00007610ffa17816 */ /* 0x000fe400000000a1 */
[----:B0-----:R-:W-:-:S04]  /*1a5c0*/  SHF.R.U32.HI R200, RZ, 0x6, R199 ;  /* 0x00000006ffc87819 */ /* 0x001fc800000116c7 */
[----:B------:R-:W-:-:S04]  /*1a5d0*/  SGXT.U32 R200, R200, 0x1 ;  /* 0x00000001c8c8781a */ /* 0x000fc80000000000 */
[----:B------:R-:W-:Y:S02]  /*1a5e0*/  LOP3.LUT R33, R200, 0x1c, RZ, 0xfc, !PT ;  /* 0x0000001cc8217812 */ /* 0x000fe400078efcff */
[----:B------:R-:W-:Y:S02]  /*1a5f0*/  LEA.HI R32, R199, 0x1e, RZ, 0x1a ;  /* 0x0000001ec7207811 */ /* 0x000fe400078fd0ff */
[----:B------:R-:W-:Y:S02]  /*1a600*/  ISETP.GE.AND P1, PT, R33, UR6, PT ;  /* 0x0000000621007c0c */ /* 0x000fe4000bf26270 */
[----:B------:R-:W-:Y:S01]  /*1a610*/  PRMT R168, RZ, 0x7610, R168 ;  /* 0x00007610ffa87816 */ /* 0x000fe200000000a8 */
[----:B------:R-:W4:Y:S01]  /*1a620*/  LDL R33, [R1+0x65c] ;  /* 0x00065c0001217983 */ /* 0x000f220000100800 */
[----:B--2---:R-:W-:-:S03]  /*1a630*/  @!P2 IMAD.MOV.U32 R3, RZ, RZ, R31 ;  /* 0x000000ffff03a224 */ /* 0x004fc600078e001f */
[----:B------:R-:W2:Y:S01]  /*1a640*/  LDL R31, [R1+0x66c] ;  /* 0x00066c00011f7983 */ /* 0x000ea20000100800 */
[----:B------:R-:W-:-:S03]  /*1a650*/  @!P2 IMAD.MOV.U32 R2, RZ, RZ, R30 ;  /* 0x000000ffff02a224 */ /* 0x000fc600078e001e */
[----:B------:R-:W2:Y:S04]  /*1a660*/  LDL R30, [R1+0x670] ;  /* 0x00067000011e7983 */ /* 0x000ea80000100800 */
[----:B------:R0:W2:Y:S01]  /*1a670*/  @!P2 LDG.E.U8 R21, desc[UR28][R2.64] ;  /* 0x0000001c0215a981 */ /* 0x0000a2000c1e1100 */
[----:B------:R-:W-:-:S03]  /*1a680*/  ISETP.GE.AND P0, PT, R32, UR6, PT ;  /* 0x0000000620007c0c */ /* 0x000fc6000bf06270 */
[----:B------:R-:W2:Y:S01]  /*1a690*/  LDL R32, [R1+0x660] ;  /* 0x0006600001207983 */ /* 0x000ea20000100800 */
[----:B0-----:R-:W-:-:S03]  /*1a6a0*/  @!P3 IMAD.MOV.U32 R2, RZ, RZ, R27 ;  /* 0x000000ffff02b224 */ /* 0x001fc600078e001b */
[----:B------:R-:W2:Y:S01]  /*1a6b0*/  LDL R27, [R1+0x668] ;  /* 0x00066800011b7983 */ /* 0x000ea20000100800 */
[----:B---3--:R-:W-:-:S03]  /*1a6c0*/  @!P3 IMAD.MOV.U32 R3, RZ, RZ, R28 ;  /* 0x000000ffff03b224 */ /* 0x008fc600078e001c */
[----:B------:R-:W3:Y:S04]  /*1a6d0*/  LDL R28, [R1+0x664] ;  /* 0x00066400011c7983 */ /* 0x000ee80000100800 */
[----:B------:R4:W3:Y:S02]  /*1a6e0*/  @!P3 LDG.E.U8 R161, desc[UR28][R2.64] ;  /* 0x0000001c02a1b981 */ /* 0x0008e4000c1e1100 */
[----:B----4-:R-:W-:Y:S02]  /*1a6f0*/  @!P4 IMAD.MOV.U32 R2, RZ, RZ, R25 ;  /* 0x000000ffff02c224 */ /* 0x010fe400078e0019 */
[----:B------:R-:W-:-:S05]  /*1a700*/  @!P4 IMAD.MOV.U32 R3, RZ, RZ, R26 ;  /* 0x000000ffff03c224 */ /* 0x000fca00078e001a */
[----:B------:R0:W4:Y:S02]  /*1a710*/  @!P4 LDG.E.U8 R168, desc[UR28][R2.64] ;  /* 0x0000001c02a8c981 */ /* 0x000124000c1e1100 */
[----:B0-----:R-:W-:Y:S02]  /*1a720*/  @!P1 IMAD.MOV.U32 R3, RZ, RZ, R24 ;  /* 0x000000ffff039224 */ /* 0x001fe400078e0018 */
[----:B------:R-:W4:Y:S01]  /*1a730*/  LDL R24, [R1+0x658] ;  /* 0x0006580001187983 */ /* 0x000f220000100800 */
[----:B------:R-:W-:-:S04]  /*1a740*/  SHF.R.U32.HI R199, RZ, 0x6, R199 ;  /* 0x00000006ffc77819 */ /* 0x000fc800000116c7 */
[----:B------:R-:W-:-:S04]  /*1a750*/  SGXT.U32 R199, R199, 0x1 ;  /* 0x00000001c7c7781a */ /* 0x000fc80000000000 */
[C---:B------:R-:W-:Y:S02]  /*1a760*/  LOP3.LUT R25, R199.reuse, 0x24, RZ, 0xfc, !PT ;  /* 0x00000024c7197812 */ /* 0x040fe400078efcff */
[----:B------:R-:W-:Y:S02]  /*1a770*/  LOP3.LUT R26, R199, 0x22, RZ, 0xfc, !PT ;  /* 0x00000022c71a7812 */ /* 0x000fe400078efcff */
[----:B------:R-:W-:Y:S02]  /*1a780*/  ISETP.GE.AND P4, PT, R25, UR6, PT ;  /* 0x0000000619007c0c */ /* 0x000fe4000bf86270 */
[----:B------:R-:W4:Y:S01]  /*1a790*/  LDL R25, [R1+0x654] ;  /* 0x0006540001197983 */ /* 0x000f220000100800 */
[----:B------:R-:W-:Y:S01]  /*1a7a0*/  PRMT R20, RZ, 0x7610, R20 ;  /* 0x00007610ff147816 */ /* 0x000fe20000000014 */
[----:B------:R-:W-:Y:S01]  /*1a7b0*/  @!P1 IMAD.MOV.U32 R2, RZ, RZ, R4 ;  /* 0x000000ffff029224 */ /* 0x000fe200078e0004 */
[----:B------:R-:W-:Y:S02]  /*1a7c0*/  ISETP.GE.AND P3, PT, R26, UR6, PT ;  /* 0x000000061a007c0c */ /* 0x000fe4000bf66270 */
[----:B------:R-:W4:Y:S04]  /*1a7d0*/  LDL R26, [R1+0x650] ;  /* 0x00065000011a7983 */ /* 0x000f280000100800 */
[----:B------:R0:W4:Y:S02]  /*1a7e0*/  @!P1 LDG.E.U8 R20, desc[UR28][R2.64] ;  /* 0x0000001c02149981 */ /* 0x000124000c1e1100 */
[----:B0-----:R-:W-:-:S02]  /*1a7f0*/  @!P0 IMAD.MOV.U32 R3, RZ, RZ, R29 ;  /* 0x000000ffff038224 */ /* 0x001fc400078e001d */
[----:B------:R-:W4:Y:S01]  /*1a800*/  LDL R29, [R1+0x64c] ;  /* 0x00064c00011d7983 */ /* 0x000f220000100800 */
[----:B------:R-:W0:Y:S01]  /*1a810*/  S2R R4, SR_TID.X ;  /* 0x0000000000047919 */ /* 0x000e220000002100 */
[----:B------:R-:W-:-:S04]  /*1a820*/  LOP3.LUT R126, R199, 0x20, RZ, 0xfc, !PT ;  /* 0x00000020c77e7812 */ /* 0x000fc800078efcff */
[----:B------:R-:W-:Y:S01]  /*1a830*/  ISETP.GE.AND P2, PT, R126, UR6, PT ;  /* 0x000000067e007c0c */ /* 0x000fe2000bf46270 */
[----:B------:R-:W-:Y:S02]  /*1a840*/  @!P0 IMAD.MOV.U32 R2, RZ, RZ, R0 ;  /* 0x000000ffff028224 */ /* 0x000fe400078e0000 */
[----:B------:R-:W4:Y:S01]  /*1a850*/  LDL R0, [R1+0x648] ;  /* 0x0006480001007983 */ /* 0x000f220000100800 */
[----:B------:R-:W-:Y:S02]  /*1a860*/  PRMT R160, RZ, 0x7610, R160 ;  /* 0x00007610ffa07816 */ /* 0x000fe400000000a0 */
[----:B------:R-:W-:-:S04]  /*1a870*/  PRMT R19, RZ, 0x7610, R19 ;  /* 0x00007610ff137816 */ /* 0x000fc80000000013 */
[----:B------:R2:W4:Y:S01]  /*1a880*/  @!P0 LDG.E.U8 R160, desc[UR28][R2.64] ;  /* 0x0000001c02a08981 */ /* 0x000522000c1e1100 */
[----:B0-----:R-:W-:-:S03]  /*1a890*/  SHF.R.U32.HI R199, RZ, 0x6, R4 ;  /* 0x00000006ffc77819 */ /* 0x001fc60000011604 */
[----:B------:R-:W4:Y:S01]  /*1a8a0*/  LDL R4, [R1+0x644] ;  /* 0x0006440001047983 */ /* 0x000f220000100800 */
        /* <DEDUP_REMOVED lines=16> */
[----:B------:R-:W-:Y:S01]  /*1a9b0*/  @!P4 IMAD.MOV.U32 R3, RZ, RZ, R33 ;  /* 0x000000ffff03c224 */ /* 0x000fe200078e0021 */
[----:B------:R-:W-:Y:S01]  /*1a9c0*/  LOP3.LUT R126, R199, 0x28, RZ, 0xfc, !PT ;  /* 0x00000028c77e7812 */ /* 0x000fe200078efcff */
[----:B------:R-:W3:Y:S04]  /*1a9d0*/  LDL R33, [R1+0x614] ;  /* 0x0006140001217983 */ /* 0x000ee80000100800 */
[----:B------:R4:W3:Y:S02]  /*1a9e0*/  @!P4 LDG.E.U8 R167, desc[UR28][R2.64] ;  /* 0x0000001c02a7c981 */ /* 0x0008e4000c1e1100 */
[----:B----4-:R-:W-:-:S02]  /*1a9f0*/  @!P0 IMAD.MOV.U32 R2, RZ, RZ, R24 ;  /* 0x000000ffff028224 */ /* 0x010fc400078e0018 */
[----:B------:R-:W4:Y:S01]  /*1aa00*/  LDL R24, [R1+0x630] ;  /* 0x0006300001187983 */ /* 0x000f220000100800 */
[----:B------:R-:W0:Y:S01]  /*1aa10*/  S2R R199, SR_TID.X ;  /* 0x0000000000c77919 */ /* 0x000e220000002100 */
[----:B------:R-:W-:Y:S02]  /*1aa20*/  ISETP.GE.AND P1, PT, R126, UR6, PT ;  /* 0x000000067e007c0c */ /* 0x000fe4000bf26270 */
[----:B------:R-:W-:Y:S01]  /*1aa30*/  PRMT R18, RZ, 0x7610, R18 ;  /* 0x00007610ff127816 */ /* 0x000fe20000000012 */
[----:B------:R-:W4:Y:S01]  /*1aa40*/  LDL R126, [R1+0x624] ;  /* 0x00062400017e7983 */ /* 0x000f220000100800 */
[----:B------:R-:W-:-:S05]  /*1aa50*/  @!P0 IMAD.MOV.U32 R3, RZ, RZ, R25 ;  /* 0x000000ffff038224 */ /* 0x000fca00078e0019 */
[----:B------:R1:W4:Y:S01]  /*1aa60*/  @!P0 LDG.E.U8 R18, desc[UR28][R2.64] ;  /* 0x0000001c02128981 */ /* 0x000322000c1e1100 */
[----:B0-----:R-:W-:-:S04]  /*1aa70*/  SHF.R.U32.HI R199, RZ, 0x6, R199 ;  /* 0x00000006ffc77819 */ /* 0x001fc800000116c7 */
[----:B------:R-:W-:-:S04]  /*1aa80*/  SGXT.U32 R199, R199, 0x1 ;  /* 0x00000001c7c7781a */ /* 0x000fc80000000000 */
[----:B------:R-:W-:Y:S02]  /*1aa90*/  LOP3.LUT R32, R199, 0x2a, RZ, 0xfc, !PT ;  /* 0x0000002ac7207812 */ /* 0x000fe400078efcff */
[----:B------:R-:W0:Y:S01]  /*1aaa0*/  S2R R199, SR_TID.X ;  /* 0x0000000000c77919 */ /* 0x000e220000002100 */
[----:B-1----:R-:W-:Y:S02]  /*1aab0*/  @!P1 IMAD.MOV.U32 R2, RZ, RZ, R26 ;  /* 0x000000ffff029224 */ /* 0x002fe400078e001a */
[----:B------:R-:W4:Y:S01]  /*1aac0*/  LDL R26, [R1+0x62c] ;  /* 0x00062c00011a7983 */ /* 0x000f220000100800 */
[----:B------:R-:W-:-:S03]  /*1aad0*/  @!P1 IMAD.MOV.U32 R3, RZ, RZ, R29 ;  /* 0x000000ffff039224 */ /* 0x000fc600078e001d */
[----:B------:R-:W4:Y:S01]  /*1aae0*/  LDL R29, [R1+0x628] ;  /* 0x00062800011d7983 */ /* 0x000f220000100800 */
[----:B------:R-:W-:Y:S02]  /*1aaf0*/  ISETP.GE.AND P2, PT, R32, UR6, PT ;  /* 0x0000000620007c0c */ /* 0x000fe4000bf46270 */
[----:B0-----:R-:W-:-:S04]  /*1ab00*/  SHF.R.U32.HI R199, RZ, 0x6, R199 ;  /* 0x00000006ffc77819 */ /* 0x001fc800000116c7 */
[----:B------:R-:W-:-:S04]  /*1ab10*/  SGXT.U32 R199, R199, 0x1 ;  /* 0x00000001c7c7781a */ /* 0x000fc80000000000 */
[----:B------:R-:W-:Y:S02]  /*1ab20*/  LOP3.LUT R25, R199, 0x2c, RZ, 0xfc, !PT ;  /* 0x0000002cc7197812 */ /* 0x000fe400078efcff */
[----:B------:R-:W0:Y:S01]  /*1ab30*/  S2R R199, SR_TID.X ;  /* 0x0000000000c77919 */ /* 0x000e220000002100 */
[----:B------:R-:W-:Y:S02]  /*1ab40*/  PRMT R158, RZ, 0x7610, R158 ;  /* 0x00007610ff9e7816 */ /* 0x000fe4000000009e */
[----:B------:R-:W-:Y:S02]  /*1ab50*/  ISETP.GE.AND P0, PT, R25, UR6, PT ;  /* 0x0000000619007c0c */ /* 0x000fe4000bf06270 */
[----:B------:R-:W4:Y:S04]  /*1ab60*/  LDL R25, [R1+0x61c] ;  /* 0x00061c0001197983 */ /* 0x000f280000100800 */
[----:B------:R1:W4:Y:S02]  /*1ab70*/  @!P1 LDG.E.U8 R158, desc[UR28][R2.64] ;  /* 0x0000001c029e9981 */ /* 0x000324000c1e1100 */
[----:B-1----:R-:W-:-:S02]  /*1ab80*/  @!P2 IMAD.MOV.U32 R2, RZ, RZ, R0 ;  /* 0x000000ffff02a224 */ /* 0x002fc400078e0000 */
[----:B------:R-:W4:Y:S01]  /*1ab90*/  LDL R0, [R1+0x620] ;  /* 0x0006200001007983 */ /* 0x000f220000100800 */
[----:B------:R-:W-:Y:S01]  /*1aba0*/  PRMT R17, RZ, 0x7610, R17 ;  /* 0x00007610ff117816 */ /* 0x000fe20000000011 */
[----:B------:R-:W-:Y:S01]  /*1abb0*/  @!P2 IMAD.MOV.U32 R3, RZ, RZ, R4 ;  /* 0x000000ffff03a224 */ /* 0x000fe200078e0004 */
[----:B------:R-:W-:-:S04]  /*1abc0*/  PRMT R16, RZ, 0x7610, R16 ;  /* 0x00007610ff107816 */ /* 0x000fc80000000010 */
[----:B------:R2:W4:Y:S01]  /*1abd0*/  @!P2 LDG.E.U8 R17, desc[UR28][R2.64] ;  /* 0x0000001c0211a981 */ /* 0x000522000c1e1100 */
[----:B0-----:R-:W-:Y:S02]  /*1abe0*/  LEA.HI R32, R199, 0x2e, RZ, 0x1a ;  /* 0x0000002ec7207811 */ /* 0x001fe400078fd0ff */
[----:B------:R-:W-:Y:S02]  /*1abf0*/  SHF.R.U32.HI R4, RZ, 0x6, R199 ;  /* 0x00000006ff047819 */ /* 0x000fe400000116c7 */
[----:B------:R-:W-:Y:S02]  /*1ac00*/  ISETP.GE.AND P1, PT, R32, UR6, PT ;  /* 0x0000000620007c0c */ /* 0x000fe4000bf26270 */
[----:B------:R-:W4:Y:S01]  /*1ac10*/  LDL R32, [R1+0x618] ;  /* 0x0006180001207983 */ /* 0x000f220000100800 */
[----:B------:R-:W-:Y:S01]  /*1ac20*/  SGXT.U32 R4, R4, 0x1 ;  /* 0x000000010404781a */ /* 0x000fe20000000000 */
[----:B--2---:R-:W-:Y:S02]  /*1ac30*/  @!P0 IMAD.MOV.U32 R2, RZ, RZ, R30 ;  /* 0x000000ffff028224 */ /* 0x004fe400078e001e */
[----:B------:R-:W-:Y:S01]  /*1ac40*/  @!P0 IMAD.MOV.U32 R3, RZ, RZ, R31 ;  /* 0x000000ffff038224 */ /* 0x000fe200078e001f */
[----:B------:R-:W2:Y:S01]  /*1ac50*/  LDL R30, [R1+0x610] ;  /* 0x00061000011e7983 */ /* 0x000ea20000100800 */
[----:B------:R-:W-:-:S03]  /*1ac60*/  LOP3.LUT R4, R4, 0x30, RZ, 0xfc, !PT ;  /* 0x0000003004047812 */ /* 0x000fc600078efcff */
[----:B------:R-:W2:Y:S04]  /*1ac70*/  LDL R31, [R1+0x60c] ;  /* 0x00060c00011f7983 */ /* 0x000ea80000100800 */
[----:B------:R0:W2:Y:S01]  /*1ac80*/  @!P0 LDG.E.U8 R16, desc[UR28][R2.64] ;  /* 0x0000001c02108981 */ /* 0x0000a2000c1e1100 */
[----:B------:R-:W-:Y:S02]  /*1ac90*/  ISETP.GE.AND P0, PT, R4, UR6, PT ;  /* 0x0000000604007c0c */ /* 0x000fe4000bf06270 */
[----:B------:R-:W-:Y:S01]  /*1aca0*/  PRMT R15, RZ, 0x7610, R15 ;  /* 0x00007610ff0f7816 */ /* 0x000fe2000000000f */
[----:B0-----:R-:W-:Y:S02]  /*1acb0*/  @!P1 IMAD.MOV.U32 R2, RZ, RZ, R27 ;  /* 0x000000ffff029224 */ /* 0x001fe400078e001b */
[----:B------:R-:W2:Y:S01]  /*1acc0*/  LDL R27, [R1+0x608] ;  /* 0x00060800011b7983 */ /* 0x000ea20000100800 */
[----:B---3--:R-:W-:-:S03]  /*1acd0*/  @!P1 IMAD.MOV.U32 R3, RZ, RZ, R28 ;  /* 0x000000ffff039224 */ /* 0x008fc600078e001c */
[----:B------:R-:W3:Y:S04]  /*1ace0*/  LDL R28, [R1+0x604] ;  /* 0x00060400011c7983 */ /* 0x000ee80000100800 */
[----:B------:R4:W3:Y:S02]  /*1acf0*/  @!P1 LDG.E.U8 R15, desc[UR28][R2.64] ;  /* 0x0000001c020f9981 */ /* 0x0008e4000c1e1100 */
[----:B----4-:R-:W-:Y:S02]  /*1ad00*/  @!P0 IMAD.MOV.U32 R2, RZ, RZ, R24 ;  /* 0x000000ffff028224 */ /* 0x010fe400078e0018 */
[----:B------:R-:W4:Y:S01]  /*1ad10*/  LDL R24, [R1+0x600] ;  /* 0x0006000001187983 */ /* 0x000f220000100800 */
[----:B------:R-:W0:Y:S02]  /*1ad20*/  S2R R4, SR_TID.X ;  /* 0x0000000000047919 */ /* 0x000e240000002100 */
[----:B0-----:R-:W-:-:S04]  /*1ad30*/  SHF.R.U32.HI R4, RZ, 0x6, R4 ;  /* 0x00000006ff047819 */ /* 0x001fc80000011604 */
[----:B------:R-:W-:-:S04]  /*1ad40*/  SGXT.U32 R4, R4, 0x1 ;  /* 0x000000010404781a */ /* 0x000fc80000000000 */
[----:B------:R-:W-:Y:S02]  /*1ad50*/  LOP3.LUT R127, R4, 0x32, RZ, 0xfc, !PT ;  /* 0x00000032047f7812 */ /* 0x000fe400078efcff */
[----:B------:R-:W0:Y:S02]  /*1ad60*/  S2R R4, SR_TID.X ;  /* 0x0000000000047919 */ /* 0x000e240000002100 */
[----:B------:R-:W-:Y:S01]  /*1ad70*/  ISETP.GE.AND P1, PT, R127, UR6, PT ;  /* 0x000000067f007c0c */ /* 0x000fe2000bf26270 */
[----:B------:R-:W-:Y:S01]  /*1ad80*/  @!P0 IMAD.MOV.U32 R3, RZ, RZ, R26 ;  /* 0x000000ffff038224 */ /* 0x000fe200078e001a */
[----:B------:R-:W-:Y:S01]  /*1ad90*/  PRMT R14, RZ, 0x7610, R14 ;  /* 0x00007610ff0e7816 */ /* 0x000fe2000000000e */
[----:B------:R-:W4:Y:S01]  /*1ada0*/  LDL R26, [R1+0x5fc] ;  /* 0x0005fc00011a7983 */ /* 0x000f220000100800 */
[----:B------:R-:W-:-:S04]  /*1adb0*/  PRMT R13, RZ, 0x7610, R13 ;  /* 0x00007610ff0d7816 */ /* 0x000fc8000000000d */
[----:B------:R1:W4:Y:S05]  /*1adc0*/  @!P0 LDG.E.U8 R14, desc[UR28][R2.64] ;  /* 0x0000001c020e8981 */ /* 0x00032a000c1e1100 */
[----:B-1----:R-:W-:Y:S02]  /*1add0*/  @!P1 IMAD.MOV.U32 R2, RZ, RZ, R29 ;  /* 0x000000ffff029224 */ /* 0x002fe400078e001d */
[----:B------:R-:W-:-:S05]  /*1ade0*/  @!P1 IMAD.MOV.U32 R3, RZ, RZ, R126 ;  /* 0x000000ffff039224 */ /* 0x000fca00078e007e */
[----:B------:R1:W4:Y:S01]  /*1adf0*/  @!P1 LDG.E.U8 R13, desc[UR28][R2.64] ;  /* 0x0000001c020d9981 */ /* 0x000322000c1e1100 */
[--C-:B0-----:R-:W-:Y:S02]  /*1ae00*/  SHF.R.U32.HI R199, RZ, 0x6, R4.reuse ;  /* 0x00000006ffc77819 */ /* 0x101fe40000011604 */
[----:B------:R-:W-:-:S04]  /*1ae10*/  SHF.R.U32.HI R4, RZ, 0x6, R4 ;  /* 0x00000006ff047819 */ /* 0x000fc80000011604 */
[----:B------:R-:W-:-:S04]  /*1ae20*/  SGXT.U32 R4, R4, 0x1 ;  /* 0x000000010404781a */ /* 0x000fc80000000000 */
[----:B------:R-:W-:-:S04]  /*1ae30*/  LOP3.LUT R4, R4, 0x36, RZ, 0xfc, !PT ;  /* 0x0000003604047812 */ /* 0x000fc800078efcff */
[----:B------:R-:W-:Y:S02]  /*1ae40*/  ISETP.GE.AND P1, PT, R4, UR6, PT ;  /* 0x0000000604007c0c */ /* 0x000fe4000bf26270 */
[----:B------:R-:W0:Y:S01]  /*1ae50*/  S2R R4, SR_TID.X ;  /* 0x0000000000047919 */ /* 0x000e220000002100 */
[----:B------:R-:W-:-:S04]  /*1ae60*/  SGXT.U32 R199, R199, 0x1 ;  /* 0x00000001c7c7781a */ /* 0x000fc80000000000 */
[----:B------:R-:W-:Y:S02]  /*1ae70*/  LOP3.LUT R127, R199, 0x34, RZ, 0xfc, !PT ;  /* 0x00000034c77f7812 */ /* 0x000fe400078efcff */
[----:B------:R-:W0:Y:S02]  /*1ae80*/  S2R R199, SR_TID.X ;  /* 0x0000000000c77919 */ /* 0x000e240000002100 */
[----:B------:R-:W-:Y:S02]  /*1ae90*/  ISETP.GE.AND P0, PT, R127, UR6, PT ;  /* 0x000000067f007c0c */ /* 0x000fe4000bf06270 */
[----:B------:R-:W-:-:S11]  /*1aea0*/  PRMT R12, RZ, 0x7610, R12 ;  /* 0x00007610ff0c7816 */ /* 0x000fd6000000000c */
[----:B-1----:R-:W-:Y:S02]  /*1aeb0*/  @!P0 IMAD.MOV.U32 R2, RZ, RZ, R0 ;  /* 0x000000ffff028224 */ /* 0x002fe400078e0000 */
[----:B------:R-:W-:Y:S01]  /*1aec0*/  @!P0 IMAD.MOV.U32 R3, RZ, RZ, R25 ;  /* 0x000000ffff038224 */ /* 0x000fe200078e0019 */
[----:B------:R-:W-:Y:S01]  /*1aed0*/  PRMT R11, RZ, 0x7610, R11 ;  /* 0x00007610ff0b7816 */ /* 0x000fe2000000000b */
[----:B------:R-:W4:Y:S04]  /*1aee0*/  LDL R25, [R1+0x5f4] ;  /* 0x0005f40001197983 */ /* 0x000f280000100800 */
[----:B------:R1:W4:Y:S01]  /*1aef0*/  @!P0 LDG.E.U8 R12, desc[UR28][R2.64] ;  /* 0x0000001c020c8981 */ /* 0x000322000c1e1100 */
[----:B0-----:R-:W-:Y:S02]  /*1af00*/  SHF.R.U32.HI R4, RZ, 0x6, R4 ;  /* 0x00000006ff047819 */ /* 0x001fe40000011604 */
[----:B------:R-:W-:Y:S01]  /*1af10*/  PRMT R10, RZ, 0x7610, R10 ;  /* 0x00007610ff0a7816 */ /* 0x000fe2000000000a */
[----:B------:R-:W4:Y:S01]  /*1af20*/  LDL R0, [R1+0x5f8] ;  /* 0x0005f80001007983 */ /* 0x000f220000100800 */
[----:B------:R-:W-:-:S04]  /*1af30*/  SGXT.U32 R4, R4, 0x1 ;  /* 0x000000010404781a */ /* 0x000fc80000000000 */
[----:B------:R-:W-:Y:S02]  /*1af40*/  LOP3.LUT R29, R4, 0x38, RZ, 0xfc, !PT ;  /* 0x00000038041d7812 */ /* 0x000fe400078efcff */
[--C-:B------:R-:W-:Y:S02]  /*1af50*/  SHF.R.U32.HI R200, RZ, 0x6, R199.reuse ;  /* 0x00000006ffc87819 */ /* 0x100fe400000116c7 */
[----:B------:R-:W-:Y:S02]  /*1af60*/  ISETP.GE.AND P0, PT, R29, UR6, PT ;  /* 0x000000061d007c0c */ /* 0x000fe4000bf06270 */
[----:B------:R-:W-:Y:S01]  /*1af70*/  SGXT.U32 R200, R200, 0x1 ;  /* 0x00000001c8c8781a */ /* 0x000fe20000000000 */
[----:B-1----:R-:W-:Y:S01]  /*1af80*/  @!P1 IMAD.MOV.U32 R2, RZ, RZ, R32 ;  /* 0x000000ffff029224 */ /* 0x002fe200078e0020 */
[----:B------:R-:W-:Y:S01]  /*1af90*/  SHF.R.U32.HI R199, RZ, 0x6, R199 ;  /* 0x00000006ffc77819 */ /* 0x000fe200000116c7 */
[----:B------:R-:W-:Y:S01]  /*1afa0*/  @!P1 IMAD.MOV.U32 R3, RZ, RZ, R33 ;  /* 0x000000ffff039224 */ /* 0x000fe200078e0021 */
[----:B------:R-:W-:Y:S01]  /*1afb0*/  LOP3.LUT R29, R200, 0x3a, RZ, 0xfc, !PT ;  /* 0x0000003ac81d7812 */ /* 0x000fe200078efcff */
[----:B------:R-:W4:Y:S01]  /*1afc0*/  LDL R32, [R1+0x6dc] ;  /* 0x0006dc0001207983 */ /* 0x000f220000100800 */
[----:B------:R-:W-:-:S03]  /*1afd0*/  SGXT.U32 R199, R199, 0x1 ;  /* 0x00000001c7c7781a */ /* 0x000fc60000000000 */
[----:B------:R2:W4:Y:S01]  /*1afe0*/  @!P1 LDG.E.U8 R11, desc[UR28][R2.64] ;  /* 0x0000001c020b9981 */ /* 0x000522000c1e1100 */
[----:B------:R-:W-:Y:S02]  /*1aff0*/  ISETP.GE.AND P1, PT, R29, UR6, PT ;  /* 0x000000061d007c0c */ /* 0x000fe4000bf26270 */
[----:B------:R-:W-:Y:S01]  /*1b000*/  LOP3.LUT R29, R199, 0x3c, RZ, 0xfc, !PT ;  /* 0x0000003cc71d7812 */ /* 0x000fe200078efcff */
[----:B--2---:R-:W-:Y:S02]  /*1b010*/  @!P0 IMAD.MOV.U32 R2, RZ, RZ, R30 ;  /* 0x000000ffff028224 */ /* 0x004fe400078e001e */
[----:B------:R-:W-:Y:S01]  /*1b020*/  @!P0 IMAD.MOV.U32 R3, RZ, RZ, R31 ;  /* 0x000000ffff038224 */ /* 0x000fe200078e001f */
[----:B------:R-:W-:Y:S01]  /*1b030*/  PRMT R9, RZ, 0x7610, R9 ;  /* 0x00007610ff097816 */ /* 0x000fe20000000009 */
[----:B------:R-:W2:Y:S04]  /*1b040*/  LDL R31, [R1+0xaf4] ;  /* 0x000af400011f7983 */ /* 0x000ea80000100800 */
[----:B------:R0:W2:Y:S01]  /*1b050*/  @!P0 LDG.E.U8 R10, desc[UR28][R2.64] ;  /* 0x0000001c020a8981 */ /* 0x0000a2000c1e1100 */
[----:B------:R-:W-:Y:S01]  /*1b060*/  ISETP.GE.AND P0, PT, R29, UR6, PT ;  /* 0x000000061d007c0c */ /* 0x000fe2000bf06270 */
[----:B0-----:R-:W-:-:S02]  /*1b070*/  @!P1 IMAD.MOV.U32 R2, RZ, RZ, R27 ;  /* 0x000000ffff029224 */ /* 0x001fc400078e001b */
[----:B------:R-:W2:Y:S01]  /*1b080*/  LDL R27, [R1+0x6ec] ;  /* 0x0006ec00011b7983 */ /* 0x000ea20000100800 */
[----:B---3--:R-:W-:-:S05]  /*1b090*/  @!P1 IMAD.MOV.U32 R3, RZ, RZ, R28 ;  /* 0x000000ffff039224 */ /* 0x008fca00078e001c */
[----:B------:R4:W3:Y:S04]  /*1b0a0*/  @!P1 LDG.E.U8 R9, desc[UR28][R2.64] ;  /* 0x0000001c02099981 */ /* 0x0008e8000c1e1100 */
[----:B----4-:R-:W-:Y:S02]  /*1b0b0*/  @!P0 IMAD.MOV.U32 R2, RZ, RZ, R24 ;  /* 0x000000ffff028224 */ /* 0x010fe400078e0018 */
[----:B------:R-:W4:Y:S04]  /*1b0c0*/  LDL R24, [R1+0xb00] ;  /* 0x000b000001187983 */ /* 0x000f280000100800 */
[----:B------:R-:W2:Y:S04]  /*1b0d0*/  LDL.LU R151, [R1+0x6f0] ;  /* 0x0006f00001977983 */ /* 0x000ea80000300800 */
[----:B------:R-:W3:Y:S01]  /*1b0e0*/  LDL.LU R143, [R1+0x6d8] ;  /* 0x0006d800018f7983 */ /* 0x000ee20000300800 */
[----:B------:R-:W0:Y:S01]  /*1b0f0*/  S2R R199, SR_TID.X ;  /* 0x0000000000c77919 */ /* 0x000e220000002100 */
[----:B------:R-:W1:Y:S01]  /*1b100*/  S2R R4, SR_TID.X ;  /* 0x0000000000047919 */ /* 0x000e620000002100 */
[----:B------:R-:W-:Y:S01]  /*1b110*/  PRMT R8, RZ, 0x7610, R8 ;  /* 0x00007610ff087816 */ /* 0x000fe20000000008 */
[----:B------:R-:W4:Y:S04]  /*1b120*/  LDL R30, [R1+0xad8] ;  /* 0x000ad800011e7983 */ /* 0x000f280000100800 */
[----:B------:R-:W4:Y:S04]  /*1b130*/  LDL R29, [R1+0xadc] ;  /* 0x000adc00011d7983 */ /* 0x000f280000100800 */
[----:B------:R-:W4:Y:S01]  /*1b140*/  LDL R28, [R1+0xab8] ;  /* 0x000ab800011c7983 */ /* 0x000f220000100800 */
[----:B------:R-:W-:-:S03]  /*1b150*/  PRMT R7, RZ, 0x7610, R7 ;  /* 0x00007610ff077816 */ /* 0x000fc60000000007 */
[----:B------:R-:W4:Y:S01]  /*1b160*/  LDL R33, [R1+0xa98] ;  /* 0x000a980001217983 */ /* 0x000f220000100800 */
[----:B------:R-:W-:Y:S01]  /*1b170*/  @!P0 IMAD.MOV.U32 R3, RZ, RZ, R26 ;  /* 0x000000ffff038224 */ /* 0x000fe200078e001a */
[----:B0-----:R-:W-:-:S04]  /*1b180*/  LEA.HI R26, R199, 0x3e, RZ, 0x1a ;  /* 0x0000003ec71a7811 */ /* 0x001fc800078fd0ff */
[----:B------:R-:W-:Y:S01]  /*1b190*/  ISETP.GE.AND P1, PT, R26, UR6, PT ;  /* 0x000000061a007c0c */ /* 0x000fe2000bf26270 */
[----:B------:R1:W4:Y:S04]  /*1b1a0*/  @!P0 LDG.E.U8 R8, desc[UR28][R2.64] ;  /* 0x0000001c02088981 */ /* 0x000328000c1e1100 */
[----:B------:R-:W4:Y:S01]  /*1b1b0*/  LDL R26, [R1+0xabc] ;  /* 0x000abc00011a7983 */ /* 0x000f220000100800 */
[----:B-1----:R-:W-:-:S04]  /*1b1c0*/  SHF.R.U32.HI R2, RZ, 0x6, R4 ;  /* 0x00000006ff027819 */ /* 0x002fc80000011604 */
[----:B------:R-:W-:-:S04]  /*1b1d0*/  SGXT.U32 R2, R2, 0x1 ;  /* 0x000000010202781a */ /* 0x000fc80000000000 */
[----:B------:R-:W-:Y:S02]  /*1b1e0*/  ISETP.GE.AND P0, PT, R2, UR6, PT ;  /* 0x0000000602007c0c */ /* 0x000fe4000bf06270 */
[----:B------:R-:W-:Y:S01]  /*1b1f0*/  PRMT R4, RZ, 0x7610, R4 ;  /* 0x00007610ff047816 */ /* 0x000fe20000000004 */
[----:B------:R-:W-:Y:S02]  /*1b200*/  @!P1 IMAD.MOV.U32 R3, RZ, RZ, R25 ;  /* 0x000000ffff039224 */ /* 0x000fe400078e0019 */
[----:B------:R-:W4:Y:S04]  /*1b210*/  LDL R25, [R1+0xa9c] ;  /* 0x000a9c0001197983 */ /* 0x000f280000100800 */
[----:B------:R-:W4:Y:S01]  /*1b220*/  LDL.LU R129, [R1+0x89c] ;  /* 0x00089c0001817983 */ /* 0x000f220000300800 */
[----:B------:R-:W-:Y:S01]  /*1b230*/  @!P1 IMAD.MOV.U32 R2, RZ, RZ, R0 ;  /* 0x000000ffff029224 */ /* 0x000fe200078e0000 */
[----:B------:R-:W-:-:S02]  /*1b240*/  LOP3.LUT R0, R199, 0x3f, RZ, 0xc0, !PT ;  /* 0x0000003fc7007812 */ /* 0x000fc400078ec0ff */
[----:B------:R-:W4:Y:S04]  /*1b250*/  LDL.LU R132, [R1+0x8b8] ;  /* 0x0008b80001847983 */ /* 0x000f280000300800 */
[----:B------:R2:W4:Y:S01]  /*1b260*/  @!P1 LDG.E.U8 R7, desc[UR28][R2.64] ;  /* 0x0000001c02079981 */ /* 0x000522000c1e1100 */
[----:B------:R-:W-:-:S03]  /*1b270*/  ISETP.GE.AND P1, PT, R0, UR6, PT ;  /* 0x0000000600007c0c */ /* 0x000fc6000bf26270 */
[----:B------:R-:W4:Y:S04]  /*1b280*/  LDL.LU R137, [R1+0x87c] ;  /* 0x00087c0001897983 */ /* 0x000f280000300800 */
[----:B------:R-:W4:Y:S04]  /*1b290*/  LDL.LU R140, [R1+0x898] ;  /* 0x00089800018c7983 */ /* 0x000f280000300800 */
[----:B------:R-:W4:Y:S04]  /*1b2a0*/  LDL.LU R145, [R1+0x85c] ;  /* 0x00085c0001917983 */ /* 0x000f280000300800 */
[----:B------:R-:W4:Y:S04]  /*1b2b0*/  LDL.LU R148, [R1+0x878] ;  /* 0x0008780001947983 */ /* 0x000f280000300800 */
[----:B------:R-:W4:Y:S01]  /*1b2c0*/  LDL.LU R0, [R1+0x294] ;  /* 0x0002940001007983 */ /* 0x000f220000300800 */
[----:B------:R-:W-:-:S02]  /*1b2d0*/  PRMT R6, RZ, 0x7610, R6 ;  /* 0x00007610ff067816 */ /* 0x000fc40000000006 */
[----:B------:R-:W-:Y:S01]  /*1b2e0*/  PRMT R5, RZ, 0x7610, R5 ;  /* 0x00007610ff057816 */ /* 0x000fe20000000005 */
[----:B------:R-:W4:Y:S01]  /*1b2f0*/  LDL R126, [R1+0x858] ;  /* 0x00085800017e7983 */ /* 0x000f220000100800 */
[----:B------:R-:W-:Y:S02]  /*1b300*/  PRMT R166, RZ, 0x7610, R166 ;  /* 0x00007610ffa67816 */ /* 0x000fe400000000a6 */
[----:B------:R-:W-:Y:S01]  /*1b310*/  PRMT R171, RZ, 0x7610, R171 ;  /* 0x00007610ffab7816 */ /* 0x000fe200000000ab */
[----:B------:R-:W4:Y:S01]  /*1b320*/  LDL R127, [R1+0x378] ;  /* 0x00037800017f7983 */ /* 0x000f220000100800 */
[----:B--2---:R-:W-:Y:S02]  /*1b330*/  @!P0 IMAD.MOV.U32 R2, RZ, RZ, R151 ;  /* 0x000000ffff028224 */ /* 0x004fe400078e0097 */
[----:B---3--:R-:W-:-:S05]  /*1b340*/  @!P0 IMAD.MOV.U32 R3, RZ, RZ, R143 ;  /* 0x000000ffff038224 */ /* 0x008fca00078e008f */
[----:B------:R4:W2:Y:S01]  /*1b350*/  @!P0 LDG.E.U8 R4, desc[UR28][R2.64] ;  /* 0x0000001c02048981 */ /* 0x0008a2000c1e1100 */
[----:B------:R-:W-:Y:S01]  /*1b360*/  BAR.SYNC.DEFER_BLOCKING 0x0 ;  /* 0x0000000000007b1d */ /* 0x000fe20000010000 */
[----:B----4-:R-:W-:Y:S02]  /*1b370*/  @!P1 IMAD.MOV.U32 R2, RZ, RZ, R24 ;  /* 0x000000ffff029224 */ /* 0x010fe400078e0018 */
[----:B------:R-:W-:-:S03]  /*1b380*/  @!P1 IMAD.MOV.U32 R3, RZ, RZ, R27 ;  /* 0x000000ffff039224 */ /* 0x000fc600078e001b */
[----:B------:R-:W3:Y:S04]  /*1b390*/  LDL R24, [R1+0xa7c] ;  /* 0x000a7c0001187983 */ /* 0x000ee80000100800 */
[----:B------:R-:W4:Y:S04]  /*1b3a0*/  LDL R27, [R1+0xa78] ;  /* 0x000a7800011b7983 */ /* 0x000f280000100800 */
[----:B------:R0:W2:Y:S02]  /*1b3b0*/  @!P1 LDG.E.U8 R6, desc[UR28][R2.64] ;  /* 0x0000001c02069981 */ /* 0x0000a4000c1e1100 */
[----:B0-----:R-:W-:-:S02]  /*1b3c0*/  @!P1 IMAD.MOV.U32 R2, RZ, RZ, R31 ;  /* 0x000000ffff029224 */ /* 0x001fc400078e001f */
[----:B------:R-:W-:Y:S01]  /*1b3d0*/  @!P1 IMAD.MOV.U32 R3, RZ, RZ, R32 ;  /* 0x000000ffff039224 */ /* 0x000fe200078e0020 */
[----:B------:R-:W2:Y:S04]  /*1b3e0*/  LDL R31, [R1+0xa5c] ;  /* 0x000a5c00011f7983 */ /* 0x000ea80000100800 */
[----:B------:R-:W2:Y:S04]  /*1b3f0*/  LDL R32, [R1+0xa58] ;  /* 0x000a580001207983 */ /* 0x000ea80000100800 */
        /* <DEDUP_REMOVED lines=12> */
[----:B------:R-:W2:Y:S01]  /*1b4c0*/  LDL R25, [R1+0x9fc] ;  /* 0x0009fc0001197983 */ /* 0x000ea20000100800 */
[----:B------:R-:W-:Y:S01]  /*1b4d0*/  PRMT R172, RZ, 0x7610, R172 ;  /* 0x00007610ffac7816 */ /* 0x000fe200000000ac */
[----:B------:R-:W-:Y:S02]  /*1b4e0*/  @!P1 IMAD.MOV.U32 R3, RZ, RZ, R33 ;  /* 0x000000ffff039224 */ /* 0x000fe400078e0021 */
[----:B------:R-:W2:Y:S04]  /*1b4f0*/  LDL R33, [R1+0x9f8] ;  /* 0x0009f80001217983 */ /* 0x000ea80000100800 */
[----:B------:R3:W2:Y:S02]  /*1b500*/  @!P1 LDG.E.U8 R172, desc[UR28][R2.64] ;  /* 0x0000001c02ac9981 */ /* 0x0006a4000c1e1100 */
[----:B---3--:R-:W-:-:S02]  /*1b510*/  @!P1 IMAD.MOV.U32 R2, RZ, RZ, R24 ;  /* 0x000000ffff029224 */ /* 0x008fc400078e0018 */
[----:B------:R-:W3:Y:S01]  /*1b520*/  LDL R24, [R1+0x9dc] ;  /* 0x0009dc0001187983 */ /* 0x000ee20000100800 */
[----:B----4-:R-:W-:-:S03]  /*1b530*/  @!P1 IMAD.MOV.U32 R3, RZ, RZ, R27 ;  /* 0x000000ffff039224 */ /* 0x010fc600078e001b */
[----:B------:R-:W4:Y:S01]  /*1b540*/  LDL R27, [R1+0x9d8] ;  /* 0x0009d800011b7983 */ /* 0x000f220000100800 */
[----:B------:R-:W-:Y:S02]  /*1b550*/  PRMT R173, RZ, 0x7610, R173 ;  /* 0x00007610ffad7816 */ /* 0x000fe400000000ad */
[----:B------:R-:W-:-:S04]  /*1b560*/  PRMT R174, RZ, 0x7610, R174 ;  /* 0x00007610ffae7816 */ /* 0x000fc800000000ae */
[----:B------:R2:W4:Y:S01]  /*1b570*/  @!P1 LDG.E.U8 R173, desc[UR28][R2.64] ;  /* 0x0000001c02ad9981 */ /* 0x000522000c1e1100 */
[----:B------:R-:W-:Y:S02]  /*1b580*/  PRMT R175, RZ, 0x7610, R175 ;  /* 0x00007610ffaf7816 */ /* 0x000fe400000000af */
        /* <DEDUP_REMOVED lines=18> */
[----:B------:R-:W-:Y:S01]  /*1b6b0*/  PRMT R177, RZ, 0x7610, R177 ;  /* 0x00007610ffb17816 */ /* 0x000fe200000000b1 */
[----:B------:R-:W-:-:S02]  /*1b6c0*/  @!P1 IMAD.MOV.U32 R3, RZ, RZ, R33 ;  /* 0x000000ffff039224 */ /* 0x000fc400078e0021 */
[----:B------:R-:W2:Y:S04]  /*1b6d0*/  LDL R33, [R1+0x958] ;  /* 0x0009580001217983 */ /* 0x000ea80000100800 */
[----:B------:R3:W2:Y:S02]  /*1b6e0*/  @!P1 LDG.E.U8 R177, desc[UR28][R2.64] ;  /* 0x0000001c02b19981 */ /* 0x0006a4000c1e1100 */
[----:B---3--:R-:W-:Y:S02]  /*1b6f0*/  @!P1 IMAD.MOV.U32 R2, RZ, RZ, R24 ;  /* 0x000000ffff029224 */ /* 0x008fe400078e0018 */
        /* <DEDUP_REMOVED lines=26> */
[----:B------:R-:W-:Y:S01]  /*1b8a0*/  @!P1 IMAD.MOV.U32 R3, RZ, RZ, R33 ;  /* 0x000000ffff039224 */ /* 0x000fe200078e0021 */
[----:B------:R-:W-:Y:S01]  /*1b8b0*/  PRMT R183, RZ, 0x7610, R183 ;  /* 0x00007610ffb77816 */ /* 0x000fe200000000b7 */
[----:B------:R-:W2:Y:S04]  /*1b8c0*/  LDL R33, [R1+0x7b8] ;  /* 0x0007b80001217983 */ /* 0x000ea80000100800 */
[----:B------:R3:W2:Y:S02]  /*1b8d0*/  @!P1 LDG.E.U8 R182, desc[UR28][R2.64] ;  /* 0x0000001c02b69981 */ /* 0x0006a4000c1e1100 */
[----:B---3--:R-:W-:-:S02]  /*1b8e0*/  @!P1 IMAD.MOV.U32 R2, RZ, RZ, R24 ;  /* 0x000000ffff029224 */ /* 0x008fc400078e0018 */
[----:B------:R-:W3:Y:S01]  /*1b8f0*/  LDL R24, [R1+0x83c] ;  /* 0x00083c0001187983 */ /* 0x000ee20000100800 */
[----:B----4-:R-:W-:-:S03]  /*1b900*/  @!P1 IMAD.MOV.U32 R3, RZ, RZ, R27 ;  /* 0x000000ffff039224 */ /* 0x010fc600078e001b */
[----:B------:R-:W4:Y:S01]  /*1b910*/  LDL R27, [R1+0x838] ;  /* 0x00083800011b7983 */ /* 0x000f220000100800 */
[----:B------:R-:W-:-:S03]  /*1b920*/  PRMT R184, RZ, 0x7610, R184 ;  /* 0x00007610ffb87816 */ /* 0x000fc600000000b8 */
[----:B------:R2:W4:Y:S01]  /*1b930*/  @!P1 LDG.E.U8 R183, desc[UR28][R2.64] ;  /* 0x0000001c02b79981 */ /* 0x000522000c1e1100 */
[----:B------:R-:W-:Y:S02]  /*1b940*/  PRMT R185, RZ, 0x7610, R185 ;  /* 0x00007610ffb97816 */ /* 0x000fe400000000b9 */
[----:B------:R-:W-:Y:S01]  /*1b950*/  PRMT R186, RZ, 0x7610, R186 ;  /* 0x00007610ffba7816 */ /* 0x000fe200000000ba */
[----:B--2---:R-:W-:Y:S01]  /*1b960*/  @!P1 IMAD.MOV.U32 R2, RZ, RZ, R31 ;  /* 0x000000ffff029224 */ /* 0x004fe200078e001f */
[----:B------:R-:W-:Y:S01]  /*1b970*/  PRMT R187, RZ, 0x7610, R187 ;  /* 0x00007610ffbb7816 */ /* 0x000fe200000000bb */
[----:B------:R-:W2:Y:S01]  /*1b980*/  LDL R31, [R1+0x81c] ;  /* 0x00081c00011f7983 */ /* 0x000ea20000100800 */
[----:B------:R-:W-:-:S03]  /*1b990*/  @!P1 IMAD.MOV.U32 R3, RZ, RZ, R32 ;  /* 0x000000ffff039224 */ /* 0x000fc600078e0020 */
[----:B------:R-:W2:Y:S04]  /*1b9a0*/  LDL R32, [R1+0x818] ;  /* 0x0008180001207983 */ /* 0x000ea80000100800 */
[----:B------:R0:W2:Y:S02]  /*1b9b0*/  @!P1 LDG.E.U8 R184, desc[UR28][R2.64] ;  /* 0x0000001c02b89981 */ /* 0x0000a4000c1e1100 */
[----:B0-----:R-:W-:Y:S01]  /*1b9c0*/  @!P1 IMAD.MOV.U32 R2, RZ, RZ, R29 ;  /* 0x000000ffff029224 */ /* 0x001fe200078e001d */
        /* <DEDUP_REMOVED lines=11> */
[----:B0-----:R-:W-:Y:S02]  /*1ba80*/  @!P1 IMAD.MOV.U32 R3, RZ, RZ, R132 ;  /* 0x000000ffff039224 */ /* 0x001fe400078e0084 */
[----:B------:R-:W-:Y:S01]  /*1ba90*/  @!P1 IMAD.MOV.U32 R2, RZ, RZ, R25 ;  /* 0x000000ffff029224 */ /* 0x000fe200078e0019 */
[----:B------:R-:W-:Y:S01]  /*1baa0*/  PRMT R223, RZ, 0x7610, R223 ;  /* 0x00007610ffdf7816 */ /* 0x000fe200000000df */
[----:B------:R-:W2:Y:S04]  /*1bab0*/  LDL R25, [R1+0x7bc] ;  /* 0x0007bc0001197983 */ /* 0x000ea80000100800 */
[----:B------:R0:W2:Y:S02]  /*1bac0*/  @!P1 LDG.E.U8 R187, desc[UR28][R2.64] ;  /* 0x0000001c02bb9981 */ /* 0x0000a4000c1e1100 */
[----:B0-----:R-:W-:-:S02]  /*1bad0*/  @!P1 IMAD.MOV.U32 R2, RZ, RZ, R129 ;  /* 0x000000ffff029224 */ /* 0x001fc400078e0081 */
[----:B------:R-:W-:-:S05]  /*1bae0*/  @!P1 IMAD.MOV.U32 R3, RZ, RZ, R140 ;  /* 0x000000ffff039224 */ /* 0x000fca00078e008c */
[----:B------:R0:W2:Y:S02]  /*1baf0*/  @!P1 LDG.E.U8 R220, desc[UR28][R2.64] ;  /* 0x0000001c02dc9981 */ /* 0x0000a4000c1e1100 */
[----:B0-----:R-:W-:Y:S02]  /*1bb00*/  @!P1 IMAD.MOV.U32 R2, RZ, RZ, R137 ;  /* 0x000000ffff029224 */ /* 0x001fe400078e0089 */
[----:B------:R-:W-:-:S05]  /*1bb10*/  @!P1 IMAD.MOV.U32 R3, RZ, RZ, R148 ;  /* 0x000000ffff039224 */ /* 0x000fca00078e0094 */
[----:B------:R0:W2:Y:S02]  /*1bb20*/  @!P1 LDG.E.U8 R222, desc[UR28][R2.64] ;  /* 0x0000001c02de9981 */ /* 0x0000a4000c1e1100 */
[----:B0-----:R-:W-:Y:S02]  /*1bb30*/  @!P1 IMAD.MOV.U32 R2, RZ, RZ, R145 ;  /* 0x000000ffff029224 */ /* 0x001fe400078e0091 */
        /* <DEDUP_REMOVED lines=21> */
[----:B------:R0:W2:Y:S01]  /*1bc90*/  @!P1 LDG.E.U8 R227, desc[UR28][R2.64] ;  /* 0x0000001c02e39981 */ /* 0x0000a2000c1e1100 */
[----:B------:R-:W-:Y:S01]  /*1bca0*/  PRMT R229, RZ, 0x7610, R229 ;  /* 0x00007610ffe57816 */ /* 0x000fe200000000e5 */
        /* <DEDUP_REMOVED lines=156> */
[----:B------:R-:W-:Y:S02]  /*1c670*/  @!P1 IMAD.MOV.U32 R2, RZ, RZ, R25 ;  /* 0x000000ffff029224 */ /* 0x000fe400078e0019 */
[----:B------:R-:W2:Y:S04]  /*1c680*/  LDL R25, [R1+0x2bc] ;  /* 0x0002bc0001197983 */ /* 0x000ea80000100800 */
[----:B------:R3:W2:Y:S02]  /*1c690*/  @!P1 LDG.E.U8 R56, desc[UR28][R2.64] ;  /* 0x0000001c02389981 */ /* 0x0006a4000c1e1100 */
[----:B---3--:R-:W-:-:S02]  /*1c6a0*/  @!P1 IMAD.MOV.U32 R2, RZ, RZ, R24 ;  /* 0x000000ffff029224 */ /* 0x008fc400078e0018 */
[----:B------:R-:W3:Y:S01]  /*1c6b0*/  LDL R24, [R1+0x29c] ;  /* 0x00029c0001187983 */ /* 0x000ee20000100800 */
[----:B----4-:R-:W-:-:S03]  /*1c6c0*/  @!P1 IMAD.MOV.U32 R3, RZ, RZ, R27 ;  /* 0x000000ffff039224 */ /* 0x010fc600078e001b */
[----:B------:R-:W4:Y:S01]  /*1c6d0*/  LDL.LU R27, [R1+0x2b8] ;  /* 0x0002b800011b7983 */ /* 0x000f220000300800 */
[----:B------:R-:W-:Y:S02]  /*1c6e0*/  PRMT R57, RZ, 0x7610, R57 ;  /* 0x00007610ff397816 */ /* 0x000fe40000000039 */
[----:B------:R-:W-:Y:S01]  /*1c6f0*/  PRMT R54, RZ, 0x7610, R54 ;  /* 0x00007610ff367816 */ /* 0x000fe20000000036 */
[----:B------:R-:W3:Y:S04]  /*1c700*/  LDL.LU R199, [R1+0x298] ;  /* 0x0002980001c77983 */ /* 0x000ee80000300800 */
[----:B------:R0:W3:Y:S01]  /*1c710*/  @!P1 LDG.E.U8 R57, desc[UR28][R2.64] ;  /* 0x0000001c02399981 */ /* 0x0000e2000c1e1100 */
[----:B------:R-:W-:Y:S01]  /*1c720*/  PRMT R55, RZ, 0x7610, R55 ;  /* 0x00007610ff377816 */ /* 0x000fe20000000037 */
[----:B0-----:R-:W-:-:S02]  /*1c730*/  @!P1 IMAD.MOV.U32 R2, RZ, RZ, R33 ;  /* 0x000000ffff029224 */ /* 0x001fc400078e0021 */
[----:B------:R-:W-:-:S05]  /*1c740*/  @!P1 IMAD.MOV.U32 R3, RZ, RZ, R126 ;  /* 0x000000ffff039224 */ /* 0x000fca00078e007e */
[----:B------:R2:W3:Y:S01]  /*1c750*/  @!P1 LDG.E.U8 R54, desc[UR28][R2.64] ;  /* 0x0000001c02369981 */ /* 0x0004e2000c1e1100 */
[----:B------:R-:W-:Y:S01]  /*1c760*/  PRMT R52, RZ, 0x7610, R52 ;  /* 0x00007610ff347816 */ /* 0x000fe20000000034 */
[----:B--2---:R-:W-:Y:S02]  /*1c770*/  @!P1 IMAD.MOV.U32 R2, RZ, RZ, R31 ;  /* 0x000000ffff029224 */ /* 0x004fe400078e001f */
[----:B------:R-:W-:Y:S01]  /*1c780*/  @!P1 IMAD.MOV.U32 R3, RZ, RZ, R32 ;  /* 0x000000ffff039224 */ /* 0x000fe200078e0020 */
[----:B------:R-:W-:Y:S01]  /*1c790*/  PRMT R53, RZ, 0x7610, R53 ;  /* 0x00007610ff357816 */ /* 0x000fe20000000035 */
[----:B------:R-:W2:Y:S04]  /*1c7a0*/  LDL.LU R32, [R1+0x27c] ;  /* 0x00027c0001207983 */ /* 0x000ea80000300800 */
[----:B------:R0:W2:Y:S01]  /*1c7b0*/  @!P1 LDG.E.U8 R55, desc[UR28][R2.64] ;  /* 0x0000001c02379981 */ /* 0x0000a2000c1e1100 */
[----:B------:R-:W-:-:S03]  /*1c7c0*/  PRMT R50, RZ, 0x7610, R50 ;  /* 0x00007610ff327816 */ /* 0x000fc60000000032 */
[----:B------:R-:W2:Y:S04]  /*1c7d0*/  LDL.LU R31, [R1+0x278] ;  /* 0x00027800011f7983 */ /* 0x000ea80000300800 */
[----:B------:R-:W2:Y:S01]  /*1c7e0*/  LDL.LU R138, [R1+0x258] ;  /* 0x00025800018a7983 */ /* 0x000ea20000300800 */
[----:B0-----:R-:W-:Y:S02]  /*1c7f0*/  @!P1 IMAD.MOV.U32 R2, RZ, RZ, R29 ;  /* 0x000000ffff029224 */ /* 0x001fe400078e001d */
[----:B------:R-:W-:Y:S02]  /*1c800*/  @!P1 IMAD.MOV.U32 R3, RZ, RZ, R30 ;  /* 0x000000ffff039224 */ /* 0x000fe400078e001e */
[----:B------:R-:W2:Y:S04]  /*1c810*/  LDL.LU R30, [R1+0x25c] ;  /* 0x00025c00011e7983 */ /* 0x000ea80000300800 */
[----:B------:R0:W2:Y:S04]  /*1c820*/  @!P1 LDG.E.U8 R52, desc[UR28][R2.64] ;  /* 0x0000001c02349981 */ /* 0x0000a8000c1e1100 */
[----:B------:R-:W2:Y:S04]  /*1c830*/  LDL R29, [R1+0x5dc] ;  /* 0x0005dc00011d7983 */ /* 0x000ea80000100800 */
[----:B------:R-:W2:Y:S01]  /*1c840*/  LDL R33, [R1+0xad0] ;  /* 0x000ad00001217983 */ /* 0x000ea20000100800 */
[----:B0-----:R-:W-:-:S02]  /*1c850*/  @!P1 IMAD.MOV.U32 R2, RZ, RZ, R26 ;  /* 0x000000ffff029224 */ /* 0x001fc400078e001a */
[----:B------:R-:W-:Y:S01]  /*1c860*/  @!P1 IMAD.MOV.U32 R3, RZ, RZ, R28 ;  /* 0x000000ffff039224 */ /* 0x000fe200078e001c */
[----:B------:R-:W2:Y:S04]  /*1c870*/  LDL R26, [R1+0x5d8] ;  /* 0x0005d800011a7983 */ /* 0x000ea80000100800 */
[----:B------:R0:W2:Y:S04]  /*1c880*/  @!P1 LDG.E.U8 R53, desc[UR28][R2.64] ;  /* 0x0000001c02359981 */ /* 0x0000a8000c1e1100 */
[----:B------:R-:W2:Y:S01]  /*1c890*/  LDL R28, [R1+0x6e8] ;  /* 0x0006e800011c7983 */ /* 0x000ea20000100800 */
[----:B0-----:R-:W-:-:S03]  /*1c8a0*/  @!P1 IMAD.MOV.U32 R2, RZ, RZ, R25 ;  /* 0x000000ffff029224 */ /* 0x001fc600078e0019 */
[----:B------:R-:W2:Y:S01]  /*1c8b0*/  LDL R25, [R1+0xaf0] ;  /* 0x000af00001197983 */ /* 0x000ea20000100800 */
[----:B----4-:R-:W-:-:S05]  /*1c8c0*/  @!P1 IMAD.MOV.U32 R3, RZ, RZ, R27 ;  /* 0x000000ffff039224 */ /* 0x010fca00078e001b */
[----:B------:R3:W4:Y:S02]  /*1c8d0*/  @!P1 LDG.E.U8 R50, desc[UR28][R2.64] ;  /* 0x0000001c02329981 */ /* 0x000724000c1e1100 */
[----:B---3--:R-:W-:Y:S02]  /*1c8e0*/  @!P1 IMAD.MOV.U32 R2, RZ, RZ, R24 ;  /* 0x000000ffff029224 */ /* 0x008fe400078e0018 */
[----:B------:R-:W3:Y:S04]  /*1c8f0*/  LDL R24, [R1+0xad4] ;  /* 0x000ad40001187983 */ /* 0x000ee80000100800 */
[----:B------:R-:W4:Y:S04]  /*1c900*/  LDL.LU R133, [R1+0x218] ;  /* 0x0002180001857983 */ /* 0x000f280000300800 */
[----:B------:R-:W3:Y:S04]  /*1c910*/  LDL.LU R146, [R1+0x238] ;  /* 0x0002380001927983 */ /* 0x000ee80000300800 */
[----:B------:R-:W4:Y:S04]  /*1c920*/  LDL.LU R130, [R1+0x21c] ;  /* 0x00021c0001827983 */ /* 0x000f280000300800 */
[----:B------:R-:W4:Y:S01]  /*1c930*/  LDL.LU R127, [R1+0x23c] ;  /* 0x00023c00017f7983 */ /* 0x000f220000300800 */
[----:B------:R-:W-:Y:S01]  /*1c940*/  PRMT R51, RZ, 0x7610, R51 ;  /* 0x00007610ff337816 */ /* 0x000fe20000000033 */
[----:B------:R-:W-:Y:S01]  /*1c950*/  @!P1 IMAD.MOV.U32 R3, RZ, RZ, R199 ;  /* 0x000000ffff039224 */ /* 0x000fe200078e00c7 */
[----:B------:R-:W-:Y:S01]  /*1c960*/  PRMT R48, RZ, 0x7610, R48 ;  /* 0x00007610ff307816 */ /* 0x000fe20000000030 */
[----:B------:R-:W4:Y:S04]  /*1c970*/  LDL.LU R126, [R1+0x8d0] ;  /* 0x0008d000017e7983 */ /* 0x000f280000300800 */
[----:B------:R2:W4:Y:S01]  /*1c980*/  @!P1 LDG.E.U8 R51, desc[UR28][R2.64] ;  /* 0x0000001c02339981 */ /* 0x000522000c1e1100 */
[----:B------:R-:W-:-:S02]  /*1c990*/  PRMT R49, RZ, 0x7610, R49 ;  /* 0x00007610ff317816 */ /* 0x000fc40000000031 */
[----:B------:R-:W-:Y:S01]  /*1c9a0*/  PRMT R46, RZ, 0x7610, R46 ;  /* 0x00007610ff2e7816 */ /* 0x000fe2000000002e */
[----:B------:R-:W4:Y:S01]  /*1c9b0*/  LDL.LU R131, [R1+0x894] ;  /* 0x0008940001837983 */ /* 0x000f220000300800 */
[----:B------:R-:W-:-:S03]  /*1c9c0*/  PRMT R201, RZ, 0x7610, R201 ;  /* 0x00007610ffc97816 */ /* 0x000fc600000000c9 */
[----:B------:R-:W4:Y:S01]  /*1c9d0*/  LDL.LU R134, [R1+0x8b0] ;  /* 0x0008b00001867983 */ /* 0x000f220000300800 */
[----:B--2---:R-:W-:Y:S02]  /*1c9e0*/  @!P1 IMAD.MOV.U32 R2, RZ, RZ, R32 ;  /* 0x000000ffff029224 */ /* 0x004fe400078e0020 */
[----:B------:R-:W-:Y:S01]  /*1c9f0*/  @!P1 IMAD.MOV.U32 R3, RZ, RZ, R31 ;  /* 0x000000ffff039224 */ /* 0x000fe200078e001f */
[----:B------:R-:W2:Y:S04]  /*1ca00*/  LDL.LU R139, [R1+0x874] ;  /* 0x00087400018b7983 */ /* 0x000ea80000300800 */
[----:B------:R0:W2:Y:S04]  /*1ca10*/  @!P1 LDG.E.U8 R48, desc[UR28][R2.64] ;  /* 0x0000001c02309981 */ /* 0x0000a8000c1e1100 */
[----:B------:R-:W2:Y:S04]  /*1ca20*/  LDL.LU R142, [R1+0x890] ;  /* 0x00089000018e7983 */ /* 0x000ea80000300800 */
[----:B------:R-:W2:Y:S01]  /*1ca30*/  LDL.LU R147, [R1+0x854] ;  /* 0x0008540001937983 */ /* 0x000ea20000300800 */
[----:B0-----:R-:W-:-:S02]  /*1ca40*/  @!P1 IMAD.MOV.U32 R2, RZ, RZ, R30 ;  /* 0x000000ffff029224 */ /* 0x001fc400078e001e */
[----:B------:R-:W-:Y:S01]  /*1ca50*/  @!P1 IMAD.MOV.U32 R3, RZ, RZ, R138 ;  /* 0x000000ffff039224 */ /* 0x000fe200078e008a */
[----:B------:R-:W2:Y:S04]  /*1ca60*/  LDL.LU R150, [R1+0x870] ;  /* 0x0008700001967983 */ /* 0x000ea80000300800 */
[----:B------:R3:W2:Y:S04]  /*1ca70*/  @!P1 LDG.E.U8 R49, desc[UR28][R2.64] ;  /* 0x0000001c02319981 */ /* 0x0006a8000c1e1100 */
[----:B------:R-:W2:Y:S04]  /*1ca80*/  LDL R136, [R1+0xab0] ;  /* 0x000ab00001887983 */ /* 0x000ea80000100800 */
[----:B------:R-:W2:Y:S01]  /*1ca90*/  LDL R135, [R1+0xab4] ;  /* 0x000ab40001877983 */ /* 0x000ea20000100800 */
[----:B------:R-:W-:Y:S01]  /*1caa0*/  PRMT R47, RZ, 0x7610, R47 ;  /* 0x00007610ff2f7816 */ /* 0x000fe2000000002f */
[----:B---3--:R-:W-:-:S02]  /*1cab0*/  @!P1 IMAD.MOV.U32 R3, RZ, RZ, R146 ;  /* 0x000000ffff039224 */ /* 0x008fc400078e0092 */
[----:B----4-:R-:W-:-:S05]  /*1cac0*/  @!P1 IMAD.MOV.U32 R2, RZ, RZ, R127 ;  /* 0x000000ffff029224 */ /* 0x010fca00078e007f */
[----:B------:R0:W3:Y:S02]  /*1cad0*/  @!P1 LDG.E.U8 R46, desc[UR28][R2.64] ;  /* 0x0000001c022e9981 */ /* 0x0000e4000c1e1100 */
[----:B0-----:R-:W-:Y:S02]  /*1cae0*/  @!P1 IMAD.MOV.U32 R2, RZ, RZ, R130 ;  /* 0x000000ffff029224 */ /* 0x001fe400078e0082 */
[----:B------:R-:W-:-:S05]  /*1caf0*/  @!P1 IMAD.MOV.U32 R3, RZ, RZ, R133 ;  /* 0x000000ffff039224 */ /* 0x000fca00078e0085 */
[----:B------:R0:W4:Y:S02]  /*1cb00*/  @!P1 LDG.E.U8 R201, desc[UR28][R2.64] ;  /* 0x0000001c02c99981 */ /* 0x000124000c1e1100 */
[----:B0-----:R-:W-:Y:S02]  /*1cb10*/  @!P1 IMAD.MOV.U32 R2, RZ, RZ, R28 ;  /* 0x000000ffff029224 */ /* 0x001fe400078e001c */
[----:B------:R-:W-:Y:S01]  /*1cb20*/  @!P1 IMAD.MOV.U32 R3, RZ, RZ, R29 ;  /* 0x000000ffff039224 */ /* 0x000fe200078e001d */
[----:B------:R-:W3:Y:S04]  /*1cb30*/  LDL R28, [R1+0xa94] ;  /* 0x000a9400011c7983 */ /* 0x000ee80000100800 */
[----:B------:R-:W4:Y:S04]  /*1cb40*/  LDL R29, [R1+0xa90] ;  /* 0x000a9000011d7983 */ /* 0x000f280000100800 */
[----:B------:R0:W4:Y:S02]  /*1cb50*/  @!P1 LDG.E.U8 R47, desc[UR28][R2.64] ;  /* 0x0000001c022f9981 */ /* 0x000124000c1e1100 */
[----:B0-----:R-:W-:-:S02]  /*1cb60*/  @!P1 IMAD.MOV.U32 R2, RZ, RZ, R25 ;  /* 0x000000ffff029224 */ /* 0x001fc400078e0019 */
[----:B------:R-:W4:Y:S01]  /*1cb70*/  LDL R25, [R1+0xa74] ;  /* 0x000a740001197983 */ /* 0x000f220000100800 */
[----:B------:R-:W-:-:S03]  /*1cb80*/  @!P1 IMAD.MOV.U32 R3, RZ, RZ, R26 ;  /* 0x000000ffff039224 */ /* 0x000fc600078e001a */
[----:B------:R-:W4:Y:S01]  /*1cb90*/  LDL R26, [R1+0xa70] ;  /* 0x000a7000011a7983 */ /* 0x000f220000100800 */
[----:B------:R-:W-:Y:S02]  /*1cba0*/  PRMT R44, RZ, 0x7610, R44 ;  /* 0x00007610ff2c7816 */ /* 0x000fe4000000002c */
[----:B------:R-:W-:-:S04]  /*1cbb0*/  PRMT R45, RZ, 0x7610, R45 ;  /* 0x00007610ff2d7816 */ /* 0x000fc8000000002d */
[----:B------:R0:W4:Y:S01]  /*1cbc0*/  @!P1 LDG.E.U8 R44, desc[UR28][R2.64] ;  /* 0x0000001c022c9981 */ /* 0x000122000c1e1100 */
[----:B------:R-:W-:Y:S01]  /*1cbd0*/  PRMT R42, RZ, 0x7610, R42 ;  /* 0x00007610ff2a7816 */ /* 0x000fe2000000002a */
[----:B0-----:R-:W-:Y:S02]  /*1cbe0*/  @!P1 IMAD.MOV.U32 R2, RZ, RZ, R24 ;  /* 0x000000ffff029224 */ /* 0x001fe400078e0018 */
[----:B------:R-:W-:Y:S01]  /*1cbf0*/  @!P1 IMAD.MOV.U32 R3, RZ, RZ, R33 ;  /* 0x000000ffff039224 */ /* 0x000fe200078e0021 */
[----:B------:R-:W4:Y:S04]  /*1cc00*/  LDL R24, [R1+0xa54] ;  /* 0x000a540001187983 */ /* 0x000f280000100800 */
[----:B------:R2:W4:Y:S04]  /*1cc10*/  @!P1 LDG.E.U8 R45, desc[UR28][R2.64] ;  /* 0x0000001c022d9981 */ /* 0x000528000c1e1100 */
[----:B------:R-:W4:Y:S01]  /*1cc20*/  LDL R33, [R1+0xa50] ;  /* 0x000a500001217983 */ /* 0x000f220000100800 */
[----:B------:R-:W-:Y:S01]  /*1cc30*/  PRMT R43, RZ, 0x7610, R43 ;  /* 0x00007610ff2b7816 */ /* 0x000fe2000000002b */
[----:B--2---:R-:W-:-:S02]  /*1cc40*/  @!P1 IMAD.MOV.U32 R2, RZ, RZ, R135 ;  /* 0x000000ffff029224 */ /* 0x004fc400078e0087 */
[----:B------:R-:W-:Y:S01]  /*1cc50*/  @!P1 IMAD.MOV.U32 R3, RZ, RZ, R136 ;  /* 0x000000ffff039224 */ /* 0x000fe200078e0088 */
[----:B------:R-:W-:Y:S01]  /*1cc60*/  PRMT R40, RZ, 0x7610, R40 ;  /* 0x00007610ff287816 */ /* 0x000fe20000000028 */
[----:B------:R-:W2:Y:S04]  /*1cc70*/  LDL R136, [R1+0x9f0] ;  /* 0x0009f00001887983 */ /* 0x000ea80000100800 */
[----:B------:R3:W2:Y:S04]  /*1cc80*/  @!P1 LDG.E.U8 R42, desc[UR28][R2.64] ;  /* 0x0000001c022a9981 */ /* 0x0006a8000c1e1100 */
[----:B------:R-:W2:Y:S01]  /*1cc90*/  LDL R135, [R1+0x9f4] ;  /* 0x0009f40001877983 */ /* 0x000ea20000100800 */
[----:B---3--:R-:W-:-:S03]  /*1cca0*/  @!P1 IMAD.MOV.U32 R2, RZ, RZ, R28 ;  /* 0x000000ffff029224 */ /* 0x008fc600078e001c */
[----:B------:R-:W3:Y:S01]  /*1ccb0*/  LDL R28, [R1+0xa34] ;  /* 0x000a3400011c7983 */ /* 0x000ee20000100800 */
[----:B----4-:R-:W-:-:S03]  /*1ccc0*/  @!P1 IMAD.MOV.U32 R3, RZ, RZ, R29 ;  /* 0x000000ffff039224 */ /* 0x010fc600078e001d */
[----:B------:R-:W4:Y:S04]  /*1ccd0*/  LDL R29, [R1+0xa30] ;  /* 0x000a3000011d7983 */ /* 0x000f280000100800 */
[----:B------:R0:W2:Y:S02]  /*1cce0*/  @!P1 LDG.E.U8 R43, desc[UR28][R2.64] ;  /* 0x0000001c022b9981 */ /* 0x0000a4000c1e1100 */
[----:B0-----:R-:W-:Y:S02]  /*1ccf0*/  @!P1 IMAD.MOV.U32 R2, RZ, RZ, R25 ;  /* 0x000000ffff029224 */ /* 0x001fe400078e0019 */
[----:B------:R-:W2:Y:S01]  /*1cd00*/  LDL R25, [R1+0xa14] ;  /* 0x000a140001197983 */ /* 0x000ea20000100800 */
[----:B------:R-:W-:-:S03]  /*1cd10*/  @!P1 IMAD.MOV.U32 R3, RZ, RZ, R26 ;  /* 0x000000ffff039224 */ /* 0x000fc600078e001a */
[----:B------:R-:W2:Y:S04]  /*1cd20*/  LDL R26, [R1+0xa10] ;  /* 0x000a1000011a7983 */ /* 0x000ea80000100800 */
[----:B------:R0:W2:Y:S04]  /*1cd30*/  @!P1 LDG.E.U8 R40, desc[UR28][R2.64] ;  /* 0x0000001c02289981 */ /* 0x0000a8000c1e1100 */
[----:B------:R1:W-:Y:S01]  /*1cd40*/  STS.U8 [R23+UR24+0x8000], R4 ;  /* 0x0080000417007988 */ /* 0x0003e20008000018 */
[----:B0-----:R-:W-:-:S03]  /*1cd50*/  @!P1 IMAD.MOV.U32 R2, RZ, RZ, R24 ;  /* 0x000000ffff029224 */ /* 0x001fc600078e0018 */
[----:B------:R-:W2:Y:S01]  /*1cd60*/  LDL R24, [R1+0x9d4] ;  /* 0x0009d40001187983 */ /* 0x000ea20000100800 */
[----:B-1----:R-:W-:Y:S01]  /*1cd70*/  PRMT R4, RZ, 0x7610, R4 ;  /* 0x00007610ff047816 */ /* 0x002fe20000000004 */
[----:B------:R-:W-:Y:S02]  /*1cd80*/  @!P1 IMAD.MOV.U32 R3, RZ, RZ, R33 ;  /* 0x000000ffff039224 */ /* 0x000fe400078e0021 */
[----:B------:R-:W2:Y:S01]  /*1cd90*/  LDL R33, [R1+0x9d0] ;  /* 0x0009d00001217983 */ /* 0x000ea20000100800 */
[----:B------:R-:W-:-:S03]  /*1cda0*/  PRMT R41, RZ, 0x7610, R41 ;  /* 0x00007610ff297816 */ /* 0x000fc60000000029 */
[----:B------:R3:W2:Y:S04]  /*1cdb0*/  @!P1 LDG.E.U8 R4, desc[UR28][R2.64] ;  /* 0x0000001c02049981 */ /* 0x0006a8000c1e1100 */
[----:B------:R-:W-:Y:S04]  /*1cdc0*/  STL [R1+0xf7c], R23 ;  /* 0x000f7c1701007387 */ /* 0x000fe80000100800 */
[----:B------:R-:W-:Y:S04]  /*1cdd0*/  STS.U8 [R23+UR24+0x8002], R154 ;  /* 0x0080029a17007988 */ /* 0x000fe80008000018 */
[----:B------:R-:W-:Y:S04]  /*1cde0*/  STS.U8 [R23+UR24+0x8004], R165 ;  /* 0x008004a517007988 */ /* 0x000fe80008000018 */
[----:B------:R-:W-:Y:S04]  /*1cdf0*/  STS.U8 [R23+UR24+0x8006], R170 ;  /* 0x008006aa17007988 */ /* 0x000fe80008000018 */
[----:B------:R-:W-:Y:S04]  /*1ce00*/  STS.U8 [R23+UR24+0x8008], R153 ;  /* 0x0080089917007988 */ /* 0x000fe80008000018 */
[----:B------:R-:W-:Y:S04]  /*1ce10*/  STS.U8 [R23+UR24+0x800a], R164 ;  /* 0x00800aa417007988 */ /* 0x000fe80008000018 */
[----:B------:R-:W-:Y:S04]  /*1ce20*/  STS.U8 [R23+UR24+0x800c], R152 ;  /* 0x00800c9817007988 */ /* 0x000fe80008000018 */
[----:B------:R0:W-:Y:S04]  /*1ce30*/  STS.U8 [R23+UR24+0x800e], R163 ;  /* 0x00800ea317007988 */ /* 0x0001e80008000018 */
[----:B0-----:R-:W2:Y:S01]  /*1ce40*/  LDL R23, [R1+0x974] ;  /* 0x0009740001177983 */ /* 0x001ea20000100800 */
[----:B---3--:R-:W-:-:S03]  /*1ce50*/  @!P1 IMAD.MOV.U32 R2, RZ, RZ, R28 ;  /* 0x000000ffff029224 */ /* 0x008fc600078e001c */
[----:B------:R-:W3:Y:S01]  /*1ce60*/  LDL R28, [R1+0x9b4] ;  /* 0x0009b400011c7983 */ /* 0x000ee20000100800 */
[----:B----4-:R-:W-:-:S03]  /*1ce70*/  @!P1 IMAD.MOV.U32 R3, RZ, RZ, R29 ;  /* 0x000000ffff039224 */ /* 0x010fc600078e001d */
[----:B------:R-:W4:Y:S04]  /*1ce80*/  LDL R29, [R1+0x9b0] ;  /* 0x0009b000011d7983 */ /* 0x000f280000100800 */
[----:B------:R2:W4:Y:S02]  /*1ce90*/  @!P1 LDG.E.U8 R41, desc[UR28][R2.64] ;  /* 0x0000001c02299981 */ /* 0x000524000c1e1100 */
[----:B--2---:R-:W-:Y:S02]  /*1cea0*/  @!P1 IMAD.MOV.U32 R2, RZ, RZ, R25 ;  /* 0x000000ffff029224 */ /* 0x004fe400078e0019 */
[----:B------:R-:W2:Y:S01]  /*1ceb0*/  LDL R25, [R1+0x994] ;  /* 0x0009940001197983 */ /* 0x000ea20000100800 */
[----:B------:R-:W-:-:S03]  /*1cec0*/  @!P1 IMAD.MOV.U32 R3, RZ, RZ, R26 ;  /* 0x000000ffff039224 */ /* 0x000fc600078e001a */
[----:B------:R-:W2:Y:S01]  /*1ced0*/  LDL R26, [R1+0x990] ;  /* 0x00099000011a7983 */ /* 0x000ea20000100800 */
[----:B------:R-:W-:Y:S02]  /*1cee0*/  PRMT R38, RZ, 0x7610, R38 ;  /* 0x00007610ff267816 */ /* 0x000fe40000000026 */
[----:B------:R-:W-:-:S04]  /*1cef0*/  PRMT R39, RZ, 0x7610, R39 ;  /* 0x00007610ff277816 */ /* 0x000fc80000000027 */
[----:B------:R0:W2:Y:S02]  /*1cf00*/  @!P1 LDG.E.U8 R38, desc[UR28][R2.64] ;  /* 0x0000001c02269981 */ /* 0x0000a4000c1e1100 */
[----:B0-----:R-:W-:Y:S02]  /*1cf10*/  @!P1 IMAD.MOV.U32 R2, RZ, RZ, R135 ;  /* 0x000000ffff029224 */ /* 0x001fe400078e0087 */
[----:B------:R-:W-:Y:S01]  /*1cf20*/  @!P1 IMAD.MOV.U32 R3, RZ, RZ, R136 ;  /* 0x000000ffff039224 */ /* 0x000fe200078e0088 */
[----:B------:R-:W-:Y:S01]  /*1cf30*/  PRMT R36, RZ, 0x7610, R36 ;  /* 0x00007610ff247816 */ /* 0x000fe20000000024 */
[----:B------:R-:W2:Y:S04]  /*1cf40*/  LDL R135, [R1+0x950] ;  /* 0x0009500001877983 */ /* 0x000ea80000100800 */
[----:B------:R0:W2:Y:S02]  /*1cf50*/  @!P1 LDG.E.U8 R39, desc[UR28][R2.64] ;  /* 0x0000001c02279981 */ /* 0x0000a4000c1e1100 */
[----:B0-----:R-:W-:-:S02]  /*1cf60*/  @!P1 IMAD.MOV.U32 R2, RZ, RZ, R24 ;  /* 0x000000ffff029224 */ /* 0x001fc400078e0018 */
[----:B------:R-:W2:Y:S01]  /*1cf70*/  LDL R24, [R1+0x970] ;  /* 0x0009700001187983 */ /* 0x000ea20000100800 */
[----:B------:R-:W-:-:S03]  /*1cf80*/  @!P1 IMAD.MOV.U32 R3, RZ, RZ, R33 ;  /* 0x000000ffff039224 */ /* 0x000fc600078e0021 */
[----:B------:R-:W2:Y:S01]  /*1cf90*/  LDL R33, [R1+0x954] ;  /* 0x0009540001217983 */ /* 0x000ea20000100800 */
[----:B------:R-:W-:-:S03]  /*1cfa0*/  PRMT R37, RZ, 0x7610, R37 ;  /* 0x00007610ff257816 */ /* 0x000fc60000000025 */
[----:B------:R3:W2:Y:S01]  /*1cfb0*/  @!P1 LDG.E.U8 R36, desc[UR28][R2.64] ;  /* 0x0000001c02249981 */ /* 0x0006a2000c1e1100 */
[----:B------:R-:W-:Y:S01]  /*1cfc0*/  PRMT R34, RZ, 0x7610, R34 ;  /* 0x00007610ff227816 */ /* 0x000fe20000000022 */
[----:B---3--:R-:W-:Y:S02]  /*1cfd0*/  @!P1 IMAD.MOV.U32 R2, RZ, RZ, R28 ;  /* 0x000000ffff029224 */ /* 0x008fe400078e001c */
[----:B------:R-:W3:Y:S01]  /*1cfe0*/  LDL R28, [R1+0x934] ;  /* 0x00093400011c7983 */ /* 0x000ee20000100800 */
[----:B----4-:R-:W-:-:S03]  /*1cff0*/  @!P1 IMAD.MOV.U32 R3, RZ, RZ, R29 ;  /* 0x000000ffff039224 */ /* 0x010fc600078e001d */
[----:B------:R-:W4:Y:S04]  /*1d000*/  LDL R29, [R1+0x930] ;  /* 0x00093000011d7983 */ /* 0x000f280000100800 */
[----:B------:R2:W4:Y:S02]  /*1d010*/  @!P1 LDG.E.U8 R37, desc[UR28][R2.64] ;  /* 0x0000001c02259981 */ /* 0x000524000c1e1100 */
[----:B--2---:R-:W-:Y:S02]  /*1d020*/  @!P1 IMAD.MOV.U32 R2, RZ, RZ, R25 ;  /* 0x000000ffff029224 */ /* 0x004fe400078e0019 */
[----:B------:R-:W2:Y:S01]  /*1d030*/  LDL R25, [R1+0x914] ;  /* 0x0009140001197983 */ /* 0x000ea20000100800 */
[----:B------:R-:W-:-:S03]  /*1d040*/  @!P1 IMAD.MOV.U32 R3, RZ, RZ, R26 ;  /* 0x000000ffff039224 */ /* 0x000fc600078e001a */
[----:B------:R-:W2:Y:S04]  /*1d050*/  LDL R26, [R1+0x910] ;  /* 0x00091000011a7983 */ /* 0x000ea80000100800 */
[----:B------:R0:W2:Y:S02]  /*1d060*/  @!P1 LDG.E.U8 R34, desc[UR28][R2.64] ;  /* 0x0000001c02229981 */ /* 0x0000a4000c1e1100 */
[----:B0-----:R-:W-:Y:S02]  /*1d070*/  @!P1 IMAD.MOV.U32 R2, RZ, RZ, R23 ;  /* 0x000000ffff029224 */ /* 0x001fe400078e0017 */
[----:B------:R-:W2:Y:S01]  /*1d080*/  LDL R23, [R1+0x8f4] ;  /* 0x0008f40001177983 */ /* 0x000ea20000100800 */
[----:B------:R-:W-:Y:S02]  /*1d090*/  PRMT R35, RZ, 0x7610, R35 ;  /* 0x00007610ff237816 */ /* 0x000fe40000000023 */
[----:B------:R-:W-:-:S02]  /*1d0a0*/  PRMT R250, RZ, 0x7610, R250 ;  /* 0x00007610fffa7816 */ /* 0x000fc400000000fa */
[----:B------:R-:W-:Y:S01]  /*1d0b0*/  PRMT R246, RZ, 0x7610, R246 ;  /* 0x00007610fff67816 */ /* 0x000fe200000000f6 */
[----:B------:R-:W-:Y:S02]  /*1d0c0*/  @!P1 IMAD.MOV.U32 R3, RZ, RZ, R24 ;  /* 0x000000ffff039224 */ /* 0x000fe400078e0018 */
[----:B------:R-:W2:Y:S04]  /*1d0d0*/  LDL R24, [R1+0x8f0] ;  /* 0x0008f00001187983 */ /* 0x000ea80000100800 */
[----:B------:R0:W2:Y:S04]  /*1d0e0*/  @!P1 LDG.E.U8 R35, desc[UR28][R2.64] ;  /* 0x0000001c02239981 */ /* 0x0000a8000c1e1100 */
[----:B------:R-:W-:Y:S01]  /*1d0f0*/  STL [R1+0xf80], R157 ;  /* 0x000f809d01007387 */ /* 0x000fe20000100800 */
[----:B0-----:R-:W-:-:S02]  /*1d100*/  @!P1 IMAD.MOV.U32 R2, RZ, RZ, R33 ;  /* 0x000000ffff029224 */ /* 0x001fc400078e0021 */
[----:B------:R-:W-:Y:S01]  /*1d110*/  @!P1 IMAD.MOV.U32 R3, RZ, RZ, R135 ;  /* 0x000000ffff039224 */ /* 0x000fe200078e0087 */
[----:B------:R-:W2:Y:S04]  /*1d120*/  LDL R33, [R1+0x8d4] ;  /* 0x0008d40001217983 */ /* 0x000ea80000100800 */
[----:B------:R3:W2:Y:S01]  /*1d130*/  @!P1 LDG.E.U8 R250, desc[UR28][R2.64] ;  /* 0x0000001c02fa9981 */ /* 0x0006a2000c1e1100 */
[----:B------:R-:W-:Y:S01]  /*1d140*/  PRMT R242, RZ, 0x7610, R242 ;  /* 0x00007610fff27816 */ /* 0x000fe200000000f2 */
[----:B---3--:R-:W-:Y:S02]  /*1d150*/  @!P1 IMAD.MOV.U32 R2, RZ, RZ, R28 ;  /* 0x000000ffff029224 */ /* 0x008fe400078e001c */
[----:B------:R-:W3:Y:S01]  /*1d160*/  LDL R28, [R1+0x850] ;  /* 0x00085000011c7983 */ /* 0x000ee20000100800 */
[----:B----4-:R-:W-:Y:S01]  /*1d170*/  @!P1 IMAD.MOV.U32 R3, RZ, RZ, R29 ;  /* 0x000000ffff039224 */ /* 0x010fe200078e001d */
[----:B------:R-:W-:-:S02]  /*1d180*/  PRMT R238, RZ, 0x7610, R238 ;  /* 0x00007610ffee7816 */ /* 0x000fc400000000ee */
[----:B------:R-:W4:Y:S04]  /*1d190*/  LDL R29, [R1+0x810] ;  /* 0x00081000011d7983 */ /* 0x000f280000100800 */
[----:B------:R2:W4:Y:S02]  /*1d1a0*/  @!P1 LDG.E.U8 R246, desc[UR28][R2.64] ;  /* 0x0000001c02f69981 */ /* 0x000524000c1e1100 */
[----:B--2---:R-:W-:Y:S02]  /*1d1b0*/  @!P1 IMAD.MOV.U32 R2, RZ, RZ, R25 ;  /* 0x000000ffff029224 */ /* 0x004fe400078e0019 */
[----:B------:R-:W2:Y:S01]  /*1d1c0*/  LDL R25, [R1+0x8b4] ;  /* 0x0008b40001197983 */ /* 0x000ea20000100800 */
[----:B------:R-:W-:Y:S01]  /*1d1d0*/  @!P1 IMAD.MOV.U32 R3, RZ, RZ, R26 ;  /* 0x000000ffff039224 */ /* 0x000fe200078e001a */
[----:B------:R-:W-:-:S02]  /*1d1e0*/  PRMT R234, RZ, 0x7610, R234 ;  /* 0x00007610ffea7816 */ /* 0x000fc400000000ea */
[----:B------:R-:W4:Y:S04]  /*1d1f0*/  LDL R26, [R1+0x830] ;  /* 0x00083000011a7983 */ /* 0x000f280000100800 */
[----:B------:R0:W4:Y:S02]  /*1d200*/  @!P1 LDG.E.U8 R242, desc[UR28][R2.64] ;  /* 0x0000001c02f29981 */ /* 0x000124000c1e1100 */
[----:B0-----:R-:W-:Y:S02]  /*1d210*/  @!P1 IMAD.MOV.U32 R2, RZ, RZ, R23 ;  /* 0x000000ffff029224 */ /* 0x001fe400078e0017 */
[----:B------:R-:W4:Y:S01]  /*1d220*/  LDL R23, [R1+0x834] ;  /* 0x0008340001177983 */ /* 0x000f220000100800 */
[----:B------:R-:W-:Y:S01]  /*1d230*/  PRMT R230, RZ, 0x7610, R230 ;  /* 0x00007610ffe67816 */ /* 0x000fe200000000e6 */
[----:B------:R-:W-:Y:S01]  /*1d240*/  @!P1 IMAD.MOV.U32 R3, RZ, RZ, R24 ;  /* 0x000000ffff039224 */ /* 0x000fe200078e0018 */
[----:B------:R-:W-:Y:S01]  /*1d250*/  PRMT R226, RZ, 0x7610, R226 ;  /* 0x00007610ffe27816 */ /* 0x000fe200000000e2 */
[----:B------:R-:W4:Y:S04]  /*1d260*/  LDL R24, [R1+0x814] ;  /* 0x0008140001187983 */ /* 0x000f280000100800 */
[----:B------:R0:W4:Y:S02]  /*1d270*/  @!P1 LDG.E.U8 R238, desc[UR28][R2.64] ;  /* 0x0000001c02ee9981 */ /* 0x000124000c1e1100 */
[----:B0-----:R-:W-:-:S02]  /*1d280*/  @!P1 IMAD.MOV.U32 R3, RZ, RZ, R126 ;  /* 0x000000ffff039224 */ /* 0x001fc400078e007e */
[----:B------:R-:W-:-:S05]  /*1d290*/  @!P1 IMAD.MOV.U32 R2, RZ, RZ, R33 ;  /* 0x000000ffff029224 */ /* 0x000fca00078e0021 */
[----:B------:R0:W4:Y:S02]  /*1d2a0*/  @!P1 LDG.E.U8 R234, desc[UR28][R2.64] ;  /* 0x0000001c02ea9981 */ /* 0x000124000c1e1100 */
[----:B0-----:R-:W-:Y:S01]  /*1d2b0*/  @!P1 IMAD.MOV.U32 R3, RZ, RZ, R134 ;  /* 0x000000ffff039224 */ /* 0x001fe200078e0086 */
[----:B------:R-:W-:Y:S02]  /*1d2c0*/  PRMT R221, RZ, 0x7610, R221 ;  /* 0x00007610ffdd7816 */ /* 0x000fe400000000dd */
[----:B------:R-:W-:Y:S01]  /*1d2d0*/  PRMT R219, RZ, 0x7610, R219 ;  /* 0x00007610ffdb7816 */ /* 0x000fe200000000db */
[----:B------:R-:W-:Y:S04]  /*1d2e0*/  STS.U8 [R157+UR24+0x8000], R169 ;  /* 0x008000a99d007988 */ /* 0x000fe80008000018 */
        /* <DEDUP_REMOVED lines=14> */
[----:B------:R-:W-:Y:S01]  /*1d3d0*/  STS.U8 [R156+UR24+0x800e], R15 ;  /* 0x00800e0f9c007988 */ /* 0x000fe20008000018 */
[----:B--2---:R-:W-:-:S03]  /*1d3e0*/  @!P1 IMAD.MOV.U32 R2, RZ, RZ, R25 ;  /* 0x000000ffff029224 */ /* 0x004fc600078e0019 */
[----:B------:R-:W2:Y:S04]  /*1d3f0*/  LDL R25, [R1+0x7f4] ;  /* 0x0007f40001197983 */ /* 0x000ea80000100800 */
[----:B------:R0:W2:Y:S02]  /*1d400*/  @!P1 LDG.E.U8 R230, desc[UR28][R2.64] ;  /* 0x0000001c02e69981 */ /* 0x0000a4000c1e1100 */
[----:B0-----:R-:W-:Y:S02]  /*1d410*/  @!P1 IMAD.MOV.U32 R2, RZ, RZ, R131 ;  /* 0x000000ffff029224 */ /* 0x001fe400078e0083 */
[----:B------:R-:W-:-:S05]  /*1d420*/  @!P1 IMAD.MOV.U32 R3, RZ, RZ, R142 ;  /* 0x000000ffff039224 */ /* 0x000fca00078e008e */
[----:B------:R0:W2:Y:S02]  /*1d430*/  @!P1 LDG.E.U8 R226, desc[UR28][R2.64] ;  /* 0x0000001c02e29981 */ /* 0x0000a4000c1e1100 */
[----:B0-----:R-:W-:Y:S02]  /*1d440*/  @!P1 IMAD.MOV.U32 R2, RZ, RZ, R139 ;  /* 0x000000ffff029224 */ /* 0x001fe400078e008b */
[----:B------:R-:W-:-:S05]  /*1d450*/  @!P1 IMAD.MOV.U32 R3, RZ, RZ, R150 ;  /* 0x000000ffff039224 */ /* 0x000fca00078e0096 */
[----:B------:R3:W2:Y:S02]  /*1d460*/  @!P1 LDG.E.U8 R221, desc[UR28][R2.64] ;  /* 0x0000001c02dd9981 */ /* 0x0006a4000c1e1100 */
[----:B---3--:R-:W-:Y:S02]  /*1d470*/  @!P1 IMAD.MOV.U32 R3, RZ, RZ, R28 ;  /* 0x000000ffff039224 */ /* 0x008fe400078e001c */
[----:B------:R-:W3:Y:S01]  /*1d480*/  LDL R28, [R1+0x7f0] ;  /* 0x0007f000011c7983 */ /* 0x000ee20000100800 */
[----:B------:R-:W-:-:S03]  /*1d490*/  @!P1 IMAD.MOV.U32 R2, RZ, RZ, R147 ;  /* 0x000000ffff029224 */ /* 0x000fc600078e0093 */
[----:B------:R0:W-:Y:S04]  /*1d4a0*/  STL [R1+0xf84], R156 ;  /* 0x000f849c01007387 */ /* 0x0001e80000100800 */
[----:B------:R4:W3:Y:S04]  /*1d4b0*/  @!P1 LDG.E.U8 R219, desc[UR28][R2.64] ;  /* 0x0000001c02db9981 */ /* 0x0008e8000c1e1100 */
[----:B0-----:R-:W3:Y:S01]  /*1d4c0*/  LDL.LU R156, [R1+0x2d0] ;  /* 0x0002d000019c7983 */ /* 0x001ee20000300800 */
[----:B----4-:R-:W-:Y:S01]  /*1d4d0*/  @!P1 IMAD.MOV.U32 R2, RZ, RZ, R23 ;  /* 0x000000ffff029224 */ /* 0x010fe200078e0017 */
[----:B------:R-:W-:-:S02]  /*1d4e0*/  PRMT R218, RZ, 0x7610, R218 ;  /* 0x00007610ffda7816 */ /* 0x000fc400000000da */
[----:B------:R-:W4:Y:S01]  /*1d4f0*/  LDL R23, [R1+0x7d4] ;  /* 0x0007d40001177983 */ /* 0x000f220000100800 */
[----:B------:R-:W-:-:S03]  /*1d500*/  @!P1 IMAD.MOV.U32 R3, RZ, RZ, R26 ;  /* 0x000000ffff039224 */ /* 0x000fc600078e001a */
[----:B------:R-:W4:Y:S04]  /*1d510*/  LDL R26, [R1+0x7d0] ;  /* 0x0007d000011a7983 */ /* 0x000f280000100800 */
[----:B------:R-:W4:Y:S04]  /*1d520*/  LDL R135, [R1+0x7b0] ;  /* 0x0007b00001877983 */ /* 0x000f280000100800 */
[----:B------:R-:W4:Y:S04]  /*1d530*/  LDL R33, [R1+0x7b4] ;  /* 0x0007b40001217983 */ /* 0x000f280000100800 */
[----:B------:R0:W4:Y:S01]  /*1d540*/  @!P1 LDG.E.U8 R218, desc[UR28][R2.64] ;  /* 0x0000001c02da9981 */ /* 0x000122000c1e1100 */
[----:B------:R-:W-:Y:S01]  /*1d550*/  PRMT R217, RZ, 0x7610, R217 ;  /* 0x00007610ffd97816 */ /* 0x000fe200000000d9 */
[----:B0-----:R-:W-:-:S02]  /*1d560*/  @!P1 IMAD.MOV.U32 R2, RZ, RZ, R24 ;  /* 0x000000ffff029224 */ /* 0x001fc400078e0018 */
[----:B------:R-:W-:Y:S01]  /*1d570*/  @!P1 IMAD.MOV.U32 R3, RZ, RZ, R29 ;  /* 0x000000ffff039224 */ /* 0x000fe200078e001d */
[----:B------:R-:W4:Y:S04]  /*1d580*/  LDL R24, [R1+0x794] ;  /* 0x0007940001187983 */ /* 0x000f280000100800 */
[----:B------:R-:W4:Y:S04]  /*1d590*/  LDL R29, [R1+0x790] ;  /* 0x00079000011d7983 */ /* 0x000f280000100800 */
[----:B------:R2:W4:Y:S01]  /*1d5a0*/  @!P1 LDG.E.U8 R217, desc[UR28][R2.64] ;  /* 0x0000001c02d99981 */ /* 0x000522000c1e1100 */
[----:B------:R-:W-:Y:S01]  /*1d5b0*/  PRMT R216, RZ, 0x7610, R216 ;  /* 0x00007610ffd87816 */ /* 0x000fe200000000d8 */
[----:B--2---:R-:W-:-:S02]  /*1d5c0*/  @!P1 IMAD.MOV.U32 R2, RZ, RZ, R25 ;  /* 0x000000ffff029224 */ /* 0x004fc400078e0019 */
[----:B------:R-:W2:Y:S01]  /*1d5d0*/  LDL R25, [R1+0x774] ;  /* 0x0007740001197983 */ /* 0x000ea20000100800 */
[----:B---3--:R-:W-:-:S03]  /*1d5e0*/  @!P1 IMAD.MOV.U32 R3, RZ, RZ, R28 ;  /* 0x000000ffff039224 */ /* 0x008fc600078e001c */
[----:B------:R-:W3:Y:S04]  /*1d5f0*/  LDL R28, [R1+0x770] ;  /* 0x00077000011c7983 */ /* 0x000ee80000100800 */
[----:B------:R4:W3:Y:S02]  /*1d600*/  @!P1 LDG.E.U8 R216, desc[UR28][R2.64] ;  /* 0x0000001c02d89981 */ /* 0x0008e4000c1e1100 */
[----:B----4-:R-:W-:Y:S02]  /*1d610*/  @!P1 IMAD.MOV.U32 R2, RZ, RZ, R23 ;  /* 0x000000ffff029224 */ /* 0x010fe400078e0017 */
[----:B------:R-:W4:Y:S01]  /*1d620*/  LDL R23, [R1+0x754] ;  /* 0x0007540001177983 */ /* 0x000f220000100800 */
[----:B------:R-:W-:Y:S01]  /*1d630*/  PRMT R215, RZ, 0x7610, R215 ;  /* 0x00007610ffd77816 */ /* 0x000fe200000000d7 */
[----:B------:R-:W-:-:S02]  /*1d640*/  @!P1 IMAD.MOV.U32 R3, RZ, RZ, R26 ;  /* 0x000000ffff039224 */ /* 0x000fc400078e001a */
[----:B------:R-:W4:Y:S01]  /*1d650*/  LDL R26, [R1+0x750] ;  /* 0x00075000011a7983 */ /* 0x000f220000100800 */
[----:B------:R-:W-:-:S03]  /*1d660*/  PRMT R214, RZ, 0x7610, R214 ;  /* 0x00007610ffd67816 */ /* 0x000fc600000000d6 */
[----:B------:R0:W4:Y:S02]  /*1d670*/  @!P1 LDG.E.U8 R215, desc[UR28][R2.64] ;  /* 0x0000001c02d79981 */ /* 0x000124000c1e1100 */
[----:B0-----:R-:W-:Y:S02]  /*1d680*/  @!P1 IMAD.MOV.U32 R2, RZ, RZ, R33 ;  /* 0x000000ffff029224 */ /* 0x001fe400078e0021 */
[----:B------:R-:W-:-:S05]  /*1d690*/  @!P1 IMAD.MOV.U32 R3, RZ, RZ, R135 ;  /* 0x000000ffff039224 */ /* 0x000fca00078e0087 */
[----:B------:R0:W4:Y:S01]  /*1d6a0*/  @!P1 LDG.E.U8 R214, desc[UR28][R2.64] ;  /* 0x0000001c02d69981 */ /* 0x000122000c1e1100 */
[----:B------:R-:W-:Y:S01]  /*1d6b0*/  PRMT R213, RZ, 0x7610, R213 ;  /* 0x00007610ffd57816 */ /* 0x000fe200000000d5 */
[----:B0-----:R-:W-:Y:S02]  /*1d6c0*/  @!P1 IMAD.MOV.U32 R2, RZ, RZ, R24 ;  /* 0x000000ffff029224 */ /* 0x001fe400078e0018 */
        /* <DEDUP_REMOVED lines=12> */
[----:B------:R-:W-:-:S03]  /*1d790*/  @!P1 IMAD.MOV.U32 R3, RZ, RZ, R26 ;  /* 0x000000ffff039224 */ /* 0x000fc600078e001a */
[----:B------:R-:W4:Y:S01]  /*1d7a0*/  LDL R26, [R1+0x5d4] ;  /* 0x0005d400011a7983 */ /* 0x000f220000100800 */
[----:B------:R-:W-:-:S03]  /*1d7b0*/  PRMT R211, RZ, 0x7610, R211 ;  /* 0x00007610ffd37816 */ /* 0x000fc600000000d3 */
[----:B------:R-:W-:Y:S04]  /*1d7c0*/  STL [R1+0xf88], R155 ;  /* 0x000f889b01007387 */ /* 0x000fe80000100800 */
[----:B------:R0:W4:Y:S01]  /*1d7d0*/  @!P1 LDG.E.U8 R211, desc[UR28][R2.64] ;  /* 0x0000001c02d39981 */ /* 0x000122000c1e1100 */
[----:B------:R-:W-:-:S03]  /*1d7e0*/  PRMT R210, RZ, 0x7610, R210 ;  /* 0x00007610ffd27816 */ /* 0x000fc600000000d2 */
[----:B------:R-:W4:Y:S04]  /*1d7f0*/  LDL R136, [R1+0x594] ;  /* 0x0005940001887983 */ /* 0x000f280000100800 */
[----:B------:R-:W4:Y:S01]  /*1d800*/  LDL R33, [R1+0x598] ;  /* 0x0005980001217983 */ /* 0x000f220000100800 */
[----:B0-----:R-:W-:-:S03]  /*1d810*/  @!P1 IMAD.MOV.U32 R2, RZ, RZ, R24 ;  /* 0x000000ffff029224 */ /* 0x001fc600078e0018 */
[----:B------:R-:W4:Y:S01]  /*1d820*/  LDL R24, [R1+0x5b8] ;  /* 0x0005b80001187983 */ /* 0x000f220000100800 */
[----:B------:R-:W-:-:S03]  /*1d830*/  @!P1 IMAD.MOV.U32 R3, RZ, RZ, R29 ;  /* 0x000000ffff039224 */ /* 0x000fc600078e001d */
[----:B------:R-:W4:Y:S04]  /*1d840*/  LDL R29, [R1+0x5b4] ;  /* 0x0005b400011d7983 */ /* 0x000f280000100800 */
[----:B------:R2:W4:Y:S01]  /*1d850*/  @!P1 LDG.E.U8 R210, desc[UR28][R2.64] ;  /* 0x0000001c02d29981 */ /* 0x000522000c1e1100 */
[----:B------:R-:W-:Y:S01]  /*1d860*/  PRMT R209, RZ, 0x7610, R209 ;  /* 0x00007610ffd17816 */ /* 0x000fe200000000d1 */
[----:B--2---:R-:W-:Y:S02]  /*1d870*/  @!P1 IMAD.MOV.U32 R2, RZ, RZ, R25 ;  /* 0x000000ffff029224 */ /* 0x004fe400078e0019 */
        /* <DEDUP_REMOVED lines=8> */
[----:B------:R-:W-:Y:S02]  /*1d900*/  PRMT R208, RZ, 0x7610, R208 ;  /* 0x00007610ffd07816 */ /* 0x000fe400000000d0 */
[----:B------:R-:W-:-:S04]  /*1d910*/  PRMT R207, RZ, 0x7610, R207 ;  /* 0x00007610ffcf7816 */ /* 0x000fc800000000cf */
[----:B------:R0:W4:Y:S01]  /*1d920*/  @!P1 LDG.E.U8 R208, desc[UR28][R2.64] ;  /* 0x0000001c02d09981 */ /* 0x000122000c1e1100 */
[----:B------:R-:W-:Y:S02]  /*1d930*/  PRMT R206, RZ, 0x7610, R206 ;  /* 0x00007610ffce7816 */ /* 0x000fe400000000ce */
[----:B------:R-:W-:Y:S01]  /*1d940*/  PRMT R205, RZ, 0x7610, R205 ;  /* 0x00007610ffcd7816 */ /* 0x000fe200000000cd */
[----:B0-----:R-:W-:Y:S02]  /*1d950*/  @!P1 IMAD.MOV.U32 R2, RZ, RZ, R24 ;  /* 0x000000ffff029224 */ /* 0x001fe400078e0018 */
[----:B------:R-:W4:Y:S01]  /*1d960*/  LDL R24, [R1+0x538] ;  /* 0x0005380001187983 */ /* 0x000f220000100800 */
[----:B------:R-:W-:-:S03]  /*1d970*/  @!P1 IMAD.MOV.U32 R3, RZ, RZ, R29 ;  /* 0x000000ffff039224 */ /* 0x000fc600078e001d */
[----:B------:R-:W4:Y:S04]  /*1d980*/  LDL R29, [R1+0x534] ;  /* 0x00053400011d7983 */ /* 0x000f280000100800 */
[----:B------:R0:W4:Y:S02]  /*1d990*/  @!P1 LDG.E.U8 R207, desc[UR28][R2.64] ;  /* 0x0000001c02cf9981 */ /* 0x000124000c1e1100 */
[----:B0-----:R-:W-:Y:S02]  /*1d9a0*/  @!P1 IMAD.MOV.U32 R2, RZ, RZ, R33 ;  /* 0x000000ffff029224 */ /* 0x001fe400078e0021 */
[----:B------:R-:W-:Y:S01]  /*1d9b0*/  @!P1 IMAD.MOV.U32 R3, RZ, RZ, R136 ;  /* 0x000000ffff039224 */ /* 0x000fe200078e0088 */
[----:B------:R-:W-:Y:S01]  /*1d9c0*/  PRMT R204, RZ, 0x7610, R204 ;  /* 0x00007610ffcc7816 */ /* 0x000fe200000000cc */
[----:B------:R-:W4:Y:S04]  /*1d9d0*/  LDL R136, [R1+0x4d4] ;  /* 0x0004d40001887983 */ /* 0x000f280000100800 */
[----:B------:R2:W4:Y:S04]  /*1d9e0*/  @!P1 LDG.E.U8 R206, desc[UR28][R2.64] ;  /* 0x0000001c02ce9981 */ /* 0x000528000c1e1100 */
[----:B------:R-:W4:Y:S01]  /*1d9f0*/  LDL R33, [R1+0x4d8] ;  /* 0x0004d80001217983 */ /* 0x000f220000100800 */
[----:B--2---:R-:W-:-:S03]  /*1da00*/  @!P1 IMAD.MOV.U32 R2, RZ, RZ, R25 ;  /* 0x000000ffff029224 */ /* 0x004fc600078e0019 */
[----:B------:R-:W2:Y:S01]  /*1da10*/  LDL R25, [R1+0x518] ;  /* 0x0005180001197983 */ /* 0x000ea20000100800 */
[----:B---3--:R-:W-:-:S03]  /*1da20*/  @!P1 IMAD.MOV.U32 R3, RZ, RZ, R28 ;  /* 0x000000ffff039224 */ /* 0x008fc600078e001c */
[----:B------:R-:W3:Y:S04]  /*1da30*/  LDL R28, [R1+0x514] ;  /* 0x00051400011c7983 */ /* 0x000ee80000100800 */
[----:B------:R4:W3:Y:S02]  /*1da40*/  @!P1 LDG.E.U8 R205, desc[UR28][R2.64] ;  /* 0x0000001c02cd9981 */ /* 0x0008e4000c1e1100 */
[----:B----4-:R-:W-:Y:S02]  /*1da50*/  @!P1 IMAD.MOV.U32 R2, RZ, RZ, R23 ;  /* 0x000000ffff029224 */ /* 0x010fe400078e0017 */
[----:B------:R-:W4:Y:S01]  /*1da60*/  LDL R23, [R1+0x4f8] ;  /* 0x0004f80001177983 */ /* 0x000f220000100800 */
[----:B------:R-:W-:-:S03]  /*1da70*/  @!P1 IMAD.MOV.U32 R3, RZ, RZ, R26 ;  /* 0x000000ffff039224 */ /* 0x000fc600078e001a */
[----:B------:R-:W4:Y:S04]  /*1da80*/  LDL R26, [R1+0x4f4] ;  /* 0x0004f400011a7983 */ /* 0x000f280000100800 */
        /* <DEDUP_REMOVED lines=8> */
[----:B--2---:R-:W-:Y:S02]  /*1db10*/  @!P1 IMAD.MOV.U32 R2, RZ, RZ, R25 ;  /* 0x000000ffff029224 */ /* 0x004fe400078e0019 */
[----:B------:R-:W2:Y:S01]  /*1db20*/  LDL R25, [R1+0x498] ;  /* 0x0004980001197983 */ /* 0x000ea20000100800 */
[----:B---3--:R-:W-:-:S03]  /*1db30*/  @!P1 IMAD.MOV.U32 R3, RZ, RZ, R28 ;  /* 0x000000ffff039224 */ /* 0x008fc600078e001c */
[----:B------:R-:W3:Y:S04]  /*1db40*/  LDL R28, [R1+0x494] ;  /* 0x00049400011c7983 */ /* 0x000ee80000100800 */
[----:B------:R4:W3:Y:S02]  /*1db50*/  @!P1 LDG.E.U8 R202, desc[UR28][R2.64] ;  /* 0x0000001c02ca9981 */ /* 0x0008e4000c1e1100 */
[----:B----4-:R-:W-:Y:S02]  /*1db60*/  @!P1 IMAD.MOV.U32 R2, RZ, RZ, R23 ;  /* 0x000000ffff029224 */ /* 0x010fe400078e0017 */
[----:B------:R-:W4:Y:S01]  /*1db70*/  LDL R23, [R1+0x474] ;  /* 0x0004740001177983 */ /* 0x000f220000100800 */
[----:B------:R-:W-:Y:S01]  /*1db80*/  PRMT R198, RZ, 0x7610, R198 ;  /* 0x00007610ffc67816 */ /* 0x000fe200000000c6 */
[----:B------:R-:W-:Y:S01]  /*1db90*/  @!P1 IMAD.MOV.U32 R3, RZ, RZ, R26 ;  /* 0x000000ffff039224 */ /* 0x000fe200078e001a */
[----:B------:R-:W-:Y:S01]  /*1dba0*/  PRMT R197, RZ, 0x7610, R197 ;  /* 0x00007610ffc57816 */ /* 0x000fe200000000c5 */
[----:B------:R-:W4:Y:S04]  /*1dbb0*/  LDL.LU R26, [R1+0x478] ;  /* 0x00047800011a7983 */ /* 0x000f280000300800 */
[----:B------:R0:W4:Y:S01]  /*1dbc0*/  @!P1 LDG.E.U8 R198, desc[UR28][R2.64] ;  /* 0x0000001c02c69981 */ /* 0x000122000c1e1100 */
[----:B------:R-:W-:-:S02]  /*1dbd0*/  PRMT R196, RZ, 0x7610, R196 ;  /* 0x00007610ffc47816 */ /* 0x000fc400000000c4 */
[----:B------:R-:W-:Y:S01]  /*1dbe0*/  PRMT R195, RZ, 0x7610, R195 ;  /* 0x00007610ffc37816 */ /* 0x000fe200000000c3 */
[----:B------:R-:W4:Y:S01]  /*1dbf0*/  LDL R144, [R1+0x414] ;  /* 0x0004140001907983 */ /* 0x000f220000100800 */
[----:B0-----:R-:W-:Y:S02]  /*1dc00*/  @!P1 IMAD.MOV.U32 R2, RZ, RZ, R33 ;  /* 0x000000ffff029224 */ /* 0x001fe400078e0021 */
[----:B------:R-:W-:Y:S01]  /*1dc10*/  @!P1 IMAD.MOV.U32 R3, RZ, RZ, R136 ;  /* 0x000000ffff039224 */ /* 0x000fe200078e0088 */
[----:B------:R-:W-:Y:S01]  /*1dc20*/  PRMT R194, RZ, 0x7610, R194 ;  /* 0x00007610ffc27816 */ /* 0x000fe200000000c2 */
[----:B------:R-:W4:Y:S04]  /*1dc30*/  LDL R136, [R1+0x418] ;  /* 0x0004180001887983 */ /* 0x000f280000100800 */
[----:B------:R0:W4:Y:S04]  /*1dc40*/  @!P1 LDG.E.U8 R197, desc[UR28][R2.64] ;  /* 0x0000001c02c59981 */ /* 0x000128000c1e1100 */
[----:B------:R-:W4:Y:S01]  /*1dc50*/  LDL R33, [R1+0x3f4] ;  /* 0x0003f40001217983 */ /* 0x000f220000100800 */
[----:B0-----:R-:W-:-:S03]  /*1dc60*/  @!P1 IMAD.MOV.U32 R2, RZ, RZ, R24 ;  /* 0x000000ffff029224 */ /* 0x001fc600078e0018 */
        /* <DEDUP_REMOVED lines=11> */
[----:B------:R-:W-:-:S05]  /*1dd20*/  @!P1 IMAD.MOV.U32 R2, RZ, RZ, R26 ;  /* 0x000000ffff029224 */ /* 0x000fca00078e001a */
[----:B------:R0:W4:Y:S01]  /*1dd30*/  @!P1 LDG.E.U8 R194, desc[UR28][R2.64] ;  /* 0x0000001c02c29981 */ /* 0x000122000c1e1100 */
[----:B------:R-:W-:Y:S02]  /*1dd40*/  PRMT R193, RZ, 0x7610, R193 ;  /* 0x00007610ffc17816 */ /* 0x000fe400000000c1 */
        /* <DEDUP_REMOVED lines=12> */
[----:B0-----:R-:W-:Y:S02]  /*1de10*/  @!P1 IMAD.MOV.U32 R2, RZ, RZ, R136 ;  /* 0x000000ffff029224 */ /* 0x001fe400078e0088 */
[----:B------:R-:W-:Y:S01]  /*1de20*/  @!P1 IMAD.MOV.U32 R3, RZ, RZ, R144 ;  /* 0x000000ffff039224 */ /* 0x000fe200078e0090 */
[----:B------:R-:W-:Y:S01]  /*1de30*/  PRMT R190, RZ, 0x7610, R190 ;  /* 0x00007610ffbe7816 */ /* 0x000fe200000000be */
[----:B------:R-:W3:Y:S04]  /*1de40*/  LDL R144, [R1+0x350] ;  /* 0x0003500001907983 */ /* 0x000ee80000100800 */
[----:B------:R4:W3:Y:S01]  /*1de50*/  @!P1 LDG.E.U8 R191, desc[UR28][R2.64] ;  /* 0x0000001c02bf9981 */ /* 0x0008e2000c1e1100 */
[----:B------:R-:W-:-:S03]  /*1de60*/  PRMT R189, RZ, 0x7610, R189 ;  /* 0x00007610ffbd7816 */ /* 0x000fc600000000bd */
[----:B------:R-:W3:Y:S01]  /*1de70*/  LDL R136, [R1+0x354] ;  /* 0x0003540001887983 */ /* 0x000ee20000100800 */
[----:B----4-:R-:W-:-:S03]  /*1de80*/  @!P1 IMAD.MOV.U32 R2, RZ, RZ, R23 ;  /* 0x000000ffff029224 */ /* 0x010fc600078e0017 */
[----:B------:R-:W4:Y:S01]  /*1de90*/  LDL R23, [R1+0x398] ;  /* 0x0003980001177983 */ /* 0x000f220000100800 */
[----:B------:R-:W-:-:S03]  /*1dea0*/  @!P1 IMAD.MOV.U32 R3, RZ, RZ, R33 ;  /* 0x000000ffff039224 */ /* 0x000fc600078e0021 */
[----:B------:R-:W4:Y:S04]  /*1deb0*/  LDL R33, [R1+0x394] ;  /* 0x0003940001217983 */ /* 0x000f280000100800 */
[----:B------:R0:W4:Y:S02]  /*1dec0*/  @!P1 LDG.E.U8 R190, desc[UR28][R2.64] ;  /* 0x0000001c02be9981 */ /* 0x000124000c1e1100 */
[----:B0-----:R-:W-:Y:S02]  /*1ded0*/  @!P1 IMAD.MOV.U32 R2, RZ, RZ, R24 ;  /* 0x000000ffff029224 */ /* 0x001fe400078e0018 */
        /* <DEDUP_REMOVED lines=12> */
[----:B------:R-:W0:Y:S03]  /*1dfa0*/  S2R R200, SR_TID.X ;  /* 0x0000000000c87919 */ /* 0x000e260000002100 */
[----:B------:R-:W-:Y:S04]  /*1dfb0*/  STS.U8 [R155+UR24+0x8000], R14 ;  /* 0x0080000e9b007988 */ /* 0x000fe80008000018 */
[----:B------:R-:W-:Y:S04]  /*1dfc0*/  STS.U8 [R155+UR24+0x8002], R13 ;  /* 0x0080020d9b007988 */ /* 0x000fe80008000018 */
[----:B------:R-:W-:Y:S04]  /*1dfd0*/  STS.U8 [R155+UR24+0x8004], R12 ;  /* 0x0080040c9b007988 */ /* 0x000fe80008000018 */
[----:B------:R-:W-:Y:S04]  /*1dfe0*/  STS.U8 [R155+UR24+0x8006], R11 ;  /* 0x0080060b9b007988 */ /* 0x000fe80008000018 */
[----:B------:R-:W-:Y:S04]  /*1dff0*/  STS.U8 [R155+UR24+0x8008], R10 ;  /* 0x0080080a9b007988 */ /* 0x000fe80008000018 */
[----:B------:R-:W-:Y:S04]  /*1e000*/  STS.U8 [R155+UR24+0x800a], R9 ;  /* 0x00800a099b007988 */ /* 0x000fe80008000018 */
[----:B------:R-:W-:Y:S01]  /*1e010*/  STS.U8 [R155+UR24+0x800c], R8 ;  /* 0x00800c089b007988 */ /* 0x000fe20008000018 */
[----:B0-----:R-:W-:-:S03]  /*1e020*/  LOP3.LUT R135, R200, 0x7f, RZ, 0xc0, !PT ;  /* 0x0000007fc8877812 */ /* 0x001fc600078ec0ff */
[----:B------:R-:W-:Y:S04]  /*1e030*/  STS.U8 [R155+UR24+0x800e], R7 ;  /* 0x00800e079b007988 */ /* 0x000fe80008000018 */
[----:B------:R-:W-:Y:S04]  /*1e040*/  STS.U8 [R135+UR24], R6 ;  /* 0x0000000687007988 */ /* 0x000fe80008000018 */
        /* <DEDUP_REMOVED lines=17> */
[----:B------:R-:W-:-:S03]  /*1e160*/  @!P1 IMAD.MOV.U32 R3, RZ, RZ, R33 ;  /* 0x000000ffff039224 */ /* 0x000fc600078e0021 */
[----:B------:R-:W-:Y:S04]  /*1e170*/  STS.U8 [R135+UR24+0x2400], R186 ;  /* 0x002400ba87007988 */ /* 0x000fe80008000018 */
[----:B------:R0:W-:Y:S04]  /*1e180*/  STS.U8 [R135+UR24+0x2600], R187 ;  /* 0x002600bb87007988 */ /* 0x0001e80008000018 */
[----:B------:R-:W4:Y:S01]  /*1e190*/  LDL R33, [R1+0x310] ;  /* 0x0003100001217983 */ /* 0x000f220000100800 */
[----:B0-----:R-:W-:Y:S02]  /*1e1a0*/  PRMT R187, RZ, 0x7610, R187 ;  /* 0x00007610ffbb7816 */ /* 0x001fe400000000bb */
        /* <DEDUP_REMOVED lines=8> */
[----:B0-----:R-:W-:-:S02]  /*1e230*/  @!P1 IMAD.MOV.U32 R2, RZ, RZ, R136 ;  /* 0x000000ffff029224 */ /* 0x001fc400078e0088 */
[----:B------:R-:W-:-:S05]  /*1e240*/  @!P1 IMAD.MOV.U32 R3, RZ, RZ, R144 ;  /* 0x000000ffff039224 */ /* 0x000fca00078e0090 */
[----:B------:R2:W4:Y:S01]  /*1e250*/  @!P1 LDG.E.U8 R185, desc[UR28][R2.64] ;  /* 0x0000001c02b99981 */ /* 0x000522000c1e1100 */
[----:B------:R-:W-:Y:S01]  /*1e260*/  PRMT R184, RZ, 0x7610, R184 ;  /* 0x00007610ffb87816 */ /* 0x000fe200000000b8 */
[----:B--2---:R-:W-:Y:S02]  /*1e270*/  @!P1 IMAD.MOV.U32 R2, RZ, RZ, R25 ;  /* 0x000000ffff029224 */ /* 0x004fe400078e0019 */
[----:B---3--:R-:W-:Y:S02]  /*1e280*/  @!P1 IMAD.MOV.U32 R3, RZ, RZ, R28 ;  /* 0x000000ffff039224 */ /* 0x008fe400078e001c */
[----:B------:R-:W2:Y:S04]  /*1e290*/  LDL R28, [R1+0x2d4] ;  /* 0x0002d400011c7983 */ /* 0x000ea80000100800 */
[----:B------:R4:W3:Y:S04]  /*1e2a0*/  @!P1 LDG.E.U8 R184, desc[UR28][R2.64] ;  /* 0x0000001c02b89981 */ /* 0x0008e8000c1e1100 */
[----:B------:R-:W3:Y:S01]  /*1e2b0*/  LDL.LU R25, [R1+0x2b0] ;  /* 0x0002b00001197983 */ /* 0x000ee20000300800 */
[----:B----4-:R-:W-:-:S03]  /*1e2c0*/  @!P1 IMAD.MOV.U32 R2, RZ, RZ, R23 ;  /* 0x000000ffff029224 */ /* 0x010fc600078e0017 */
[----:B------:R-:W4:Y:S01]  /*1e2d0*/  LDL R23, [R1+0x2b4] ;  /* 0x0002b40001177983 */ /* 0x000f220000100800 */
[----:B------:R-:W-:Y:S02]  /*1e2e0*/  PRMT R183, RZ, 0x7610, R183 ;  /* 0x00007610ffb77816 */ /* 0x000fe400000000b7 */
[----:B------:R-:W-:Y:S01]  /*1e2f0*/  PRMT R182, RZ, 0x7610, R182 ;  /* 0x00007610ffb67816 */ /* 0x000fe200000000b6 */
[----:B------:R-:W-:Y:S04]  /*1e300*/  STS.U8 [R135+UR24+0x2800], R220 ;  /* 0x002800dc87007988 */ /* 0x000fe80008000018 */
[----:B------:R-:W-:Y:S04]  /*1e310*/  STS.U8 [R135+UR24+0x2a00], R222 ;  /* 0x002a00de87007988 */ /* 0x000fe80008000018 */
[----:B------:R-:W-:Y:S01]  /*1e320*/  STS.U8 [R135+UR24+0x2c00], R223 ;  /* 0x002c00df87007988 */ /* 0x000fe20008000018 */
[----:B------:R-:W-:-:S03]  /*1e330*/  PRMT R181, RZ, 0x7610, R181 ;  /* 0x00007610ffb57816 */ /* 0x000fc600000000b5 */
[----:B------:R-:W-:Y:S04]  /*1e340*/  STS.U8 [R135+UR24+0x2e00], R224 ;  /* 0x002e00e087007988 */ /* 0x000fe80008000018 */
[----:B------:R-:W-:Y:S04]  /*1e350*/  STS.U8 [R135+UR24+0x3000], R225 ;  /* 0x003000e187007988 */ /* 0x000fe80008000018 */
[----:B------:R-:W-:Y:S01]  /*1e360*/  STS.U8 [R135+UR24+0x3200], R227 ;  /* 0x003200e387007988 */ /* 0x000fe20008000018 */
[----:B------:R-:W-:Y:S01]  /*1e370*/  PRMT R180, RZ, 0x7610, R180 ;  /* 0x00007610ffb47816 */ /* 0x000fe200000000b4 */
[----:B------:R-:W-:-:S02]  /*1e380*/  @!P1 IMAD.MOV.U32 R3, RZ, RZ, R33 ;  /* 0x000000ffff039224 */ /* 0x000fc400078e0021 */
[----:B------:R-:W3:Y:S04]  /*1e390*/  LDL.LU R33, [R1+0x290] ;  /* 0x0002900001217983 */ /* 0x000ee80000300800 */
[----:B------:R0:W3:Y:S02]  /*1e3a0*/  @!P1 LDG.E.U8 R183, desc[UR28][R2.64] ;  /* 0x0000001c02b79981 */ /* 0x0000e4000c1e1100 */
[----:B0-----:R-:W-:Y:S02]  /*1e3b0*/  @!P1 IMAD.MOV.U32 R2, RZ, RZ, R24 ;  /* 0x000000ffff029224 */ /* 0x001fe400078e0018 */
[----:B------:R-:W-:Y:S02]  /*1e3c0*/  @!P1 IMAD.MOV.U32 R3, RZ, RZ, R29 ;  /* 0x000000ffff039224 */ /* 0x000fe400078e001d */
[----:B------:R-:W3:Y:S04]  /*1e3d0*/  LDL.LU R29, [R1+0x270] ;  /* 0x00027000011d7983 */ /* 0x000ee80000300800 */
[----:B------:R0:W3:Y:S04]  /*1e3e0*/  @!P1 LDG.E.U8 R182, desc[UR28][R2.64] ;  /* 0x0000001c02b69981 */ /* 0x0000e8000c1e1100 */
[----:B------:R-:W3:Y:S01]  /*1e3f0*/  LDL.LU R24, [R1+0x274] ;  /* 0x0002740001187983 */ /* 0x000ee20000300800 */
[----:B0-----:R-:W-:-:S02]  /*1e400*/  @!P1 IMAD.MOV.U32 R3, RZ, RZ, R156 ;  /* 0x000000ffff039224 */ /* 0x001fc400078e009c */
[----:B--2---:R-:W-:Y:S02]  /*1e410*/  @!P1 IMAD.MOV.U32 R2, RZ, RZ, R28 ;  /* 0x000000ffff029224 */ /* 0x004fe400078e001c */
[----:B------:R-:W2:Y:S04]  /*1e420*/  LDL.LU R28, [R1+0x254] ;  /* 0x00025400011c7983 */ /* 0x000ea80000300800 */
[----:B------:R0:W-:Y:S04]  /*1e430*/  STL [R1+0xf8c], R156 ;  /* 0x000f8c9c01007387 */ /* 0x0001e80000100800 */
[----:B------:R-:W2:Y:S04]  /*1e440*/  LDL R136, [R1+0xafc] ;  /* 0x000afc0001887983 */ /* 0x000ea80000100800 */
[----:B------:R-:W2:Y:S01]  /*1e450*/  LDL R144, [R1+0xaec] ;  /* 0x000aec0001907983 */ /* 0x000ea20000100800 */
[----:B0-----:R-:W-:-:S03]  /*1e460*/  LOP3.LUT R156, R200, 0x7f, RZ, 0xc0, !PT ;  /* 0x0000007fc89c7812 */ /* 0x001fc600078ec0ff */
[----:B------:R-:W2:Y:S04]  /*1e470*/  LDL R157, [R1+0xacc] ;  /* 0x000acc00019d7983 */ /* 0x000ea80000100800 */
[----:B------:R0:W-:Y:S04]  /*1e480*/  STS.U8 [R156+UR24+0x3400], R228 ;  /* 0x003400e49c007988 */ /* 0x0001e80008000018 */
[----:B------:R4:W2:Y:S04]  /*1e490*/  @!P1 LDG.E.U8 R181, desc[UR28][R2.64] ;  /* 0x0000001c02b59981 */ /* 0x0008a8000c1e1100 */
[----:B0-----:R-:W2:Y:S04]  /*1e4a0*/  LDL R228, [R1+0xac8] ;  /* 0x000ac80001e47983 */ /* 0x001ea80000100800 */
[----:B------:R-:W2:Y:S04]  /*1e4b0*/  LDL.LU R155, [R1+0x230] ;  /* 0x00023000019b7983 */ /* 0x000ea80000300800 */
[----:B------:R-:W2:Y:S01]  /*1e4c0*/  LDL.LU R135, [R1+0x250] ;  /* 0x0002500001877983 */ /* 0x000ea20000300800 */
[----:B----4-:R-:W-:-:S02]  /*1e4d0*/  @!P1 IMAD.MOV.U32 R2, RZ, RZ, R23 ;  /* 0x000000ffff029224 */ /* 0x010fc400078e0017 */
[----:B---3--:R-:W-:Y:S01]  /*1e4e0*/  @!P1 IMAD.MOV.U32 R3, RZ, RZ, R25 ;  /* 0x000000ffff039224 */ /* 0x008fe200078e0019 */
[----:B------:R-:W3:Y:S04]  /*1e4f0*/  LDL.LU R23, [R1+0x214] ;  /* 0x0002140001177983 */ /* 0x000ee80000300800 */
[----:B------:R-:W4:Y:S04]  /*1e500*/  LDL.LU R200, [R1+0x234] ;  /* 0x0002340001c87983 */ /* 0x000f280000300800 */
[----:B------:R0:W-:Y:S04]  /*1e510*/  STS.U8 [R156+UR24+0x3600], R229 ;  /* 0x003600e59c007988 */ /* 0x0001e80008000018 */
[----:B------:R1:W3:Y:S04]  /*1e520*/  @!P1 LDG.E.U8 R180, desc[UR28][R2.64] ;  /* 0x0000001c02b49981 */ /* 0x0002e8000c1e1100 */
[----:B------:R-:W-:Y:S04]  /*1e530*/  STS.U8 [R156+UR24+0x3800], R231 ;  /* 0x003800e79c007988 */ /* 0x000fe80008000018 */
[----:B0-----:R-:W3:Y:S01]  /*1e540*/  LDL R229, [R1+0xae8] ;  /* 0x000ae80001e57983 */ /* 0x001ee20000100800 */
[----:B-1----:R-:W-:-:S03]  /*1e550*/  @!P1 IMAD.MOV.U32 R2, RZ, RZ, R0 ;  /* 0x000000ffff029224 */ /* 0x002fc600078e0000 */
[----:B------:R0:W-:Y:S04]  /*1e560*/  STL [R1+0xf90], R0 ;  /* 0x000f900001007387 */ /* 0x0001e80000100800 */
[----:B------:R1:W-:Y:S04]  /*1e570*/  STS.U8 [R156+UR24+0x3a00], R232 ;  /* 0x003a00e89c007988 */ /* 0x0003e80008000018 */
[----:B0-----:R-:W3:Y:S04]  /*1e580*/  LDL R0, [R1+0x6e4] ;  /* 0x0006e40001007983 */ /* 0x001ee80000100800 */
[----:B-1----:R-:W3:Y:S01]  /*1e590*/  LDL.LU R232, [R1+0x210] ;  /* 0x0002100001e87983 */ /* 0x002ee20000300800 */
[----:B------:R-:W-:-:S02]  /*1e5a0*/  PRMT R179, RZ, 0x7610, R179 ;  /* 0x00007610ffb37816 */ /* 0x000fc400000000b3 */
[----:B------:R-:W-:Y:S02]  /*1e5b0*/  PRMT R178, RZ, 0x7610, R178 ;  /* 0x00007610ffb27816 */ /* 0x000fe400000000b2 */
[----:B------:R-:W-:Y:S02]  /*1e5c0*/  PRMT R177, RZ, 0x7610, R177 ;  /* 0x00007610ffb17816 */ /* 0x000fe400000000b1 */
[----:B------:R-:W-:Y:S02]  /*1e5d0*/  PRMT R176, RZ, 0x7610, R176 ;  /* 0x00007610ffb07816 */ /* 0x000fe400000000b0 */
[----:B------:R-:W-:Y:S01]  /*1e5e0*/  PRMT R175, RZ, 0x7610, R175 ;  /* 0x00007610ffaf7816 */ /* 0x000fe200000000af */
[----:B------:R-:W-:-:S05]  /*1e5f0*/  @!P1 IMAD.MOV.U32 R3, RZ, RZ, R33 ;  /* 0x000000ffff039224 */ /* 0x000fca00078e0021 */
[----:B------:R0:W3:Y:S02]  /*1e600*/  @!P1 LDG.E.U8 R179, desc[UR28][R2.64] ;  /* 0x0000001c02b39981 */ /* 0x0000e4000c1e1100 */
[----:B0-----:R-:W-:Y:S02]  /*1e610*/  @!P1 IMAD.MOV.U32 R3, RZ, RZ, R29 ;  /* 0x000000ffff039224 */ /* 0x001fe400078e001d */
[----:B------:R-:W-:-:S05]  /*1e620*/  @!P1 IMAD.MOV.U32 R2, RZ, RZ, R24 ;  /* 0x000000ffff029224 */ /* 0x000fca00078e0018 */
[----:B------:R2:W3:Y:S02]  /*1e630*/  @!P1 LDG.E.U8 R178, desc[UR28][R2.64] ;  /* 0x0000001c02b29981 */ /* 0x0004e4000c1e1100 */
[----:B--2---:R-:W-:Y:S02]  /*1e640*/  @!P1 IMAD.MOV.U32 R2, RZ, RZ, R28 ;  /* 0x000000ffff029224 */ /* 0x004fe400078e001c */
[----:B------:R-:W-:-:S05]  /*1e650*/  @!P1 IMAD.MOV.U32 R3, RZ, RZ, R135 ;  /* 0x000000ffff039224 */ /* 0x000fca00078e0087 */
[----:B------:R4:W2:Y:S02]  /*1e660*/  @!P1 LDG.E.U8 R177, desc[UR28][R2.64] ;  /* 0x0000001c02b19981 */ /* 0x0008a4000c1e1100 */
[----:B----4-:R-:W-:Y:S02]  /*1e670*/  @!P1 IMAD.MOV.U32 R2, RZ, RZ, R200 ;  /* 0x000000ffff029224 */ /* 0x010fe400078e00c8 */
[----:B------:R-:W-:-:S05]  /*1e680*/  @!P1 IMAD.MOV.U32 R3, RZ, RZ, R155 ;  /* 0x000000ffff039224 */ /* 0x000fca00078e009b */
[----:B------:R3:W4:Y:S02]  /*1e690*/  @!P1 LDG.E.U8 R176, desc[UR28][R2.64] ;  /* 0x0000001c02b09981 */ /* 0x000724000c1e1100 */
[----:B---3--:R-:W-:Y:S02]  /*1e6a0*/  @!P1 IMAD.MOV.U32 R2, RZ, RZ, R23 ;  /* 0x000000ffff029224 */ /* 0x008fe400078e0017 */
[----:B------:R-:W-:Y:S01]  /*1e6b0*/  @!P1 IMAD.MOV.U32 R3, RZ, RZ, R232 ;  /* 0x000000ffff039224 */ /* 0x000fe200078e00e8 */
[----:B------:R0:W-:Y:S04]  /*1e6c0*/  STL [R1+0xf94], R232 ;  /* 0x000f94e801007387 */ /* 0x0001e80000100800 */
[----:B------:R1:W3:Y:S01]  /*1e6d0*/  @!P1 LDG.E.U8 R175, desc[UR28][R2.64] ;  /* 0x0000001c02af9981 */ /* 0x0002e2000c1e1100 */
[----:B------:R-:W-:-:S03]  /*1e6e0*/  PRMT R174, RZ, 0x7610, R174 ;  /* 0x00007610ffae7816 */ /* 0x000fc600000000ae */
[----:B------:R-:W2:Y:S04]  /*1e6f0*/  LDL R231, [R1+0xa8c] ;  /* 0x000a8c0001e77983 */ /* 0x000ea80000100800 */
[----:B0-----:R-:W4:Y:S01]  /*1e700*/  LDL R232, [R1+0xa88] ;  /* 0x000a880001e87983 */ /* 0x001f220000100800 */
[----:B-1----:R-:W-:-:S03]  /*1e710*/  @!P1 IMAD.MOV.U32 R3, RZ, RZ, R0 ;  /* 0x000000ffff039224 */ /* 0x002fc600078e0000 */
[----:B------:R-:W3:Y:S01]  /*1e720*/  LDL R0, [R1+0xaac] ;  /* 0x000aac0001007983 */ /* 0x000ee20000100800 */
[----:B------:R-:W-:-:S03]  /*1e730*/  @!P1 IMAD.MOV.U32 R2, RZ, RZ, R136 ;  /* 0x000000ffff029224 */ /* 0x000fc600078e0088 */
[----:B------:R-:W2:Y:S01]  /*1e740*/  LDL R136, [R1+0xaa8] ;  /* 0x000aa80001887983 */ /* 0x000ea20000100800 */
[----:B------:R-:W-:-:S03]  /*1e750*/  PRMT R173, RZ, 0x7610, R173 ;  /* 0x00007610ffad7816 */ /* 0x000fc600000000ad */
[----:B------:R0:W4:Y:S02]  /*1e760*/  @!P1 LDG.E.U8 R174, desc[UR28][R2.64] ;  /* 0x0000001c02ae9981 */ /* 0x000124000c1e1100 */
[----:B0-----:R-:W-:Y:S02]  /*1e770*/  @!P1 IMAD.MOV.U32 R2, RZ, RZ, R144 ;  /* 0x000000ffff029224 */ /* 0x001fe400078e0090 */
[----:B------:R-:W-:Y:S01]  /*1e780*/  @!P1 IMAD.MOV.U32 R3, RZ, RZ, R229 ;  /* 0x000000ffff039224 */ /* 0x000fe200078e00e5 */
[----:B------:R-:W4:Y:S04]  /*1e790*/  LDL R144, [R1+0xa6c] ;  /* 0x000a6c0001907983 */ /* 0x000f280000100800 */
[----:B------:R-:W4:Y:S04]  /*1e7a0*/  LDL R229, [R1+0xa68] ;  /* 0x000a680001e57983 */ /* 0x000f280000100800 */
[----:B------:R0:W4:Y:S01]  /*1e7b0*/  @!P1 LDG.E.U8 R173, desc[UR28][R2.64] ;  /* 0x0000001c02ad9981 */ /* 0x000122000c1e1100 */
[----:B------:R-:W-:Y:S01]  /*1e7c0*/  PRMT R172, RZ, 0x7610, R172 ;  /* 0x00007610ffac7816 */ /* 0x000fe200000000ac */
[----:B0-----:R-:W-:-:S02]  /*1e7d0*/  @!P1 IMAD.MOV.U32 R2, RZ, RZ, R157 ;  /* 0x000000ffff029224 */ /* 0x001fc400078e009d */
[----:B------:R-:W4:Y:S01]  /*1e7e0*/  LDL R157, [R1+0xa4c] ;  /* 0x000a4c00019d7983 */ /* 0x000f220000100800 */
[----:B------:R-:W-:-:S03]  /*1e7f0*/  @!P1 IMAD.MOV.U32 R3, RZ, RZ, R228 ;  /* 0x000000ffff039224 */ /* 0x000fc600078e00e4 */
[----:B------:R-:W4:Y:S04]  /*1e800*/  LDL R228, [R1+0xa48] ;  /* 0x000a480001e47983 */ /* 0x000f280000100800 */
[----:B------:R3:W4:Y:S02]  /*1e810*/  @!P1 LDG.E.U8 R172, desc[UR28][R2.64] ;  /* 0x0000001c02ac9981 */ /* 0x000724000c1e1100 */
[----:B---3--:R-:W-:Y:S02]  /*1e820*/  @!P1 IMAD.MOV.U32 R2, RZ, RZ, R0 ;  /* 0x000000ffff029224 */ /* 0x008fe400078e0000 */
[----:B------:R-:W3:Y:S01]  /*1e830*/  LDL R0, [R1+0xa2c] ;  /* 0x000a2c0001007983 */ /* 0x000ee20000100800 */
[----:B------:R-:W-:Y:S01]  /*1e840*/  PRMT R171, RZ, 0x7610, R171 ;  /* 0x00007610ffab7816 */ /* 0x000fe200000000ab */
[----:B--2---:R-:W-:Y:S01]  /*1e850*/  @!P1 IMAD.MOV.U32 R3, RZ, RZ, R136 ;  /* 0x000000ffff039224 */ /* 0x004fe200078e0088 */
[----:B------:R-:W-:Y:S01]  /*1e860*/  PRMT R170, RZ, 0x7610, R170 ;  /* 0x00007610ffaa7816 */ /* 0x000fe200000000aa */
[----:B------:R-:W2:Y:S04]  /*1e870*/  LDL R136, [R1+0xa28] ;  /* 0x000a280001887983 */ /* 0x000ea80000100800 */
[----:B------:R0:W2:Y:S01]  /*1e880*/  @!P1 LDG.E.U8 R171, desc[UR28][R2.64] ;  /* 0x0000001c02ab9981 */ /* 0x0000a2000c1e1100 */
[----:B------:R-:W-:Y:S01]  /*1e890*/  PRMT R169, RZ, 0x7610, R169 ;  /* 0x00007610ffa97816 */ /* 0x000fe200000000a9 */
[----:B0-----:R-:W-:-:S02]  /*1e8a0*/  @!P1 IMAD.MOV.U32 R2, RZ, RZ, R231 ;  /* 0x000000ffff029224 */ /* 0x001fc400078e00e7 */
[----:B----4-:R-:W-:Y:S01]  /*1e8b0*/  @!P1 IMAD.MOV.U32 R3, RZ, RZ, R232 ;  /* 0x000000ffff039224 */ /* 0x010fe200078e00e8 */
[----:B------:R-:W4:Y:S04]  /*1e8c0*/  LDL R231, [R1+0xa08] ;  /* 0x000a080001e77983 */ /* 0x000f280000100800 */
[----:B------:R0:W4:Y:S01]  /*1e8d0*/  @!P1 LDG.E.U8 R170, desc[UR28][R2.64] ;  /* 0x0000001c02aa9981 */ /* 0x000122000c1e1100 */
[----:B------:R-:W-:Y:S02]  /*1e8e0*/  PRMT R168, RZ, 0x7610, R168 ;  /* 0x00007610ffa87816 */ /* 0x000fe400000000a8 */
[----:B------:R-:W-:Y:S01]  /*1e8f0*/  PRMT R167, RZ, 0x7610, R167 ;  /* 0x00007610ffa77816 */ /* 0x000fe200000000a7 */
[----:B------:R-:W4:Y:S01]  /*1e900*/  LDL R232, [R1+0x9a8] ;  /* 0x0009a80001e87983 */ /* 0x000f220000100800 */
[----:B0-----:R-:W-:-:S02]  /*1e910*/  @!P1 IMAD.MOV.U32 R2, RZ, RZ, R144 ;  /* 0x000000ffff029224 */ /* 0x001fc400078e0090 */
[----:B------:R-:W-:Y:S01]  /*1e920*/  @!P1 IMAD.MOV.U32 R3, RZ, RZ, R229 ;  /* 0x000000ffff039224 */ /* 0x000fe200078e00e5 */
        /* <DEDUP_REMOVED lines=8> */
[----:B---3--:R-:W-:Y:S02]  /*1e9b0*/  @!P1 IMAD.MOV.U32 R2, RZ, RZ, R0 ;  /* 0x000000ffff029224 */ /* 0x008fe400078e0000 */
[----:B------:R-:W3:Y:S01]  /*1e9c0*/  LDL R0, [R1+0x9cc] ;  /* 0x0009cc0001007983 */ /* 0x000ee20000100800 */
[----:B--2---:R-:W-:-:S03]  /*1e9d0*/  @!P1 IMAD.MOV.U32 R3, RZ, RZ, R136 ;  /* 0x000000ffff039224 */ /* 0x004fc600078e0088 */
[----:B------:R-:W2:Y:S01]  /*1e9e0*/  LDL R136, [R1+0x9ac] ;  /* 0x0009ac0001887983 */ /* 0x000ea20000100800 */
[----:B------:R-:W-:-:S03]  /*1e9f0*/  PRMT R166, RZ, 0x7610, R166 ;  /* 0x00007610ffa67816 */ /* 0x000fc600000000a6 */
[----:B------:R4:W2:Y:S02]  /*1ea00*/  @!P1 LDG.E.U8 R167, desc[UR28][R2.64] ;  /* 0x0000001c02a79981 */ /* 0x0008a4000c1e1100 */
[----:B----4-:R-:W-:Y:S02]  /*1ea10*/  @!P1 IMAD.MOV.U32 R3, RZ, RZ, R231 ;  /* 0x000000ffff039224 */ /* 0x010fe400078e00e7 */
[----:B------:R-:W4:Y:S01]  /*1ea20*/  LDL R231, [R1+0x988] ;  /* 0x0009880001e77983 */ /* 0x000f220000100800 */
[----:B------:R-:W-:Y:S01]  /*1ea30*/  PRMT R165, RZ, 0x7610, R165 ;  /* 0x00007610ffa57816 */ /* 0x000fe200000000a5 */
[----:B------:R-:W-:Y:S02]  /*1ea40*/  @!P1 IMAD.MOV.U32 R2, RZ, RZ, R144 ;  /* 0x000000ffff029224 */ /* 0x000fe400078e0090 */
[----:B------:R-:W4:Y:S04]  /*1ea50*/  LDL R144, [R1+0x98c] ;  /* 0x00098c0001907983 */ /* 0x000f280000100800 */
[----:B------:R0:W4:Y:S02]  /*1ea60*/  @!P1 LDG.E.U8 R166, desc[UR28][R2.64] ;  /* 0x0000001c02a69981 */ /* 0x000124000c1e1100 */
        /* <DEDUP_REMOVED lines=8> */
[----:B------:R-:W-:-:S02]  /*1eaf0*/  @!P1 IMAD.MOV.U32 R3, RZ, RZ, R228 ;  /* 0x000000ffff039224 */ /* 0x000fc400078e00e4 */
[----:B------:R-:W-:Y:S01]  /*1eb00*/  STS.U8 [R156+UR24+0x3c00], R233 ;  /* 0x003c00e99c007988 */ /* 0x000fe20008000018 */
[----:B------:R-:W-:-:S03]  /*1eb10*/  PRMT R163, RZ, 0x7610, R163 ;  /* 0x00007610ffa37816 */ /* 0x000fc600000000a3 */
[----:B------:R-:W-:Y:S04]  /*1eb20*/  STS.U8 [R156+UR24+0x3e00], R235 ;  /* 0x003e00eb9c007988 */ /* 0x000fe80008000018 */
[----:B------:R-:W-:Y:S04]  /*1eb30*/  STS.U8 [R156+UR24+0x4000], R236 ;  /* 0x004000ec9c007988 */ /* 0x000fe80008000018 */
[----:B------:R-:W-:Y:S04]  /*1eb40*/  STS.U8 [R156+UR24+0x4200], R237 ;  /* 0x004200ed9c007988 */ /* 0x000fe80008000018 */
[----:B------:R2:W3:Y:S04]  /*1eb50*/  @!P1 LDG.E.U8 R164, desc[UR28][R2.64] ;  /* 0x0000001c02a49981 */ /* 0x0004e8000c1e1100 */
[----:B------:R-:W-:Y:S04]  /*1eb60*/  STS.U8 [R156+UR24+0x4400], R239 ;  /* 0x004400ef9c007988 */ /* 0x000fe80008000018 */
[----:B------:R-:W-:Y:S01]  /*1eb70*/  STS.U8 [R156+UR24+0x4600], R240 ;  /* 0x004600f09c007988 */ /* 0x000fe20008000018 */
[----:B--2---:R-:W-:-:S02]  /*1eb80*/  @!P1 IMAD.MOV.U32 R2, RZ, RZ, R136 ;  /* 0x000000ffff029224 */ /* 0x004fc400078e0088 */
[----:B------:R-:W-:Y:S01]  /*1eb90*/  @!P1 IMAD.MOV.U32 R3, RZ, RZ, R232 ;  /* 0x000000ffff039224 */ /* 0x000fe200078e00e8 */
[----:B------:R-:W2:Y:S01]  /*1eba0*/  LDL R228, [R1+0x948] ;  /* 0x0009480001e47983 */ /* 0x000ea20000100800 */
[----:B------:R-:W-:-:S03]  /*1ebb0*/  PRMT R162, RZ, 0x7610, R162 ;  /* 0x00007610ffa27816 */ /* 0x000fc600000000a2 */
[----:B------:R-:W-:Y:S04]  /*1ebc0*/  STS.U8 [R156+UR24+0x4800], R241 ;  /* 0x004800f19c007988 */ /* 0x000fe80008000018 */
[----:B------:R-:W-:Y:S04]  /*1ebd0*/  STS.U8 [R156+UR24+0x4a00], R243 ;  /* 0x004a00f39c007988 */ /* 0x000fe80008000018 */
[----:B------:R-:W-:Y:S04]  /*1ebe0*/  STS.U8 [R156+UR24+0x4c00], R244 ;  /* 0x004c00f49c007988 */ /* 0x000fe80008000018 */
[----:B------:R-:W-:Y:S04]  /*1ebf0*/  STS.U8 [R156+UR24+0x4e00], R245 ;  /* 0x004e00f59c007988 */ /* 0x000fe80008000018 */
[----:B------:R4:W2:Y:S04]  /*1ec00*/  @!P1 LDG.E.U8 R163, desc[UR28][R2.64] ;  /* 0x0000001c02a39981 */ /* 0x0008a8000c1e1100 */
[----:B------:R-:W-:Y:S04]  /*1ec10*/  STS.U8 [R156+UR24+0x5000], R247 ;  /* 0x005000f79c007988 */ /* 0x000fe80008000018 */
[----:B------:R-:W-:Y:S01]  /*1ec20*/  STS.U8 [R156+UR24+0x5200], R248 ;  /* 0x005200f89c007988 */ /* 0x000fe20008000018 */
[----:B----4-:R-:W-:-:S02]  /*1ec30*/  @!P1 IMAD.MOV.U32 R2, RZ, RZ, R144 ;  /* 0x000000ffff029224 */ /* 0x010fc400078e0090 */
[----:B------:R-:W-:Y:S01]  /*1ec40*/  @!P1 IMAD.MOV.U32 R3, RZ, RZ, R231 ;  /* 0x000000ffff039224 */ /* 0x000fe200078e00e7 */
[----:B------:R-:W4:Y:S04]  /*1ec50*/  LDL R136, [R1+0x92c] ;  /* 0x00092c0001887983 */ /* 0x000f280000100800 */
[----:B------:R-:W4:Y:S04]  /*1ec60*/  LDL R144, [R1+0x928] ;  /* 0x0009280001907983 */ /* 0x000f280000100800 */
[----:B------:R-:W-:Y:S04]  /*1ec70*/  STS.U8 [R156+UR24+0x5400], R249 ;  /* 0x005400f99c007988 */ /* 0x000fe80008000018 */
[----:B------:R-:W-:Y:S04]  /*1ec80*/  STS.U8 [R156+UR24+0x5600], R251 ;  /* 0x005600fb9c007988 */ /* 0x000fe80008000018 */
[----:B------:R-:W-:Y:S04]  /*1ec90*/  STS.U8 [R156+UR24+0x5800], R252 ;  /* 0x005800fc9c007988 */ /* 0x000fe80008000018 */
[----:B------:R0:W4:Y:S04]  /*1eca0*/  @!P1 LDG.E.U8 R162, desc[UR28][R2.64] ;  /* 0x0000001c02a29981 */ /* 0x000128000c1e1100 */
[----:B------:R1:W-:Y:S01]  /*1ecb0*/  STS.U8 [R156+UR24+0x5a00], R61 ;  /* 0x005a003d9c007988 */ /* 0x0003e20008000018 */
[----:B------:R-:W-:Y:S01]  /*1ecc0*/  PRMT R161, RZ, 0x7610, R161 ;  /* 0x00007610ffa17816 */ /* 0x000fe200000000a1 */
[----:B0-----:R-:W-:-:S02]  /*1ecd0*/  @!P1 IMAD.MOV.U32 R2, RZ, RZ, R157 ;  /* 0x000000ffff029224 */ /* 0x001fc400078e009d */
[----:B-1----:R-:W4:Y:S04]  /*1ece0*/  LDL.LU R61, [R1+0x12a8] ;  /* 0x0012a800013d7983 */ /* 0x002f280000300800 */
[----:B------:R-:W4:Y:S01]  /*1ecf0*/  LDL R157, [R1+0x90c] ;  /* 0x00090c00019d7983 */ /* 0x000f220000100800 */
[----:B------:R-:W-:-:S03]  /*1ed00*/  @!P1 IMAD.MOV.U32 R3, RZ, RZ, R229 ;  /* 0x000000ffff039224 */ /* 0x000fc600078e00e5 */
[----:B------:R-:W4:Y:S04]  /*1ed10*/  LDL R231, [R1+0x908] ;  /* 0x0009080001e77983 */ /* 0x000f280000100800 */
[----:B------:R3:W4:Y:S04]  /*1ed20*/  @!P1 LDG.E.U8 R161, desc[UR28][R2.64] ;  /* 0x0000001c02a19981 */ /* 0x000728000c1e1100 */
[----:B------:R0:W-:Y:S04]  /*1ed30*/  STS.U8 [R156+UR24+0x5c00], R58 ;  /* 0x005c003a9c007988 */ /* 0x0001e80008000018 */
[----:B0-----:R-:W4:Y:S01]  /*1ed40*/  LDL.LU R58, [R1+0x12a4] ;  /* 0x0012a400013a7983 */ /* 0x001f220000300800 */
[----:B------:R-:W-:-:S03]  /*1ed50*/  PRMT R160, RZ, 0x7610, R160 ;  /* 0x00007610ffa07816 */ /* 0x000fc600000000a0 */
[----:B------:R-:W4:Y:S01]  /*1ed60*/  LDL R229, [R1+0x8e8] ;  /* 0x0008e80001e57983 */ /* 0x000f220000100800 */
[----:B---3--:R-:W-:-:S03]  /*1ed70*/  @!P1 IMAD.MOV.U32 R2, RZ, RZ, R0 ;  /* 0x000000ffff029224 */ /* 0x008fc600078e0000 */
[----:B------:R-:W3:Y:S04]  /*1ed80*/  LDL R0, [R1+0x8ec] ;  /* 0x0008ec0001007983 */ /* 0x000ee80000100800 */
[----:B------:R0:W-:Y:S01]  /*1ed90*/  STS.U8 [R156+UR24+0x5e00], R128 ;  /* 0x005e00809c007988 */ /* 0x0001e20008000018 */
[----:B------:R-:W-:-:S03]  /*1eda0*/  PRMT R159, RZ, 0x7610, R159 ;  /* 0x00007610ff9f7816 */ /* 0x000fc6000000009f */
[----:B------:R1:W-:Y:S04]  /*1edb0*/  STS.U8 [R156+UR24+0x6000], R125 ;  /* 0x0060007d9c007988 */ /* 0x0003e80008000018 */
[----:B0-----:R-:W3:Y:S01]  /*1edc0*/  LDL.LU R128, [R1+0x8c8] ;  /* 0x0008c80001807983 */ /* 0x001ee20000300800 */
[----:B--2---:R-:W-:-:S03]  /*1edd0*/  @!P1 IMAD.MOV.U32 R3, RZ, RZ, R228 ;  /* 0x000000ffff039224 */ /* 0x004fc600078e00e4 */
[----:B------:R-:W2:Y:S04]  /*1ede0*/  LDL R228, [R1+0x8cc] ;  /* 0x0008cc0001e47983 */ /* 0x000ea80000100800 */
[----:B------:R4:W2:Y:S04]  /*1edf0*/  @!P1 LDG.E.U8 R160, desc[UR28][R2.64] ;  /* 0x0000001c02a09981 */ /* 0x0008a8000c1e1100 */
[----:B-1----:R-:W2:Y:S01]  /*1ee00*/  LDL.LU R125, [R1+0x8ac] ;  /* 0x0008ac00017d7983 */ /* 0x002ea20000300800 */
[----:B------:R-:W-:-:S03]  /*1ee10*/  PRMT R158, RZ, 0x7610, R158 ;  /* 0x00007610ff9e7816 */ /* 0x000fc6000000009e */
[----:B------:R0:W-:Y:S01]  /*1ee20*/  STS.U8 [R156+UR24+0x6200], R141 ;  /* 0x0062008d9c007988 */ /* 0x0001e20008000018 */
[----:B----4-:R-:W-:-:S03]  /*1ee30*/  @!P1 IMAD.MOV.U32 R2, RZ, RZ, R136 ;  /* 0x000000ffff029224 */ /* 0x010fc600078e0088 */
[----:B------:R-:W4:Y:S01]  /*1ee40*/  LDL.LU R136, [R1+0x8a8] ;  /* 0x0008a80001887983 */ /* 0x000f220000300800 */
[----:B------:R-:W-:-:S03]  /*1ee50*/  @!P1 IMAD.MOV.U32 R3, RZ, RZ, R144 ;  /* 0x000000ffff039224 */ /* 0x000fc600078e0090 */
[----:B------:R-:W4:Y:S04]  /*1ee60*/  LDL.LU R144, [R1+0x888] ;  /* 0x0008880001907983 */ /* 0x000f280000300800 */
[----:B------:R1:W4:Y:S04]  /*1ee70*/  @!P1 LDG.E.U8 R159, desc[UR28][R2.64] ;  /* 0x0000001c029f9981 */ /* 0x000328000c1e1100 */
[----:B------:R3:W-:Y:S01]  /*1ee80*/  STS.U8 [R156+UR24+0x6400], R149 ;  /* 0x006400959c007988 */ /* 0x0007e20008000018 */
[----:B-1----:R-:W-:Y:S02]  /*1ee90*/  @!P1 IMAD.MOV.U32 R2, RZ, RZ, R157 ;  /* 0x000000ffff029224 */ /* 0x002fe400078e009d */
[----:B------:R-:W-:-:S02]  /*1eea0*/  IMAD.MOV.U32 R157, RZ, RZ, R133 ;  /* 0x000000ffff9d7224 */ /* 0x000fc400078e0085 */
[----:B------:R-:W4:Y:S01]  /*1eeb0*/  LDL.LU R133, [R1+0x88c] ;  /* 0x00088c0001857983 */ /* 0x000f220000300800 */
[----:B------:R-:W-:-:S03]  /*1eec0*/  @!P1 IMAD.MOV.U32 R3, RZ, RZ, R231 ;  /* 0x000000ffff039224 */ /* 0x000fc600078e00e7 */
[----:B0-----:R-:W4:Y:S04]  /*1eed0*/  LDL.LU R141, [R1+0x86c] ;  /* 0x00086c00018d7983 */ /* 0x001f280000300800 */
[----:B------:R-:W4:Y:S04]  /*1eee0*/  LDL R239, [R1+0x868] ;  /* 0x0008680001ef7983 */ /* 0x000f280000100800 */
[----:B------:R3:W4:Y:S04]  /*1eef0*/  @!P1 LDG.E.U8 R158, desc[UR28][R2.64] ;  /* 0x0000001c029e9981 */ /* 0x000728000c1e1100 */
[----:B------:R-:W4:Y:S04]  /*1ef00*/  LDL R237, [R1+0x848] ;  /* 0x0008480001ed7983 */ /* 0x000f280000100800 */
[----:B------:R-:W4:Y:S01]  /*1ef10*/  LDL R231, [R1+0x828] ;  /* 0x0008280001e77983 */ /* 0x000f220000100800 */
[----:B---3--:R-:W-:-:S03]  /*1ef20*/  @!P1 IMAD.MOV.U32 R2, RZ, RZ, R0 ;  /* 0x000000ffff029224 */ /* 0x008fc600078e0000 */
[----:B------:R-:W3:Y:S04]  /*1ef30*/  LDL R0, [R1+0x82c] ;  /* 0x00082c0001007983 */ /* 0x000ee80000100800 */
[----:B------:R-:W3:Y:S01]  /*1ef40*/  LDL.LU R149, [R1+0x84c] ;  /* 0x00084c0001957983 */ /* 0x000ee20000300800 */
[----:B------:R-:W-:Y:S01]  /*1ef50*/  PRMT R154, RZ, 0x7610, R154 ;  /* 0x00007610ff9a7816 */ /* 0x000fe2000000009a */
[----:B------:R-:W-:Y:S01]  /*1ef60*/  @!P1 IMAD.MOV.U32 R3, RZ, RZ, R229 ;  /* 0x000000ffff039224 */ /* 0x000fe200078e00e5 */
[----:B------:R-:W-:Y:S01]  /*1ef70*/  PRMT R153, RZ, 0x7610, R153 ;  /* 0x00007610ff997816 */ /* 0x000fe20000000099 */
[----:B------:R-:W3:Y:S04]  /*1ef80*/  LDL R236, [R1+0x808] ;  /* 0x0008080001ec7983 */ /* 0x000ee80000100800 */
[----:B------:R0:W3:Y:S01]  /*1ef90*/  @!P1 LDG.E.U8 R154, desc[UR28][R2.64] ;  /* 0x0000001c029a9981 */ /* 0x0000e2000c1e1100 */
[----:B------:R-:W-:-:S02]  /*1efa0*/  PRMT R152, RZ, 0x7610, R152 ;  /* 0x00007610ff987816 */ /* 0x000fc40000000098 */
[----:B------:R-:W-:Y:S01]  /*1efb0*/  PRMT R22, RZ, 0x7610, R22 ;  /* 0x00007610ff167816 */ /* 0x000fe20000000016 */
[----:B------:R-:W3:Y:S01]  /*1efc0*/  LDL R235, [R1+0x80c] ;  /* 0x00080c0001eb7983 */ /* 0x000ee20000100800 */
[----:B0-----:R-:W-:Y:S02]  /*1efd0*/  @!P1 IMAD.MOV.U32 R3, RZ, RZ, R128 ;  /* 0x000000ffff039224 */ /* 0x001fe400078e0080 */
[----:B--2---:R-:W-:-:S05]  /*1efe0*/  @!P1 IMAD.MOV.U32 R2, RZ, RZ, R228 ;  /* 0x000000ffff029224 */ /* 0x004fca00078e00e4 */
[----:B------:R0:W2:Y:S02]  /*1eff0*/  @!P1 LDG.E.U8 R153, desc[UR28][R2.64] ;  /* 0x0000001c02999981 */ /* 0x0000a4000c1e1100 */
[----:B0-----:R-:W-:Y:S02]  /*1f000*/  @!P1 IMAD.MOV.U32 R2, RZ, RZ, R125 ;  /* 0x000000ffff029224 */ /* 0x001fe400078e007d */
[----:B------:R0:W-:Y:S01]  /*1f010*/  STS.U8 [R156+UR24+0x6600], R59 ;  /* 0x0066003b9c007988 */ /* 0x0001e20008000018 */
[----:B------:R-:W-:Y:S01]  /*1f020*/  PRMT R21, RZ, 0x7610, R21 ;  /* 0x00007610ff157816 */ /* 0x000fe20000000015 */
[----:B----4-:R-:W-:Y:S02]  /*1f030*/  @!P1 IMAD.MOV.U32 R3, RZ, RZ, R136 ;  /* 0x000000ffff039224 */ /* 0x010fe400078e0088 */
[----:B0-----:R-:W4:Y:S04]  /*1f040*/  LDL.LU R59, [R1+0x12a0] ;  /* 0x0012a000013b7983 */ /* 0x001f280000300800 */
[----:B------:R0:W2:Y:S04]  /*1f050*/  @!P1 LDG.E.U8 R152, desc[UR28][R2.64] ;  /* 0x0000001c02989981 */ /* 0x0000a8000c1e1100 */
[----:B------:R-:W4:Y:S04]  /*1f060*/  LDL R229, [R1+0x7e8] ;  /* 0x0007e80001e57983 */ /* 0x000f280000100800 */
[----:B------:R-:W2:Y:S01]  /*1f070*/  LDL R228, [R1+0x7ec] ;  /* 0x0007ec0001e47983 */ /* 0x000ea20000100800 */
[----:B0-----:R-:W-:-:S03]  /*1f080*/  @!P1 IMAD.MOV.U32 R3, RZ, RZ, R144 ;  /* 0x000000ffff039224 */ /* 0x001fc600078e0090 */
[----:B------:R0:W-:Y:S01]  /*1f090*/  STS.U8 [R156+UR24+0x6800], R56 ;  /* 0x006800389c007988 */ /* 0x0001e20008000018 */
[----:B------:R-:W-:-:S03]  /*1f0a0*/  PRMT R20, RZ, 0x7610, R20 ;  /* 0x00007610ff147816 */ /* 0x000fc60000000014 */
[----:B------:R1:W-:Y:S04]  /*1f0b0*/  STS.U8 [R156+UR24+0x6a00], R57 ;  /* 0x006a00399c007988 */ /* 0x0003e80008000018 */
[----:B0-----:R-:W2:Y:S04]  /*1f0c0*/  LDL.LU R56, [R1+0x129c] ;  /* 0x00129c0001387983 */ /* 0x001ea80000300800 */
[----:B------:R-:W2:Y:S04]  /*1f0d0*/  LDL R232, [R1+0x7cc] ;  /* 0x0007cc0001e87983 */ /* 0x000ea80000100800 */
[----:B-1----:R-:W2:Y:S04]  /*1f0e0*/  LDL.LU R57, [R1+0x1298] ;  /* 0x0012980001397983 */ /* 0x002ea80000300800 */
[----:B------:R-:W2:Y:S01]  /*1f0f0*/  LDL R233, [R1+0x7c8] ;  /* 0x0007c80001e97983 */ /* 0x000ea20000100800 */
[----:B------:R-:W-:-:S05]  /*1f100*/  @!P1 IMAD.MOV.U32 R2, RZ, RZ, R133 ;  /* 0x000000ffff029224 */ /* 0x000fca00078e0085 */
[----:B------:R0:W2:Y:S02]  /*1f110*/  @!P1 LDG.E.U8 R22, desc[UR28][R2.64] ;  /* 0x0000001c02169981 */ /* 0x0000a4000c1e1100 */
[----:B0-----:R-:W-:Y:S02]  /*1f120*/  @!P1 IMAD.MOV.U32 R2, RZ, RZ, R141 ;  /* 0x000000ffff029224 */ /* 0x001fe400078e008d */
[----:B------:R-:W-:-:S05]  /*1f130*/  @!P1 IMAD.MOV.U32 R3, RZ, RZ, R239 ;  /* 0x000000ffff039224 */ /* 0x000fca00078e00ef */
[----:B------:R0:W2:Y:S04]  /*1f140*/  @!P1 LDG.E.U8 R21, desc[UR28][R2.64] ;  /* 0x0000001c02159981 */ /* 0x0000a8000c1e1100 */
[----:B------:R1:W-:Y:S01]  /*1f150*/  STS.U8 [R156+UR24+0x6c00], R54 ;  /* 0x006c00369c007988 */ /* 0x0003e20008000018 */
[----:B0-----:R-:W-:-:S03]  /*1f160*/  @!P1 IMAD.MOV.U32 R3, RZ, RZ, R237 ;  /* 0x000000ffff039224 */ /* 0x001fc600078e00ed */
[----:B------:R0:W-:Y:S04]  /*1f170*/  STS.U8 [R156+UR24+0x6e00], R55 ;  /* 0x006e00379c007988 */ /* 0x0001e80008000018 */
[----:B-1----:R-:W2:Y:S04]  /*1f180*/  LDL.LU R54, [R1+0x1294] ;  /* 0x0012940001367983 */ /* 0x002ea80000300800 */
[----:B0-----:R-:W2:Y:S01]  /*1f190*/  LDL.LU R55, [R1+0x1290] ;  /* 0x0012900001377983 */ /* 0x001ea20000300800 */
[----:B---3--:R-:W-:-:S05]  /*1f1a0*/  @!P1 IMAD.MOV.U32 R2, RZ, RZ, R149 ;  /* 0x000000ffff029224 */ /* 0x008fca00078e0095 */
[----:B------:R0:W3:Y:S02]  /*1f1b0*/  @!P1 LDG.E.U8 R20, desc[UR28][R2.64] ;  /* 0x0000001c02149981 */ /* 0x0000e4000c1e1100 */
[----:B0-----:R-:W-:Y:S02]  /*1f1c0*/  @!P1 IMAD.MOV.U32 R2, RZ, RZ, R0 ;  /* 0x000000ffff029224 */ /* 0x001fe400078e0000 */
[----:B------:R-:W3:Y:S01]  /*1f1d0*/  LDL R0, [R1+0x7ac] ;  /* 0x0007ac0001007983 */ /* 0x000ee20000100800 */
[----:B------:R-:W-:Y:S01]  /*1f1e0*/  PRMT R19, RZ, 0x7610, R19 ;  /* 0x00007610ff137816 */ /* 0x000fe20000000013 */
[----:B------:R-:W-:Y:S01]  /*1f1f0*/  @!P1 IMAD.MOV.U32 R3, RZ, RZ, R231 ;  /* 0x000000ffff039224 */ /* 0x000fe200078e00e7 */
[----:B------:R-:W-:Y:S01]  /*1f200*/  PRMT R18, RZ, 0x7610, R18 ;  /* 0x00007610ff127816 */ /* 0x000fe20000000012 */
[----:B------:R-:W3:Y:S04]  /*1f210*/  LDL R231, [R1+0x7a8] ;  /* 0x0007a80001e77983 */ /* 0x000ee80000100800 */
[----:B------:R0:W3:Y:S01]  /*1f220*/  @!P1 LDG.E.U8 R19, desc[UR28][R2.64] ;  /* 0x0000001c02139981 */ /* 0x0000e2000c1e1100 */
[----:B------:R-:W-:-:S03]  /*1f230*/  PRMT R17, RZ, 0x7610, R17 ;  /* 0x00007610ff117816 */ /* 0x000fc60000000011 */
[----:B------:R1:W-:Y:S01]  /*1f240*/  STS.U8 [R156+UR24+0x7000], R52 ;  /* 0x007000349c007988 */ /* 0x0003e20008000018 */
[----:B0-----:R-:W-:Y:S02]  /*1f250*/  @!P1 IMAD.MOV.U32 R2, RZ, RZ, R235 ;  /* 0x000000ffff029224 */ /* 0x001fe400078e00eb */
[----:B------:R-:W-:Y:S01]  /*1f260*/  @!P1 IMAD.MOV.U32 R3, RZ, RZ, R236 ;  /* 0x000000ffff039224 */ /* 0x000fe200078e00ec */
[----:B------:R0:W-:Y:S04]  /*1f270*/  STS.U8 [R156+UR24+0x7200], R53 ;  /* 0x007200359c007988 */ /* 0x0001e80008000018 */
[----:B-1----:R-:W3:Y:S04]  /*1f280*/  LDL.LU R52, [R1+0x128c] ;  /* 0x00128c0001347983 */ /* 0x002ee80000300800 */
[----:B------:R4:W3:Y:S04]  /*1f290*/  @!P1 LDG.E.U8 R18, desc[UR28][R2.64] ;  /* 0x0000001c02129981 */ /* 0x0008e8000c1e1100 */
[----:B0-----:R-:W3:Y:S01]  /*1f2a0*/  LDL.LU R53, [R1+0x1288] ;  /* 0x0012880001357983 */ /* 0x001ee20000300800 */
[----:B------:R-:W-:-:S03]  /*1f2b0*/  PRMT R16, RZ, 0x7610, R16 ;  /* 0x00007610ff107816 */ /* 0x000fc60000000010 */
[----:B------:R0:W-:Y:S04]  /*1f2c0*/  STS.U8 [R156+UR24+0x7400], R50 ;  /* 0x007400329c007988 */ /* 0x0001e80008000018 */
[----:B------:R1:W-:Y:S01]  /*1f2d0*/  STS.U8 [R156+UR24+0x7600], R51 ;  /* 0x007600339c007988 */ /* 0x0003e20008000018 */
[----:B----4-:R-:W-:-:S03]  /*1f2e0*/  @!P1 IMAD.MOV.U32 R3, RZ, RZ, R229 ;  /* 0x000000ffff039224 */ /* 0x010fc600078e00e5 */
[----:B------:R-:W4:Y:S01]  /*1f2f0*/  LDL R229, [R1+0x788] ;  /* 0x0007880001e57983 */ /* 0x000f220000100800 */
[----:B--2---:R-:W-:-:S03]  /*1f300*/  @!P1 IMAD.MOV.U32 R2, RZ, RZ, R228 ;  /* 0x000000ffff029224 */ /* 0x004fc600078e00e4 */
[----:B------:R-:W2:Y:S04]  /*1f310*/  LDL R228, [R1+0x78c] ;  /* 0x00078c0001e47983 */ /* 0x000ea80000100800 */
[----:B------:R1:W2:Y:S04]  /*1f320*/  @!P1 LDG.E.U8 R17, desc[UR28][R2.64] ;  /* 0x0000001c02119981 */ /* 0x0002a8000c1e1100 */
[----:B0-----:R-:W2:Y:S04]  /*1f330*/  LDL.LU R50, [R1+0x1284] ;  /* 0x0012840001327983 */ /* 0x001ea80000300800 */
[----:B------:R-:W2:Y:S01]  /*1f340*/  LDL R236, [R1+0x768] ;  /* 0x0007680001ec7983 */ /* 0x000ea20000100800 */
[----:B-1----:R-:W-:-:S03]  /*1f350*/  @!P1 IMAD.MOV.U32 R2, RZ, RZ, R232 ;  /* 0x000000ffff029224 */ /* 0x002fc600078e00e8 */
[----:B------:R-:W2:Y:S04]  /*1f360*/  LDL R235, [R1+0x76c] ;  /* 0x00076c0001eb7983 */ /* 0x000ea80000100800 */
[----:B------:R-:W2:Y:S01]  /*1f370*/  LDL.LU R51, [R1+0x1280] ;  /* 0x0012800001337983 */ /* 0x000ea20000300800 */
[----:B------:R-:W-:Y:S01]  /*1f380*/  @!P1 IMAD.MOV.U32 R3, RZ, RZ, R233 ;  /* 0x000000ffff039224 */ /* 0x000fe200078e00e9 */
[----:B------:R-:W-:Y:S02]  /*1f390*/  PRMT R15, RZ, 0x7610, R15 ;  /* 0x00007610ff0f7816 */ /* 0x000fe4000000000f */
[----:B------:R-:W2:Y:S04]  /*1f3a0*/  LDL R233, [R1+0x748] ;  /* 0x0007480001e97983 */ /* 0x000ea80000100800 */
[----:B------:R3:W2:Y:S01]  /*1f3b0*/  @!P1 LDG.E.U8 R16, desc[UR28][R2.64] ;  /* 0x0000001c02109981 */ /* 0x0006a2000c1e1100 */
[----:B------:R-:W-:-:S03]  /*1f3c0*/  PRMT R14, RZ, 0x7610, R14 ;  /* 0x00007610ff0e7816 */ /* 0x000fc6000000000e */
[----:B------:R-:W2:Y:S01]  /*1f3d0*/  LDL R232, [R1+0x728] ;  /* 0x0007280001e87983 */ /* 0x000ea20000100800 */
[----:B---3--:R-:W-:-:S03]  /*1f3e0*/  @!P1 IMAD.MOV.U32 R2, RZ, RZ, R0 ;  /* 0x000000ffff029224 */ /* 0x008fc600078e0000 */
[----:B------:R-:W3:Y:S01]  /*1f3f0*/  LDL R0, [R1+0x74c] ;  /* 0x00074c0001007983 */ /* 0x000ee20000100800 */
[----:B------:R-:W-:-:S03]  /*1f400*/  @!P1 IMAD.MOV.U32 R3, RZ, RZ, R231 ;  /* 0x000000ffff039224 */ /* 0x000fc600078e00e7 */
[----:B------:R-:W3:Y:S04]  /*1f410*/  LDL R231, [R1+0x72c] ;  /* 0x00072c0001e77983 */ /* 0x000ee80000100800 */
[----:B------:R4:W3:Y:S01]  /*1f420*/  @!P1 LDG.E.U8 R15, desc[UR28][R2.64] ;  /* 0x0000001c020f9981 */ /* 0x0008e2000c1e1100 */
[----:B------:R-:W-:-:S03]  /*1f430*/  PRMT R13, RZ, 0x7610, R13 ;  /* 0x00007610ff0d7816 */ /* 0x000fc6000000000d */
[----:B------:R0:W-:Y:S04]  /*1f440*/  STS.U8 [R156+UR24+0x7800], R48 ;  /* 0x007800309c007988 */ /* 0x0001e80008000018 */
[----:B------:R1:W-:Y:S04]  /*1f450*/  STS.U8 [R156+UR24+0x7a00], R49 ;  /* 0x007a00319c007988 */ /* 0x0003e80008000018 */
[----:B0-----:R-:W3:Y:S04]  /*1f460*/  LDL.LU R48, [R1+0x127c] ;  /* 0x00127c0001307983 */ /* 0x001ee80000300800 */
[----:B------:R0:W-:Y:S04]  /*1f470*/  STS.U8 [R156+UR24+0x7c00], R46 ;  /* 0x007c002e9c007988 */ /* 0x0001e80008000018 */
[----:B------:R0:W-:Y:S01]  /*1f480*/  STS.U8 [R156+UR24+0x7e00], R201 ;  /* 0x007e00c99c007988 */ /* 0x0001e20008000018 */
[----:B----4-:R-:W-:-:S03]  /*1f490*/  @!P1 IMAD.MOV.U32 R3, RZ, RZ, R229 ;  /* 0x000000ffff039224 */ /* 0x010fc600078e00e5 */
[----:B------:R-:W4:Y:S01]  /*1f4a0*/  LDL R229, [R1+0x708] ;  /* 0x0007080001e57983 */ /* 0x000f220000100800 */
[----:B--2---:R-:W-:-:S03]  /*1f4b0*/  @!P1 IMAD.MOV.U32 R2, RZ, RZ, R228 ;  /* 0x000000ffff029224 */ /* 0x004fc600078e00e4 */
[----:B------:R-:W2:Y:S04]  /*1f4c0*/  LDL R228, [R1+0x70c] ;  /* 0x00070c0001e47983 */ /* 0x000ea80000100800 */
[----:B------:R0:W4:Y:S04]  /*1f4d0*/  @!P1 LDG.E.U8 R14, desc[UR28][R2.64] ;  /* 0x0000001c020e9981 */ /* 0x000128000c1e1100 */
[----:B-1----:R-:W4:Y:S04]  /*1f4e0*/  LDL.LU R49, [R1+0x1278] ;  /* 0x0012780001317983 */ /* 0x002f280000300800 */
[----:B0-----:R-:W4:Y:S01]  /*1f4f0*/  LDL.LU R46, [R1+0x1274] ;  /* 0x00127400012e7983 */ /* 0x001f220000300800 */
[----:B------:R-:W-:-:S02]  /*1f500*/  @!P1 IMAD.MOV.U32 R3, RZ, RZ, R236 ;  /* 0x000000ffff039224 */ /* 0x000fc400078e00ec */
[----:B------:R-:W-:Y:S01]  /*1f510*/  @!P1 IMAD.MOV.U32 R2, RZ, RZ, R235 ;  /* 0x000000ffff029224 */ /* 0x000fe200078e00eb */
[----:B------:R-:W4:Y:S04]  /*1f520*/  LDL R156, [R1+0x5cc] ;  /* 0x0005cc00019c7983 */ /* 0x000f280000100800 */
[----:B------:R3:W4:Y:S02]  /*1f530*/  @!P1 LDG.E.U8 R13, desc[UR28][R2.64] ;  /* 0x0000001c020d9981 */ /* 0x000724000c1e1100 */
[----:B---3--:R-:W-:Y:S02]  /*1f540*/  @!P1 IMAD.MOV.U32 R2, RZ, RZ, R0 ;  /* 0x000000ffff029224 */ /* 0x008fe400078e0000 */
[----:B------:R-:W3:Y:S01]  /*1f550*/  LDL R0, [R1+0x5d0] ;  /* 0x0005d00001007983 */ /* 0x000ee20000100800 */
[----:B------:R-:W0:Y:S01]  /*1f560*/  S2R R201, SR_TID.X ;  /* 0x0000000000c97919 */ /* 0x000e220000002100 */
[----:B------:R-:W-:Y:S01]  /*1f570*/  PRMT R12, RZ, 0x7610, R12 ;  /* 0x00007610ff0c7816 */ /* 0x000fe2000000000c */
[----:B------:R-:W-:Y:S01]  /*1f580*/  @!P1 IMAD.MOV.U32 R3, RZ, RZ, R233 ;  /* 0x000000ffff039224 */ /* 0x000fe200078e00e9 */
[----:B------:R-:W-:-:S04]  /*1f590*/  PRMT R11, RZ, 0x7610, R11 ;  /* 0x00007610ff0b7816 */ /* 0x000fc8000000000b */
[----:B------:R1:W3:Y:S01]  /*1f5a0*/  @!P1 LDG.E.U8 R12, desc[UR28][R2.64] ;  /* 0x0000001c020c9981 */ /* 0x0002e2000c1e1100 */
[----:B0-----:R-:W-:-:S04]  /*1f5b0*/  LOP3.LUT R201, R201, 0x7f, RZ, 0xc0, !PT ;  /* 0x0000007fc9c97812 */ /* 0x001fc800078ec0ff */
[----:B------:R-:W-:-:S05]  /*1f5c0*/  LOP3.LUT R201, R201, 0x10, RZ, 0x3c, !PT ;  /* 0x00000010c9c97812 */ /* 0x000fca00078e3cff */
[----:B------:R0:W-:Y:S04]  /*1f5d0*/  STS.U8 [R201+UR24+0x80], R47 ;  /* 0x0000802fc9007988 */ /* 0x0001e80008000018 */
[----:B0-----:R-:W3:Y:S04]  /*1f5e0*/  LDL.LU R47, [R1+0x1270] ;  /* 0x00127000012f7983 */ /* 0x001ee80000300800 */
[----:B------:R-:W3:Y:S04]  /*1f5f0*/  LDL R237, [R1+0x5ac] ;  /* 0x0005ac0001ed7983 */ /* 0x000ee80000100800 */
[----:B------:R-:W3:Y:S04]  /*1f600*/  LDL R236, [R1+0x5b0] ;  /* 0x0005b00001ec7983 */ /* 0x000ee80000100800 */
[----:B------:R-:W3:Y:S04]  /*1f610*/  LDL R235, [R1+0x58c] ;  /* 0x00058c0001eb7983 */ /* 0x000ee80000100800 */
[----:B------:R-:W3:Y:S01]  /*1f620*/  LDL R233, [R1+0x590] ;  /* 0x0005900001e97983 */ /* 0x000ee20000100800 */
[----:B-1----:R-:W-:-:S02]  /*1f630*/  @!P1 IMAD.MOV.U32 R2, RZ, RZ, R231 ;  /* 0x000000ffff029224 */ /* 0x002fc400078e00e7 */
[----:B------:R-:W-:Y:S01]  /*1f640*/  @!P1 IMAD.MOV.U32 R3, RZ, RZ, R232 ;  /* 0x000000ffff039224 */ /* 0x000fe200078e00e8 */
[----:B------:R-:W3:Y:S04]  /*1f650*/  LDL R231, [R1+0x570] ;  /* 0x0005700001e77983 */ /* 0x000ee80000100800 */
[----:B------:R-:W3:Y:S01]  /*1f660*/  LDL R232, [R1+0x56c] ;  /* 0x00056c0001e87983 */ /* 0x000ee20000100800 */
[----:B------:R-:W-:-:S03]  /*1f670*/  PRMT R10, RZ, 0x7610, R10 ;  /* 0x00007610ff0a7816 */ /* 0x000fc6000000000a */
[----:B------:R2:W3:Y:S04]  /*1f680*/  @!P1 LDG.E.U8 R11, desc[UR28][R2.64] ;  /* 0x0000001c020b9981 */ /* 0x0004e8000c1e1100 */
[----:B------:R0:W-:Y:S01]  /*1f690*/  STS.U8 [R201+UR24+0x280], R44 ;  /* 0x0002802cc9007988 */ /* 0x0001e20008000018 */
[----:B--2---:R-:W-:Y:S02]  /*1f6a0*/  @!P1 IMAD.MOV.U32 R2, RZ, RZ, R228 ;  /* 0x000000ffff029224 */ /* 0x004fe400078e00e4 */
[----:B----4-:R-:W-:Y:S01]  /*1f6b0*/  @!P1 IMAD.MOV.U32 R3, RZ, RZ, R229 ;  /* 0x000000ffff039224 */ /* 0x010fe200078e00e5 */
[----:B0-----:R-:W2:Y:S04]  /*1f6c0*/  LDL.LU R44, [R1+0x126c] ;  /* 0x00126c00012c7983 */ /* 0x001ea80000300800 */
[----:B------:R-:W4:Y:S04]  /*1f6d0*/  LDL R229, [R1+0x54c] ;  /* 0x00054c0001e57983 */ /* 0x000f280000100800 */
[----:B------:R-:W2:Y:S04]  /*1f6e0*/  LDL R228, [R1+0x550] ;  /* 0x0005500001e47983 */ /* 0x000ea80000100800 */
[----:B------:R0:W4:Y:S02]  /*1f6f0*/  @!P1 LDG.E.U8 R10, desc[UR28][R2.64] ;  /* 0x0000001c020a9981 */ /* 0x000124000c1e1100 */
[----:B0-----:R-:W-:-:S02]  /*1f700*/  @!P1 IMAD.MOV.U32 R3, RZ, RZ, R156 ;  /* 0x000000ffff039224 */ /* 0x001fc400078e009c */
[----:B------:R-:W4:Y:S01]  /*1f710*/  LDL R156, [R1+0x52c] ;  /* 0x00052c00019c7983 */ /* 0x000f220000100800 */
[----:B---3--:R-:W-:-:S03]  /*1f720*/  @!P1 IMAD.MOV.U32 R2, RZ, RZ, R0 ;  /* 0x000000ffff029224 */ /* 0x008fc600078e0000 */
[----:B------:R-:W3:Y:S01]  /*1f730*/  LDL R0, [R1+0x530] ;  /* 0x0005300001007983 */ /* 0x000ee20000100800 */
[----:B------:R-:W-:Y:S02]  /*1f740*/  PRMT R9, RZ, 0x7610, R9 ;  /* 0x00007610ff097816 */ /* 0x000fe40000000009 */
[----:B------:R-:W-:-:S04]  /*1f750*/  PRMT R8, RZ, 0x7610, R8 ;  /* 0x00007610ff087816 */ /* 0x000fc80000000008 */
[----:B------:R0:W3:Y:S01]  /*1f760*/  @!P1 LDG.E.U8 R9, desc[UR28][R2.64] ;  /* 0x0000001c02099981 */ /* 0x0000e2000c1e1100 */
[----:B------:R-:W-:Y:S02]  /*1f770*/  PRMT R7, RZ, 0x7610, R7 ;  /* 0x00007610ff077816 */ /* 0x000fe40000000007 */
[----:B------:R-:W-:Y:S02]  /*1f780*/  PRMT R6, RZ, 0x7610, R6 ;  /* 0x00007610ff067816 */ /* 0x000fe40000000006 */
[----:B------:R-:W-:Y:S01]  /*1f790*/  PRMT R5, RZ, 0x7610, R5 ;  /* 0x00007610ff057816 */ /* 0x000fe20000000005 */
[----:B------:R1:W-:Y:S04]  /*1f7a0*/  STS.U8 [R201+UR24+0x480], R45 ;  /* 0x0004802dc9007988 */ /* 0x0003e80008000018 */
[----:B------:R0:W-:Y:S04]  /*1f7b0*/  STS.U8 [R201+UR24+0x680], R42 ;  /* 0x0006802ac9007988 */ /* 0x0001e80008000018 */
[----:B------:R0:W-:Y:S04]  /*1f7c0*/  STS.U8 [R201+UR24+0x880], R43 ;  /* 0x0008802bc9007988 */ /* 0x0001e80008000018 */
[----:B-1----:R-:W3:Y:S04]  /*1f7d0*/  LDL.LU R45, [R1+0x1268] ;  /* 0x00126800012d7983 */ /* 0x002ee80000300800 */
[----:B0-----:R-:W3:Y:S04]  /*1f7e0*/  LDL.LU R42, [R1+0x1264] ;  /* 0x00126400012a7983 */ /* 0x001ee80000300800 */
[----:B------:R-:W3:Y:S01]  /*1f7f0*/  LDL.LU R43, [R1+0x1260] ;  /* 0x00126000012b7983 */ /* 0x000ee20000300800 */
[----:B------:R-:W-:-:S02]  /*1f800*/  @!P1 IMAD.MOV.U32 R3, RZ, RZ, R237 ;  /* 0x000000ffff039224 */ /* 0x000fc400078e00ed */
[----:B------:R-:W-:-:S05]  /*1f810*/  @!P1 IMAD.MOV.U32 R2, RZ, RZ, R236 ;  /* 0x000000ffff029224 */ /* 0x000fca00078e00ec */
[----:B------:R0:W3:Y:S02]  /*1f820*/  @!P1 LDG.E.U8 R8, desc[UR28][R2.64] ;  /* 0x0000001c02089981 */ /* 0x0000e4000c1e1100 */
[----:B0-----:R-:W-:Y:S02]  /*1f830*/  @!P1 IMAD.MOV.U32 R2, RZ, RZ, R233 ;  /* 0x000000ffff029224 */ /* 0x001fe400078e00e9 */
[----:B------:R-:W-:-:S05]  /*1f840*/  @!P1 IMAD.MOV.U32 R3, RZ, RZ, R235 ;  /* 0x000000ffff039224 */ /* 0x000fca00078e00eb */
[----:B------:R0:W3:Y:S02]  /*1f850*/  @!P1 LDG.E.U8 R7, desc[UR28][R2.64] ;  /* 0x0000001c02079981 */ /* 0x0000e4000c1e1100 */
[----:B0-----:R-:W-:Y:S02]  /*1f860*/  @!P1 IMAD.MOV.U32 R2, RZ, RZ, R231 ;  /* 0x000000ffff029224 */ /* 0x001fe400078e00e7 */
[----:B------:R-:W-:-:S05]  /*1f870*/  @!P1 IMAD.MOV.U32 R3, RZ, RZ, R232 ;  /* 0x000000ffff039224 */ /* 0x000fca00078e00e8 */
[----:B------:R2:W3:Y:S04]  /*1f880*/  @!P1 LDG.E.U8 R6, desc[UR28][R2.64] ;  /* 0x0000001c02069981 */ /* 0x0004e8000c1e1100 */
[----:B------:R0:W-:Y:S01]  /*1f890*/  STS.U8 [R201+UR24+0xa80], R40 ;  /* 0x000a8028c9007988 */ /* 0x0001e20008000018 */
[----:B--2---:R-:W-:Y:S02]  /*1f8a0*/  @!P1 IMAD.MOV.U32 R2, RZ, RZ, R228 ;  /* 0x000000ffff029224 */ /* 0x004fe400078e00e4 */
[----:B----4-:R-:W-:Y:S01]  /*1f8b0*/  @!P1 IMAD.MOV.U32 R3, RZ, RZ, R229 ;  /* 0x000000ffff039224 */ /* 0x010fe200078e00e5 */
[----:B------:R1:W-:Y:S04]  /*1f8c0*/  STS.U8 [R201+UR24+0xc80], R4 ;  /* 0x000c8004c9007988 */ /* 0x0003e80008000018 */
[----:B0-----:R-:W2:Y:S04]  /*1f8d0*/  LDL.LU R40, [R1+0x125c] ;  /* 0x00125c0001287983 */ /* 0x001ea80000300800 */
[----:B------:R0:W4:Y:S01]  /*1f8e0*/  @!P1 LDG.E.U8 R5, desc[UR28][R2.64] ;  /* 0x0000001c02059981 */ /* 0x000122000c1e1100 */
[----:B-1----:R-:W-:-:S03]  /*1f8f0*/  PRMT R4, RZ, 0x7610, R4 ;  /* 0x00007610ff047816 */ /* 0x002fc60000000004 */
[----:B------:R1:W-:Y:S04]  /*1f900*/  STS.U8 [R201+UR24+0xe80], R41 ;  /* 0x000e8029c9007988 */ /* 0x0003e80008000018 */
[----:B------:R1:W-:Y:S01]  /*1f910*/  STS.U8 [R201+UR24+0x1080], R38 ;  /* 0x00108026c9007988 */ /* 0x0003e20008000018 */
[----:B0-----:R-:W-:-:S03]  /*1f920*/  @!P1 IMAD.MOV.U32 R3, RZ, RZ, R156 ;  /* 0x000000ffff039224 */ /* 0x001fc600078e009c */
[----:B------:R0:W-:Y:S04]  /*1f930*/  STS.U8 [R201+UR24+0x1280], R39 ;  /* 0x00128027c9007988 */ /* 0x0001e80008000018 */
[----:B-1----:R-:W2:Y:S04]  /*1f940*/  LDL.LU R41, [R1+0x1258] ;  /* 0x0012580001297983 */ /* 0x002ea80000300800 */
[----:B------:R-:W4:Y:S04]  /*1f950*/  LDL.LU R38, [R1+0x1254] ;  /* 0x0012540001267983 */ /* 0x000f280000300800 */
[----:B0-----:R-:W4:Y:S04]  /*1f960*/  LDL.LU R39, [R1+0x1250] ;  /* 0x0012500001277983 */ /* 0x001f280000300800 */
[----:B------:R0:W-:Y:S04]  /*1f970*/  STS.U8 [R201+UR24+0x1480], R36 ;  /* 0x00148024c9007988 */ /* 0x0001e80008000018 */
[----:B------:R1:W-:Y:S01]  /*1f980*/  STS.U8 [R201+UR24+0x1680], R37 ;  /* 0x00168025c9007988 */ /* 0x0003e20008000018 */
[----:B------:R-:W-:-:S03]  /*1f990*/  IMAD.MOV.U32 R247, RZ, RZ, R130 ;  /* 0x000000fffff77224 */ /* 0x000fc600078e0082 */
[----:B------:R1:W-:Y:S04]  /*1f9a0*/  STS.U8 [R201+UR24+0x1880], R34 ;  /* 0x00188022c9007988 */ /* 0x0003e80008000018 */
[----:B0-----:R-:W4:Y:S04]  /*1f9b0*/  LDL.LU R36, [R1+0x124c] ;  /* 0x00124c0001247983 */ /* 0x001f280000300800 */
[----:B-1----:R-:W4:Y:S01]  /*1f9c0*/  LDL.LU R37, [R1+0x1248] ;  /* 0x0012480001257983 */ /* 0x002f220000300800 */
[----:B------:R-:W-:-:S03]  /*1f9d0*/  IMAD.MOV.U32 R251, RZ, RZ, R135 ;  /* 0x000000fffffb7224 */ /* 0x000fc600078e0087 */
[----:B------:R-:W4:Y:S04]  /*1f9e0*/  LDL.LU R34, [R1+0x1244] ;  /* 0x0012440001227983 */ /* 0x000f280000300800 */
[----:B------:R0:W-:Y:S01]  /*1f9f0*/  STS.U8 [R201+UR24+0x1a80], R35 ;  /* 0x001a8023c9007988 */ /* 0x0001e20008000018 */
[----:B------:R-:W-:Y:S02]  /*1fa00*/  IMAD.MOV.U32 R228, RZ, RZ, R143 ;  /* 0x000000ffffe47224 */ /* 0x000fe400078e008f */
[----:B------:R-:W-:Y:S01]  /*1fa10*/  IMAD.MOV.U32 R243, RZ, RZ, R146 ;  /* 0x000000fffff37224 */ /* 0x000fe200078e0092 */
[----:B0-----:R-:W4:Y:S01]  /*1fa20*/  LDL.LU R35, [R1+0x1240] ;  /* 0x0012400001237983 */ /* 0x001f220000300800 */
[----:B------:R-:W-:Y:S02]  /*1fa30*/  IMAD.MOV.U32 R236, RZ, RZ, R151 ;  /* 0x000000ffffec7224 */ /* 0x000fe400078e0097 */
[----:B------:R-:W-:-:S02]  /*1fa40*/  IMAD.MOV.U32 R240, RZ, RZ, R155 ;  /* 0x000000fffff07224 */ /* 0x000fc400078e009b */
[----:B------:R-:W-:Y:S02]  /*1fa50*/  IMAD.MOV.U32 R233, RZ, RZ, R157 ;  /* 0x000000ffffe97224 */ /* 0x000fe400078e009d */
[----:B------:R-:W-:Y:S01]  /*1fa60*/  IMAD.MOV.U32 R244, RZ, RZ, R23 ;  /* 0x000000fffff47224 */ /* 0x000fe200078e0017 */
[----:B------:R0:W-:Y:S04]  /*1fa70*/  STS.U8 [R201+UR24+0x1c80], R250 ;  /* 0x001c80fac9007988 */ /* 0x0001e80008000018 */
[----:B------:R1:W-:Y:S01]  /*1fa80*/  STS.U8 [R201+UR24+0x1e80], R246 ;  /* 0x001e80f6c9007988 */ /* 0x0003e20008000018 */
[----:B0-----:R-:W-:-:S03]  /*1fa90*/  IMAD.MOV.U32 R250, RZ, RZ, R200 ;  /* 0x000000fffffa7224 */ /* 0x001fc600078e00c8 */
[----:B------:R-:W-:Y:S01]  /*1faa0*/  STS.U8 [R201+UR24+0x2080], R242 ;  /* 0x002080f2c9007988 */ /* 0x000fe20008000018 */
[----:B-1----:R-:W-:-:S03]  /*1fab0*/  IMAD.MOV.U32 R246, RZ, RZ, R250 ;  /* 0x000000fffff67224 */ /* 0x002fc600078e00fa */
[----:B------:R0:W-:Y:S01]  /*1fac0*/  STS.U8 [R201+UR24+0x2280], R238 ;  /* 0x002280eec9007988 */ /* 0x0001e20008000018 */
[----:B---3--:R-:W-:-:S05]  /*1fad0*/  @!P1 IMAD.MOV.U32 R2, RZ, RZ, R0 ;  /* 0x000000ffff029224 */ /* 0x008fca00078e0000 */
[----:B------:R1:W3:Y:S02]  /*1fae0*/  @!P1 LDG.E.U8 R4, desc[UR28][R2.64] ;  /* 0x0000001c02049981 */ /* 0x0002e4000c1e1100 */
[----:B-1----:R-:W-:Y:S02]  /*1faf0*/  IMAD.MOV.U32 R3, RZ, RZ, R127 ;  /* 0x000000ffff037224 */ /* 0x002fe400078e007f */
[----:B------:R-:W2:Y:S01]  /*1fb00*/  LDL.LU R127, [R1+0x8a4] ;  /* 0x0008a400017f7983 */ /* 0x000ea20000300800 */
[----:B------:R-:W-:-:S03]  /*1fb10*/  IMAD.MOV.U32 R2, RZ, RZ, R138 ;  /* 0x000000ffff027224 */ /* 0x000fc600078e008a */
[----:B------:R-:W4:Y:S04]  /*1fb20*/  LDL.LU R130, [R1+0x8c0] ;  /* 0x0008c00001827983 */ /* 0x000f280000300800 */
[----:B------:R-:W3:Y:S04]  /*1fb30*/  LDL.LU R135, [R1+0x884] ;  /* 0x0008840001877983 */ /* 0x000ee80000300800 */
        /* <DEDUP_REMOVED lines=16> */
[----:B------:R-:W3:Y:S01]  /*1fc40*/  LDL.LU R237, [R1+0x228] ;  /* 0x0002280001ed7983 */ /* 0x000ee20000300800 */
[----:B------:R-:W-:-:S03]  /*1fc50*/  IMAD.MOV.U32 R250, RZ, RZ, R2 ;  /* 0x000000fffffa7224 */ /* 0x000fc600078e0002 */
[----:B------:R-:W3:Y:S01]  /*1fc60*/  LDL.LU R235, [R1+0x220] ;  /* 0x0002200001eb7983 */ /* 0x000ee20000300800 */
[----:B0-----:R-:W-:-:S03]  /*1fc70*/  IMAD.MOV.U32 R238, RZ, RZ, R3 ;  /* 0x000000ffffee7224 */ /* 0x001fc600078e0003 */
[----:B------:R-:W3:Y:S04]  /*1fc80*/  LDL.LU R231, [R1+0x208] ;  /* 0x0002080001e77983 */ /* 0x000ee80000300800 */
[----:B------:R-:W3:Y:S04]  /*1fc90*/  LDL.LU R229, [R1+0x200] ;  /* 0x0002000001e57983 */ /* 0x000ee80000300800 */
[----:B------:R-:W3:Y:S04]  /*1fca0*/  LDL.LU R242, [R1+0x260] ;  /* 0x0002600001f27983 */ /* 0x000ee80000300800 */
[----:B------:R-:W2:Y:S04]  /*1fcb0*/  LDL R3, [R1+0x6e0] ;  /* 0x0006e00001037983 */ /* 0x000ea80000100800 */
[----:B------:R-:W2:Y:S01]  /*1fcc0*/  LDL R2, [R1+0xaf8] ;  /* 0x000af80001027983 */ /* 0x000ea20000100800 */
[----:B------:R-:W-:-:S03]  /*1fcd0*/  PRMT R227, RZ, 0x7610, R227 ;  /* 0x00007610ffe37816 */ /* 0x000fc600000000e3 */
[----:B------:R0:W-:Y:S04]  /*1fce0*/  STS.U8 [R201+UR24+0x2480], R234 ;  /* 0x002480eac9007988 */ /* 0x0001e80008000018 */
[----:B------:R1:W-:Y:S04]  /*1fcf0*/  STS.U8 [R201+UR24+0x2680], R230 ;  /* 0x002680e6c9007988 */ /* 0x0003e80008000018 */
[----:B------:R-:W-:Y:S04]  /*1fd00*/  STS.U8 [R201+UR24+0x2880], R226 ;  /* 0x002880e2c9007988 */ /* 0x000fe80008000018 */
[----:B0-----:R-:W3:Y:S04]  /*1fd10*/  LDL.LU R234, [R1+0x268] ;  /* 0x0002680001ea7983 */ /* 0x001ee80000300800 */
[----:B-1----:R-:W3:Y:S04]  /*1fd20*/  LDL.LU R230, [R1+0x244] ;  /* 0x0002440001e67983 */ /* 0x002ee80000300800 */
        /* <DEDUP_REMOVED lines=42> */
[----:B------:R0:W-:Y:S04]  /*1ffd0*/  STS.U8 [R201+UR24+0x7e80], R175 ;  /* 0x007e80afc9007988 */ /* 0x0001e80008000018 */
[----:B0-----:R-:W3:Y:S04]  /*1ffe0*/  LDL.LU R201, [R1+0x2c0] ;  /* 0x0002c00001c97983 */ /* 0x001ee80000300800 */
[----:B--2---:R0:W2:Y:S04]  /*1fff0*/  @!P1 LDG.E.U8 R227, desc[UR28][R2.64] ;  /* 0x0000001c02e39981 */ /* 0x0040a8000c1e1100 */
[----:B------:R-:W0:Y:S04]  /*20000*/  LDL R2, [R1+0xae0] ;  /* 0x000ae00001027983 */ /* 0x000e280000100800 */
[----:B------:R-:W0:Y:S01]  /*20010*/  LDL R3, [R1+0xae4] ;  /* 0x000ae40001037983 */ /* 0x000e220000100800 */
[----:B------:R-:W-:-:S02]  /*20020*/  PRMT R226, RZ, 0x7610, R226 ;  /* 0x00007610ffe27816 */ /* 0x000fc400000000e2 */
[----:B0-----:R-:W-:-:S04]  /*20030*/  @!P1 LOP3.LUT R3, R3, R2, RZ, 0x3c, !PT ;  /* 0x0000000203039212 */ /* 0x001fc800078e3cff */
[----:B------:R-:W-:-:S04]  /*20040*/  @!P1 LOP3.LUT R2, R3, R2, RZ, 0x3c, !PT ;  /* 0x0000000203029212 */ /* 0x000fc800078e3cff */
[----:B------:R-:W-:-:S05]  /*20050*/  @!P1 LOP3.LUT R3, R3, R2, RZ, 0x3c, !PT ;  /* 0x0000000203039212 */ /* 0x000fca00078e3cff */
[----:B------:R0:W2:Y:S04]  /*20060*/  @!P1 LDG.E.U8 R226, desc[UR28][R2.64] ;  /* 0x0000001c02e29981 */ /* 0x0000a8000c1e1100 */
[----:B------:R-:W0:Y:S04]  /*20070*/  LDL R2, [R1+0xac0] ;  /* 0x000ac00001027983 */ /* 0x000e280000100800 */
[----:B------:R-:W0:Y:S01]  /*20080*/  LDL R3, [R1+0xac4] ;  /* 0x000ac40001037983 */ /* 0x000e220000100800 */
[----:B------:R-:W-:Y:S02]  /*20090*/  PRMT R225, RZ, 0x7610, R225 ;  /* 0x00007610ffe17816 */ /* 0x000fe400000000e1 */
        /* <DEDUP_REMOVED lines=109> */
[----:B------:R-:W0:Y:S01]  /*20770*/  LDL R3, [R1+0x8c4] ;  /* 0x0008c40001037983 */ /* 0x000e220000100800 */
[----:B------:R-:W-:Y:S02]  /*20780*/  PRMT R209, RZ, 0x7610, R209 ;  /* 0x00007610ffd17816 */ /* 0x000fe400000000d1 */
[----:B------:R-:W-:Y:S02]  /*20790*/  PRMT R208, RZ, 0x7610, R208 ;  /* 0x00007610ffd07816 */ /* 0x000fe400000000d0 */
[----:B------:R-:W-:Y:S01]  /*207a0*/  PRMT R207, RZ, 0x7610, R207 ;  /* 0x00007610ffcf7816 */ /* 0x000fe200000000cf */
[----:B0-----:R-:W-:-:S02]  /*207b0*/  @!P1 IMAD.MOV.U32 R2, RZ, RZ, R3 ;  /* 0x000000ffff029224 */ /* 0x001fc400078e0003 */
[----:B----4-:R-:W-:-:S05]  /*207c0*/  @!P1 IMAD.MOV.U32 R3, RZ, RZ, R130 ;  /* 0x000000ffff039224 */ /* 0x010fca00078e0082 */
[----:B------:R0:W4:Y:S02]  /*207d0*/  @!P1 LDG.E.U8 R209, desc[UR28][R2.64] ;  /* 0x0000001c02d19981 */ /* 0x000124000c1e1100 */
[----:B0-----:R-:W-:Y:S02]  /*207e0*/  @!P1 IMAD.MOV.U32 R2, RZ, RZ, R127 ;  /* 0x000000ffff029224 */ /* 0x001fe400078e007f */
[----:B---3--:R-:W-:-:S05]  /*207f0*/  @!P1 IMAD.MOV.U32 R3, RZ, RZ, R138 ;  /* 0x000000ffff039224 */ /* 0x008fca00078e008a */
[----:B------:R0:W3:Y:S02]  /*20800*/  @!P1 LDG.E.U8 R208, desc[UR28][R2.64] ;  /* 0x0000001c02d09981 */ /* 0x0000e4000c1e1100 */
[----:B0-----:R-:W-:Y:S02]  /*20810*/  @!P1 IMAD.MOV.U32 R2, RZ, RZ, R135 ;  /* 0x000000ffff029224 */ /* 0x001fe400078e0087 */
[----:B------:R-:W-:-:S05]  /*20820*/  @!P1 IMAD.MOV.U32 R3, RZ, RZ, R146 ;  /* 0x000000ffff039224 */ /* 0x000fca00078e0092 */
[----:B------:R0:W3:Y:S04]  /*20830*/  @!P1 LDG.E.U8 R207, desc[UR28][R2.64] ;  /* 0x0000001c02cf9981 */ /* 0x0000e8000c1e1100 */
[----:B------:R-:W2:Y:S01]  /*20840*/  LDL R3, [R1+0x860] ;  /* 0x0008600001037983 */ /* 0x000ea20000100800 */
[----:B------:R-:W-:Y:S01]  /*20850*/  PRMT R206, RZ, 0x7610, R206 ;  /* 0x00007610ffce7816 */ /* 0x000fe200000000ce */
[----:B0-----:R-:W-:-:S05]  /*20860*/  @!P1 IMAD.MOV.U32 R2, RZ, RZ, R143 ;  /* 0x000000ffff029224 */ /* 0x001fca00078e008f */
[----:B--2---:R0:W2:Y:S04]  /*20870*/  @!P1 LDG.E.U8 R206, desc[UR28][R2.64] ;  /* 0x0000001c02ce9981 */ /* 0x0040a8000c1e1100 */
[----:B------:R-:W4:Y:S04]  /*20880*/  LDL R3, [R1+0x840] ;  /* 0x0008400001037983 */ /* 0x000f280000100800 */
[----:B------:R-:W-:Y:S04]  /*20890*/  STL.64 [R1+0x1210], R150 ;  /* 0x0012109601007387 */ /* 0x000fe80000100a00 */
[----:B------:R-:W-:Y:S04]  /*208a0*/  STL.64 [R1+0x1208], R148 ;  /* 0x0012089401007387 */ /* 0x000fe80000100a00 */
[----:B------:R1:W-:Y:S01]  /*208b0*/  STL.64 [R1+0x1200], R146 ;  /* 0x0012009201007387 */ /* 0x0003e20000100a00 */
[----:B0-----:R-:W-:-:S02]  /*208c0*/  @!P1 IMAD.MOV.U32 R2, RZ, RZ, R151 ;  /* 0x000000ffff029224 */ /* 0x001fc400078e0097 */
[----:B-1----:R-:W-:Y:S02]  /*208d0*/  IMAD.MOV.U32 R147, RZ, RZ, R32 ;  /* 0x000000ffff937224 */ /* 0x002fe400078e0020 */
[----:B------:R-:W3:Y:S04]  /*208e0*/  LDL.LU R32, [R1+0x123c] ;  /* 0x00123c0001207983 */ /* 0x000ee80000300800 */
[----:B------:R0:W-:Y:S01]  /*208f0*/  STL.64 [R1+0x11f8], R144 ;  /* 0x0011f89001007387 */ /* 0x0001e20000100a00 */
[----:B------:R-:W-:Y:S02]  /*20900*/  IMAD.MOV.U32 R151, RZ, RZ, R29 ;  /* 0x000000ffff977224 */ /* 0x000fe400078e001d */
[----:B------:R-:W-:Y:S02]  /*20910*/  IMAD.MOV.U32 R150, RZ, RZ, R26 ;  /* 0x000000ffff967224 */ /* 0x000fe400078e001a */
[----:B0-----:R-:W-:-:S02]  /*20920*/  IMAD.MOV.U32 R144, RZ, RZ, R33 ;  /* 0x000000ffff907224 */ /* 0x001fc400078e0021 */
[----:B------:R-:W3:Y:S04]  /*20930*/  LDL.LU R33, [R1+0x1238] ;  /* 0x0012380001217983 */ /* 0x000ee80000300800 */
[----:B------:R0:W-:Y:S01]  /*20940*/  STL.64 [R1+0x11f0], R142 ;  /* 0x0011f08e01007387 */ /* 0x0001e20000100a00 */
[----:B------:R-:W-:Y:S02]  /*20950*/  IMAD.MOV.U32 R149, RZ, RZ, R27 ;  /* 0x000000ffff957224 */ /* 0x000fe400078e001b */
[----:B------:R-:W-:Y:S02]  /*20960*/  IMAD.MOV.U32 R146, RZ, RZ, R24 ;  /* 0x000000ffff927224 */ /* 0x000fe400078e0018 */
[----:B0-----:R-:W-:Y:S02]  /*20970*/  IMAD.MOV.U32 R143, RZ, RZ, R30 ;  /* 0x000000ffff8f7224 */ /* 0x001fe400078e001e */
[----:B------:R-:W2:Y:S01]  /*20980*/  LDL.LU R30, [R1+0x1234] ;  /* 0x00123400011e7983 */ /* 0x000ea20000300800 */
[----:B------:R-:W-:-:S03]  /*20990*/  IMAD.MOV.U32 R142, RZ, RZ, R31 ;  /* 0x000000ffff8e7224 */ /* 0x000fc600078e001f */
[----:B------:R-:W2:Y:S04]  /*209a0*/  LDL.LU R31, [R1+0x1230] ;  /* 0x00123000011f7983 */ /* 0x000ea80000300800 */
[----:B------:R0:W-:Y:S01]  /*209b0*/  STL.64 [R1+0x11e8], R140 ;  /* 0x0011e88c01007387 */ /* 0x0001e20000100a00 */
[----:B------:R-:W-:Y:S02]  /*209c0*/  IMAD.MOV.U32 R148, RZ, RZ, R25 ;  /* 0x000000ffff947224 */ /* 0x000fe400078e0019 */
[----:B0-----:R-:W-:Y:S02]  /*209d0*/  IMAD.MOV.U32 R141, RZ, RZ, R28 ;  /* 0x000000ffff8d7224 */ /* 0x001fe400078e001c */
[----:B------:R-:W4:Y:S04]  /*209e0*/  LDL.LU R28, [R1+0x122c] ;  /* 0x00122c00011c7983 */ /* 0x000f280000300800 */
[----:B------:R-:W4:Y:S04]  /*209f0*/  LDL.LU R29, [R1+0x1228] ;  /* 0x00122800011d7983 */ /* 0x000f280000300800 */
[----:B------:R-:W4:Y:S04]  /*20a00*/  LDL.LU R26, [R1+0x1224] ;  /* 0x00122400011a7983 */ /* 0x000f280000300800 */
[----:B------:R-:W4:Y:S04]  /*20a10*/  LDL.LU R27, [R1+0x1220] ;  /* 0x00122000011b7983 */ /* 0x000f280000300800 */
[----:B------:R-:W4:Y:S04]  /*20a20*/  LDL.LU R24, [R1+0x121c] ;  /* 0x00121c0001187983 */ /* 0x000f280000300800 */
[----:B------:R-:W4:Y:S04]  /*20a30*/  LDL.LU R25, [R1+0x1218] ;  /* 0x0012180001197983 */ /* 0x000f280000300800 */
[----:B------:R-:W4:Y:S04]  /*20a40*/  LDL R140, [R1+0x7e4] ;  /* 0x0007e400018c7983 */ /* 0x000f280000100800 */
[----:B------:R0:W-:Y:S04]  /*20a50*/  STL.64 [R1+0x11e0], R138 ;  /* 0x0011e08a01007387 */ /* 0x0001e80000100a00 */
[----:B0-----:R-:W4:Y:S04]  /*20a60*/  LDL R138, [R1+0x804] ;  /* 0x00080400018a7983 */ /* 0x001f280000100800 */
[----:B------:R-:W4:Y:S04]  /*20a70*/  LDL R139, [R1+0x7e0] ;  /* 0x0007e000018b7983 */ /* 0x000f280000100800 */
[----:B------:R0:W-:Y:S04]  /*20a80*/  STL.64 [R1+0x11d8], R136 ;  /* 0x0011d88801007387 */ /* 0x0001e80000100a00 */
[----:B0-----:R-:W4:Y:S04]  /*20a90*/  LDL R136, [R1+0x824] ;  /* 0x0008240001887983 */ /* 0x001f280000100800 */
[----:B------:R-:W4:Y:S04]  /*20aa0*/  LDL R137, [R1+0x800] ;  /* 0x0008000001897983 */ /* 0x000f280000100800 */
[----:B------:R0:W-:Y:S04]  /*20ab0*/  STL.64 [R1+0x11d0], R134 ;  /* 0x0011d08601007387 */ /* 0x0001e80000100a00 */
[----:B0-----:R-:W4:Y:S04]  /*20ac0*/  LDL R135, [R1+0x820] ;  /* 0x0008200001877983 */ /* 0x001f280000100800 */
[----:B------:R-:W-:Y:S04]  /*20ad0*/  STL.64 [R1+0x11c8], R132 ;  /* 0x0011c88401007387 */ /* 0x000fe80000100a00 */
        /* <DEDUP_REMOVED lines=49> */
[----:B---3--:R-:W-:Y:S04]  /*20df0*/  STL.64 [R1+0x1038], R32 ;  /* 0x0010382001007387 */ /* 0x008fe80000100a00 */
[----:B--2---:R-:W-:Y:S04]  /*20e00*/  STL.64 [R1+0x1030], R30 ;  /* 0x0010301e01007387 */ /* 0x004fe80000100a00 */
[----:B----4-:R0:W-:Y:S04]  /*20e10*/  STL.64 [R1+0x1028], R28 ;  /* 0x0010281c01007387 */ /* 0x0101e80000100a00 */
[----:B------:R-:W-:Y:S04]  /*20e20*/  STL.64 [R1+0x1020], R26 ;  /* 0x0010201a01007387 */ /* 0x000fe80000100a00 */
[----:B------:R1:W-:Y:S01]  /*20e30*/  STL.64 [R1+0x1018], R24 ;  /* 0x0010181801007387 */ /* 0x0003e20000100a00 */
[----:B------:R-:W-:-:S02]  /*20e40*/  PRMT R205, RZ, 0x7610, R205 ;  /* 0x00007610ffcd7816 */ /* 0x000fc400000000cd */
[----:B------:R-:W-:Y:S01]  /*20e50*/  PRMT R204, RZ, 0x7610, R204 ;  /* 0x00007610ffcc7816 */ /* 0x000fe200000000cc */
[----:B0-----:R-:W2:Y:S04]  /*20e60*/  LDL R29, [R1+0x7a0] ;  /* 0x0007a000011d7983 */ /* 0x001ea80000100800 */
[----:B------:R0:W3:Y:S04]  /*20e70*/  @!P1 LDG.E.U8 R205, desc[UR28][R2.64] ;  /* 0x0000001c02cd9981 */ /* 0x0000e8000c1e1100 */
[----:B-1----:R-:W4:Y:S04]  /*20e80*/  LDL R25, [R1+0x7c0] ;  /* 0x0007c00001197983 */ /* 0x002f280000100800 */
[----:B------:R-:W2:Y:S04]  /*20e90*/  LDL R24, [R1+0x7c4] ;  /* 0x0007c40001187983 */ /* 0x000ea80000100800 */
[----:B------:R-:W3:Y:S01]  /*20ea0*/  LDL R28, [R1+0x7a4] ;  /* 0x0007a400011c7983 */ /* 0x000ee20000100800 */
[----:B------:R-:W-:-:S03]  /*20eb0*/  PRMT R203, RZ, 0x7610, R203 ;  /* 0x00007610ffcb7816 */ /* 0x000fc600000000cb */
[----:B------:R-:W3:Y:S04]  /*20ec0*/  LDL R27, [R1+0x780] ;  /* 0x00078000011b7983 */ /* 0x000ee80000100800 */
[----:B------:R-:W3:Y:S01]  /*20ed0*/  LDL R26, [R1+0x784] ;  /* 0x00078400011a7983 */ /* 0x000ee20000100800 */
[----:B------:R-:W-:Y:S01]  /*20ee0*/  PRMT R202, RZ, 0x7610, R202 ;  /* 0x00007610ffca7816 */ /* 0x000fe200000000ca */
[----:B0-----:R-:W-:Y:S02]  /*20ef0*/  @!P1 IMAD.MOV.U32 R2, RZ, RZ, R136 ;  /* 0x000000ffff029224 */ /* 0x001fe400078e0088 */
[----:B------:R-:W-:-:S05]  /*20f00*/  @!P1 IMAD.MOV.U32 R3, RZ, RZ, R135 ;  /* 0x000000ffff039224 */ /* 0x000fca00078e0087 */
[----:B------:R0:W3:Y:S02]  /*20f10*/  @!P1 LDG.E.U8 R204, desc[UR28][R2.64] ;  /* 0x0000001c02cc9981 */ /* 0x0000e4000c1e1100 */
[----:B0-----:R-:W-:Y:S02]  /*20f20*/  @!P1 IMAD.MOV.U32 R2, RZ, RZ, R138 ;  /* 0x000000ffff029224 */ /* 0x001fe400078e008a */
[----:B------:R-:W-:Y:S01]  /*20f30*/  @!P1 IMAD.MOV.U32 R3, RZ, RZ, R137 ;  /* 0x000000ffff039224 */ /* 0x000fe200078e0089 */
[----:B------:R-:W-:Y:S01]  /*20f40*/  PRMT R198, RZ, 0x7610, R198 ;  /* 0x00007610ffc67816 */ /* 0x000fe200000000c6 */
[----:B------:R-:W0:Y:S01]  /*20f50*/  S2R R200, SR_TID.X ;  /* 0x0000000000c87919 */ /* 0x000e220000002100 */
[----:B------:R-:W-:Y:S01]  /*20f60*/  PRMT R197, RZ, 0x7610, R197 ;  /* 0x00007610ffc57816 */ /* 0x000fe200000000c5 */
[----:B------:R-:W1:Y:S01]  /*20f70*/  LDC R137, c[0x0][0x230] ;  /* 0x00008c00ff897b82 */ /* 0x000e620000000800 */
[----:B------:R0:W3:Y:S02]  /*20f80*/  @!P1 LDG.E.U8 R203, desc[UR28][R2.64] ;  /* 0x0000001c02cb9981 */ /* 0x0000e4000c1e1100 */
[----:B0-----:R-:W-:-:S02]  /*20f90*/  @!P1 IMAD.MOV.U32 R2, RZ, RZ, R140 ;  /* 0x000000ffff029224 */ /* 0x001fc400078e008c */
[----:B------:R-:W-:-:S05]  /*20fa0*/  @!P1 IMAD.MOV.U32 R3, RZ, RZ, R139 ;  /* 0x000000ffff039224 */ /* 0x000fca00078e008b */
[----:B------:R4:W3:Y:S02]  /*20fb0*/  @!P1 LDG.E.U8 R202, desc[UR28][R2.64] ;  /* 0x0000001c02ca9981 */ /* 0x0008e4000c1e1100 */
[----:B----4-:R-:W-:Y:S02]  /*20fc0*/  @!P1 IMAD.MOV.U32 R3, RZ, RZ, R25 ;  /* 0x000000ffff039224 */ /* 0x010fe400078e0019 */
[----:B------:R-:W4:Y:S01]  /*20fd0*/  LDL R25, [R1+0x760] ;  /* 0x0007600001197983 */ /* 0x000f220000100800 */
[----:B--2---:R-:W-:-:S03]  /*20fe0*/  @!P1 IMAD.MOV.U32 R2, RZ, RZ, R24 ;  /* 0x000000ffff029224 */ /* 0x004fc600078e0018 */
[----:B------:R-:W2:Y:S04]  /*20ff0*/  LDL R24, [R1+0x764] ;  /* 0x0007640001187983 */ /* 0x000ea80000100800 */
[----:B------:R3:W2:Y:S02]  /*21000*/  @!P1 LDG.E.U8 R198, desc[UR28][R2.64] ;  /* 0x0000001c02c69981 */ /* 0x0006a4000c1e1100 */
[----:B---3--:R-:W-:Y:S02]  /*21010*/  @!P1 IMAD.MOV.U32 R2, RZ, RZ, R28 ;  /* 0x000000ffff029224 */ /* 0x008fe400078e001c */
[----:B------:R-:W-:Y:S01]  /*21020*/  @!P1 IMAD.MOV.U32 R3, RZ, RZ, R29 ;  /* 0x000000ffff039224 */ /* 0x000fe200078e001d */
[----:B------:R-:W-:Y:S01]  /*21030*/  PRMT R196, RZ, 0x7610, R196 ;  /* 0x00007610ffc47816 */ /* 0x000fe200000000c4 */
[----:B------:R-:W3:Y:S04]  /*21040*/  LDL R29, [R1+0x720] ;  /* 0x00072000011d7983 */ /* 0x000ee80000100800 */
[----:B------:R0:W3:Y:S04]  /*21050*/  @!P1 LDG.E.U8 R197, desc[UR28][R2.64] ;  /* 0x0000001c02c59981 */ /* 0x0000e8000c1e1100 */
[----:B------:R-:W3:Y:S01]  /*21060*/  LDL R28, [R1+0x724] ;  /* 0x00072400011c7983 */ /* 0x000ee20000100800 */
[----:B0-----:R-:W-:-:S02]  /*21070*/  @!P1 IMAD.MOV.U32 R2, RZ, RZ, R26 ;  /* 0x000000ffff029224 */ /* 0x001fc400078e001a */
[----:B------:R-:W-:Y:S01]  /*21080*/  @!P1 IMAD.MOV.U32 R3, RZ, RZ, R27 ;  /* 0x000000ffff039224 */ /* 0x000fe200078e001b */
[----:B------:R-:W3:Y:S04]  /*21090*/  LDL R26, [R1+0x744] ;  /* 0x00074400011a7983 */ /* 0x000ee80000100800 */
[----:B------:R-:W3:Y:S04]  /*210a0*/  LDL R27, [R1+0x740] ;  /* 0x00074000011b7983 */ /* 0x000ee80000100800 */
[----:B------:R4:W3:Y:S02]  /*210b0*/  @!P1 LDG.E.U8 R196, desc[UR28][R2.64] ;  /* 0x0000001c02c49981 */ /* 0x0008e4000c1e1100 */
[----:B----4-:R-:W-:-:S02]  /*210c0*/  @!P1 IMAD.MOV.U32 R3, RZ, RZ, R25 ;  /* 0x000000ffff039224 */ /* 0x010fc400078e0019 */
[----:B------:R-:W4:Y:S01]  /*210d0*/  LDL R25, [R1+0x700] ;  /* 0x0007000001197983 */ /* 0x000f220000100800 */
[----:B--2---:R-:W-:-:S03]  /*210e0*/  @!P1 IMAD.MOV.U32 R2, RZ, RZ, R24 ;  /* 0x000000ffff029224 */ /* 0x004fc600078e0018 */
[----:B------:R-:W2:Y:S01]  /*210f0*/  LDL R24, [R1+0x704] ;  /* 0x0007040001187983 */ /* 0x000ea20000100800 */
[----:B------:R-:W-:Y:S02]  /*21100*/  PRMT R195, RZ, 0x7610, R195 ;  /* 0x00007610ffc37816 */ /* 0x000fe400000000c3 */
[----:B------:R-:W-:-:S04]  /*21110*/  PRMT R194, RZ, 0x7610, R194 ;  /* 0x00007610ffc27816 */ /* 0x000fc800000000c2 */
[----:B------:R3:W2:Y:S01]  /*21120*/  @!P1 LDG.E.U8 R195, desc[UR28][R2.64] ;  /* 0x0000001c02c39981 */ /* 0x0006a2000c1e1100 */
[----:B------:R-:W-:Y:S01]  /*21130*/  PRMT R193, RZ, 0x7610, R193 ;  /* 0x00007610ffc17816 */ /* 0x000fe200000000c1 */
[----:B---3--:R-:W-:Y:S02]  /*21140*/  @!P1 IMAD.MOV.U32 R2, RZ, RZ, R26 ;  /* 0x000000ffff029224 */ /* 0x008fe400078e001a */
[----:B------:R-:W3:Y:S01]  /*21150*/  LDL R26, [R1+0x5c8] ;  /* 0x0005c800011a7983 */ /* 0x000ee20000100800 */
[----:B------:R-:W-:-:S03]  /*21160*/  @!P1 IMAD.MOV.U32 R3, RZ, RZ, R27 ;  /* 0x000000ffff039224 */ /* 0x000fc600078e001b */
[----:B------:R-:W3:Y:S04]  /*21170*/  LDL R27, [R1+0x5c4] ;  /* 0x0005c400011b7983 */ /* 0x000ee80000100800 */
[----:B------:R0:W3:Y:S02]  /*21180*/  @!P1 LDG.E.U8 R194, desc[UR28][R2.64] ;  /* 0x0000001c02c29981 */ /* 0x0000e4000c1e1100 */
[----:B0-----:R-:W-:Y:S02]  /*21190*/  @!P1 IMAD.MOV.U32 R2, RZ, RZ, R28 ;  /* 0x000000ffff029224 */ /* 0x001fe400078e001c */
[----:B------:R-:W-:Y:S01]  /*211a0*/  @!P1 IMAD.MOV.U32 R3, RZ, RZ, R29 ;  /* 0x000000ffff039224 */ /* 0x000fe200078e001d */
[----:B------:R-:W-:Y:S01]  /*211b0*/  PRMT R192, RZ, 0x7610, R192 ;  /* 0x00007610ffc07816 */ /* 0x000fe200000000c0 */
[----:B------:R-:W3:Y:S04]  /*211c0*/  LDL R29, [R1+0x584] ;  /* 0x00058400011d7983 */ /* 0x000ee80000100800 */
[----:B------:R4:W3:Y:S04]  /*211d0*/  @!P1 LDG.E.U8 R193, desc[UR28][R2.64] ;  /* 0x0000001c02c19981 */ /* 0x0008e8000c1e1100 */
[----:B------:R-:W3:Y:S01]  /*211e0*/  LDL R28, [R1+0x588] ;  /* 0x00058800011c7983 */ /* 0x000ee20000100800 */
[----:B----4-:R-:W-:-:S03]  /*211f0*/  @!P1 IMAD.MOV.U32 R3, RZ, RZ, R25 ;  /* 0x000000ffff039224 */ /* 0x010fc600078e0019 */
[----:B------:R-:W4:Y:S01]  /*21200*/  LDL R25, [R1+0x5a4] ;  /* 0x0005a40001197983 */ /* 0x000f220000100800 */
[----:B--2---:R-:W-:-:S03]  /*21210*/  @!P1 IMAD.MOV.U32 R2, RZ, RZ, R24 ;  /* 0x000000ffff029224 */ /* 0x004fc600078e0018 */
[----:B------:R-:W2:Y:S04]  /*21220*/  LDL R24, [R1+0x5a8] ;  /* 0x0005a80001187983 */ /* 0x000ea80000100800 */
[----:B------:R3:W2:Y:S01]  /*21230*/  @!P1 LDG.E.U8 R192, desc[UR28][R2.64] ;  /* 0x0000001c02c09981 */ /* 0x0006a2000c1e1100 */
[----:B------:R-:W-:Y:S01]  /*21240*/  PRMT R191, RZ, 0x7610, R191 ;  /* 0x00007610ffbf7816 */ /* 0x000fe200000000bf */
[----:B---3--:R-:W-:Y:S02]  /*21250*/  @!P1 IMAD.MOV.U32 R2, RZ, RZ, R26 ;  /* 0x000000ffff029224 */ /* 0x008fe400078e001a */
[----:B------:R-:W3:Y:S01]  /*21260*/  LDL R26, [R1+0x568] ;  /* 0x00056800011a7983 */ /* 0x000ee20000100800 */
[----:B------:R-:W-:-:S03]  /*21270*/  @!P1 IMAD.MOV.U32 R3, RZ, RZ, R27 ;  /* 0x000000ffff039224 */ /* 0x000fc600078e001b */
[----:B------:R-:W3:Y:S04]  /*21280*/  LDL R27, [R1+0x564] ;  /* 0x00056400011b7983 */ /* 0x000ee80000100800 */
[----:B------:R4:W3:Y:S02]  /*21290*/  @!P1 LDG.E.U8 R191, desc[UR28][R2.64] ;  /* 0x0000001c02bf9981 */ /* 0x0008e4000c1e1100 */
[----:B----4-:R-:W-:Y:S02]  /*212a0*/  @!P1 IMAD.MOV.U32 R3, RZ, RZ, R25 ;  /* 0x000000ffff039224 */ /* 0x010fe400078e0019 */
[----:B------:R-:W4:Y:S01]  /*212b0*/  LDL R25, [R1+0x544] ;  /* 0x0005440001197983 */ /* 0x000f220000100800 */
[----:B--2---:R-:W-:-:S03]  /*212c0*/  @!P1 IMAD.MOV.U32 R2, RZ, RZ, R24 ;  /* 0x000000ffff029224 */ /* 0x004fc600078e0018 */
        /* <DEDUP_REMOVED lines=8> */
[----:B------:R3:W2:Y:S04]  /*21350*/  @!P1 LDG.E.U8 R189, desc[UR28][R2.64] ;  /* 0x0000001c02bd9981 */ /* 0x0006a8000c1e1100 */
[----:B------:R-:W2:Y:S01]  /*21360*/  LDL R28, [R1+0x510] ;  /* 0x00051000011c7983 */ /* 0x000ea20000100800 */
[----:B---3--:R-:W-:-:S02]  /*21370*/  @!P1 IMAD.MOV.U32 R2, RZ, RZ, R26 ;  /* 0x000000ffff029224 */ /* 0x008fc400078e001a */
        /* <DEDUP_REMOVED lines=47> */
[----:B---3--:R-:W-:-:S03]  /*21670*/  @!P1 IMAD.MOV.U32 R2, RZ, RZ, R26 ;  /* 0x000000ffff029224 */ /* 0x008fc600078e001a */
        /* <DEDUP_REMOVED lines=38> */
[----:B------:R-:W-:-:S04]  /*218e0*/  LOP3.LUT R200, R200, 0x7f, RZ, 0xc0, !PT ;  /* 0x0000007fc8c87812 */ /* 0x000fc800078ec0ff */
[----:B------:R-:W-:-:S05]  /*218f0*/  LOP3.LUT R200, R200, 0x20, RZ, 0x3c, !PT ;  /* 0x00000020c8c87812 */ /* 0x000fca00078e3cff */
[----:B------:R0:W-:Y:S04]  /*21900*/  STS.U8 [R200+UR24+0x100], R174 ;  /* 0x000100aec8007988 */ /* 0x0001e80008000018 */
[----:B------:R1:W-:Y:S01]  /*21910*/  STS.U8 [R200+UR24+0x300], R173 ;  /* 0x000300adc8007988 */ /* 0x0003e20008000018 */
[----:B0-----:R-:W-:Y:S02]  /*21920*/  PRMT R174, RZ, 0x7610, R174 ;  /* 0x00007610ffae7816 */ /* 0x001fe400000000ae */
[----:B-1----:R-:W-:-:S04]  /*21930*/  PRMT R173, RZ, 0x7610, R173 ;  /* 0x00007610ffad7816 */ /* 0x002fc800000000ad */
[----:B------:R0:W2:Y:S02]  /*21940*/  @!P1 LDG.E.U8 R174, desc[UR28][R2.64] ;  /* 0x0000001c02ae9981 */ /* 0x0000a4000c1e1100 */
[----:B0-----:R-:W-:Y:S02]  /*21950*/  @!P1 IMAD.MOV.U32 R2, RZ, RZ, R28 ;  /* 0x000000ffff029224 */ /* 0x001fe400078e001c */
[----:B------:R-:W-:Y:S01]  /*21960*/  @!P1 IMAD.MOV.U32 R3, RZ, RZ, R29 ;  /* 0x000000ffff039224 */ /* 0x000fe200078e001d */
[----:B------:R0:W-:Y:S04]  /*21970*/  STS.U8 [R200+UR24+0x500], R172 ;  /* 0x000500acc8007988 */ /* 0x0001e80008000018 */
[----:B------:R3:W2:Y:S04]  /*21980*/  @!P1 LDG.E.U8 R173, desc[UR28][R2.64] ;  /* 0x0000001c02ad9981 */ /* 0x0006a8000c1e1100 */
[----:B------:R-:W2:Y:S04]  /*21990*/  LDL R29, [R1+0x40c] ;  /* 0x00040c00011d7983 */ /* 0x000ea80000100800 */
[----:B------:R-:W2:Y:S01]  /*219a0*/  LDL R28, [R1+0x410] ;  /* 0x00041000011c7983 */ /* 0x000ea20000100800 */
[----:B---3--:R-:W-:-:S02]  /*219b0*/  @!P1 IMAD.MOV.U32 R2, RZ, RZ, R26 ;  /* 0x000000ffff029224 */ /* 0x008fc400078e001a */
[----:B------:R-:W-:Y:S01]  /*219c0*/  @!P1 IMAD.MOV.U32 R3, RZ, RZ, R27 ;  /* 0x000000ffff039224 */ /* 0x000fe200078e001b */
[----:B------:R-:W3:Y:S04]  /*219d0*/  LDL R26, [R1+0x428] ;  /* 0x00042800011a7983 */ /* 0x000ee80000100800 */
[----:B------:R-:W3:Y:S01]  /*219e0*/  LDL R27, [R1+0x424] ;  /* 0x00042400011b7983 */ /* 0x000ee20000100800 */
[----:B0-----:R-:W-:-:S06]  /*219f0*/  PRMT R172, RZ, 0x7610, R172 ;  /* 0x00007610ffac7816 */ /* 0x001fcc00000000ac */
[----:B------:R4:W3:Y:S02]  /*21a00*/  @!P1 LDG.E.U8 R172, desc[UR28][R2.64] ;  /* 0x0000001c02ac9981 */ /* 0x0008e4000c1e1100 */
[----:B----4-:R-:W-:Y:S02]  /*21a10*/  @!P1 IMAD.MOV.U32 R3, RZ, RZ, R25 ;  /* 0x000000ffff039224 */ /* 0x010fe400078e0019 */
[----:B------:R-:W4:Y:S01]  /*21a20*/  LDL R25, [R1+0x404] ;  /* 0x0004040001197983 */ /* 0x000f220000100800 */
[----:B--2---:R-:W-:-:S03]  /*21a30*/  @!P1 IMAD.MOV.U32 R2, RZ, RZ, R24 ;  /* 0x000000ffff029224 */ /* 0x004fc600078e0018 */
[----:B------:R-:W2:Y:S04]  /*21a40*/  LDL R24, [R1+0x408] ;  /* 0x0004080001187983 */ /* 0x000ea80000100800 */
[----:B------:R0:W-:Y:S04]  /*21a50*/  STS.U8 [R200+UR24+0x700], R171 ;  /* 0x000700abc8007988 */ /* 0x0001e80008000018 */
[----:B------:R1:W-:Y:S01]  /*21a60*/  STS.U8 [R200+UR24+0x900], R170 ;  /* 0x000900aac8007988 */ /* 0x0003e20008000018 */
[----:B0-----:R-:W-:Y:S02]  /*21a70*/  PRMT R171, RZ, 0x7610, R171 ;  /* 0x00007610ffab7816 */ /* 0x001fe400000000ab */
[----:B-1----:R-:W-:-:S04]  /*21a80*/  PRMT R170, RZ, 0x7610, R170 ;  /* 0x00007610ffaa7816 */ /* 0x002fc800000000aa */
[----:B------:R3:W2:Y:S04]  /*21a90*/  @!P1 LDG.E.U8 R171, desc[UR28][R2.64] ;  /* 0x0000001c02ab9981 */ /* 0x0006a8000c1e1100 */
[----:B------:R0:W-:Y:S02]  /*21aa0*/  STS.U8 [R200+UR24+0xb00], R169 ;  /* 0x000b00a9c8007988 */ /* 0x0001e40008000018 */
[----:B0-----:R-:W-:Y:S01]  /*21ab0*/  PRMT R169, RZ, 0x7610, R169 ;  /* 0x00007610ffa97816 */ /* 0x001fe200000000a9 */
[----:B---3--:R-:W-:Y:S02]  /*21ac0*/  @!P1 IMAD.MOV.U32 R2, RZ, RZ, R26 ;  /* 0x000000ffff029224 */ /* 0x008fe400078e001a */
[----:B------:R-:W3:Y:S01]  /*21ad0*/  LDL R26, [R1+0x3f0] ;  /* 0x0003f000011a7983 */ /* 0x000ee20000100800 */
[----:B------:R-:W-:-:S03]  /*21ae0*/  @!P1 IMAD.MOV.U32 R3, RZ, RZ, R27 ;  /* 0x000000ffff039224 */ /* 0x000fc600078e001b */
[----:B------:R-:W3:Y:S04]  /*21af0*/  LDL R27, [R1+0x3ec] ;  /* 0x0003ec00011b7983 */ /* 0x000ee80000100800 */
[----:B------:R0:W3:Y:S02]  /*21b00*/  @!P1 LDG.E.U8 R170, desc[UR28][R2.64] ;  /* 0x0000001c02aa9981 */ /* 0x0000e4000c1e1100 */
[----:B0-----:R-:W-:Y:S02]  /*21b10*/  @!P1 IMAD.MOV.U32 R2, RZ, RZ, R28 ;  /* 0x000000ffff029224 */ /* 0x001fe400078e001c */
[----:B------:R-:W-:Y:S01]  /*21b20*/  @!P1 IMAD.MOV.U32 R3, RZ, RZ, R29 ;  /* 0x000000ffff039224 */ /* 0x000fe200078e001d */
[----:B------:R0:W-:Y:S04]  /*21b30*/  STS.U8 [R200+UR24+0xd00], R168 ;  /* 0x000d00a8c8007988 */ /* 0x0001e80008000018 */
[----:B------:R4:W3:Y:S04]  /*21b40*/  @!P1 LDG.E.U8 R169, desc[UR28][R2.64] ;  /* 0x0000001c02a99981 */ /* 0x0008e8000c1e1100 */
[----:B------:R-:W3:Y:S04]  /*21b50*/  LDL R29, [R1+0x3cc] ;  /* 0x0003cc00011d7983 */ /* 0x000ee80000100800 */
[----:B------:R-:W3:Y:S01]  /*21b60*/  LDL R28, [R1+0x3d0] ;  /* 0x0003d000011c7983 */ /* 0x000ee20000100800 */
[----:B----4-:R-:W-:-:S03]  /*21b70*/  @!P1 IMAD.MOV.U32 R3, RZ, RZ, R25 ;  /* 0x000000ffff039224 */ /* 0x010fc600078e0019 */
[----:B------:R-:W4:Y:S01]  /*21b80*/  LDL R25, [R1+0x3e4] ;  /* 0x0003e40001197983 */ /* 0x000f220000100800 */
[----:B--2---:R-:W-:-:S03]  /*21b90*/  @!P1 IMAD.MOV.U32 R2, RZ, RZ, R24 ;  /* 0x000000ffff029224 */ /* 0x004fc600078e0018 */
[----:B------:R-:W2:Y:S01]  /*21ba0*/  LDL R24, [R1+0x3e8] ;  /* 0x0003e80001187983 */ /* 0x000ea20000100800 */
[----:B0-----:R-:W-:-:S06]  /*21bb0*/  PRMT R168, RZ, 0x7610, R168 ;  /* 0x00007610ffa87816 */ /* 0x001fcc00000000a8 */
        /* <DEDUP_REMOVED lines=21> */
[----:B------:R-:W2:Y:S01]  /*21d10*/  LDL R29, [R1+0x38c] ;  /* 0x00038c00011d7983 */ /* 0x000ea20000100800 */
[----:B0-----:R-:W-:-:S03]  /*21d20*/  PRMT R164, RZ, 0x7610, R164 ;  /* 0x00007610ffa47816 */ /* 0x001fc600000000a4 */
        /* <DEDUP_REMOVED lines=32> */
[----:B0-----:R-:W-:-:S03]  /*21f30*/  PRMT R160, RZ, 0x7610, R160 ;  /* 0x00007610ffa07816 */ /* 0x001fc600000000a0 */
[----:B------:R0:W-:Y:S04]  /*21f40*/  STS.U8 [R200+UR24+0x1f00], R159 ;  /* 0x001f009fc8007988 */ /* 0x0001e80008000018 */
[----:B------:R3:W2:Y:S01]  /*21f50*/  @!P1 LDG.E.U8 R160, desc[UR28][R2.64] ;  /* 0x0000001c02a09981 */ /* 0x0006a2000c1e1100 */
        /* <DEDUP_REMOVED lines=15> */
[----:B------:R1:W-:Y:S01]  /*22050*/  STS.U8 [R200+UR24+0x2500], R153 ;  /* 0x00250099c8007988 */ /* 0x0003e20008000018 */
[----:B0-----:R-:W-:Y:S02]  /*22060*/  @!P1 IMAD.MOV.U32 R2, RZ, RZ, R28 ;  /* 0x000000ffff029224 */ /* 0x001fe400078e001c */
[----:B------:R-:W-:Y:S01]  /*22070*/  @!P1 IMAD.MOV.U32 R3, RZ, RZ, R29 ;  /* 0x000000ffff039224 */ /* 0x000fe200078e001d */
[----:B-1----:R-:W-:-:S04]  /*22080*/  PRMT R153, RZ, 0x7610, R153 ;  /* 0x00007610ff997816 */ /* 0x002fc80000000099 */
[----:B------:R3:W2:Y:S02]  /*22090*/  @!P1 LDG.E.U8 R154, desc[UR28][R2.64] ;  /* 0x0000001c029a9981 */ /* 0x0006a4000c1e1100 */
[----:B---3--:R-:W-:Y:S02]  /*220a0*/  @!P1 IMAD.MOV.U32 R2, RZ, RZ, R26 ;  /* 0x000000ffff029224 */ /* 0x008fe400078e001a */
[----:B------:R-:W-:Y:S02]  /*220b0*/  @!P1 IMAD.MOV.U32 R3, RZ, RZ, R27 ;  /* 0x000000ffff039224 */ /* 0x000fe400078e001b */
[----:B------:R-:W3:Y:S04]  /*220c0*/  LDL R27, [R1+0x2ec] ;  /* 0x0002ec00011b7983 */ /* 0x000ee80000100800 */
[----:B------:R4:W3:Y:S04]  /*220d0*/  @!P1 LDG.E.U8 R153, desc[UR28][R2.64] ;  /* 0x0000001c02999981 */ /* 0x0008e8000c1e1100 */
[----:B------:R-:W3:Y:S01]  /*220e0*/  LDL.LU R26, [R1+0x2a8] ;  /* 0x0002a800011a7983 */ /* 0x000ee20000300800 */
[----:B----4-:R-:W-:-:S03]  /*220f0*/  @!P1 IMAD.MOV.U32 R3, RZ, RZ, R25 ;  /* 0x000000ffff039224 */ /* 0x010fc600078e0019 */
[----:B------:R-:W4:Y:S01]  /*22100*/  LDL R25, [R1+0x2cc] ;  /* 0x0002cc0001197983 */ /* 0x000f220000100800 */
[----:B--2---:R-:W-:-:S03]  /*22110*/  @!P1 IMAD.MOV.U32 R2, RZ, RZ, R24 ;  /* 0x000000ffff029224 */ /* 0x004fc600078e0018 */
[----:B------:R-:W2:Y:S04]  /*22120*/  LDL.LU R30, [R1+0x288] ;  /* 0x00028800011e7983 */ /* 0x000ea80000300800 */
[----:B------:R-:W2:Y:S04]  /*22130*/  LDL.LU R28, [R1+0x26c] ;  /* 0x00026c00011c7983 */ /* 0x000ea80000300800 */
[----:B------:R-:W2:Y:S04]  /*22140*/  LDL.LU R24, [R1+0x28c] ;  /* 0x00028c0001187983 */ /* 0x000ea80000300800 */
[----:B------:R-:W-:Y:S04]  /*22150*/  STL [R1+0xf98], R0 ;  /* 0x000f980001007387 */ /* 0x000fe80000100800 */
[----:B------:R-:W2:Y:S04]  /*22160*/  LDL R29, [R1+0x24c] ;  /* 0x00024c00011d7983 */ /* 0x000ea80000100800 */
[----:B------:R0:W-:Y:S04]  /*22170*/  STS.U8 [R200+UR24+0x2700], R152 ;  /* 0x00270098c8007988 */ /* 0x0001e80008000018 */
[----:B------:R1:W-:Y:S01]  /*22180*/  STS.U8 [R200+UR24+0x2900], R22 ;  /* 0x00290016c8007988 */ /* 0x0003e20008000018 */
[----:B0-----:R-:W-:-:S02]  /*22190*/  PRMT R152, RZ, 0x7610, R152 ;  /* 0x00007610ff987816 */ /* 0x001fc40000000098 */
[----:B-1----:R-:W-:-:S04]  /*221a0*/  PRMT R22, RZ, 0x7610, R22 ;  /* 0x00007610ff167816 */ /* 0x002fc80000000016 */
[----:B------:R0:W2:Y:S04]  /*221b0*/  @!P1 LDG.E.U8 R152, desc[UR28][R2.64] ;  /* 0x0000001c02989981 */ /* 0x0000a8000c1e1100 */
[----:B------:R1:W-:Y:S01]  /*221c0*/  STS.U8 [R200+UR24+0x2b00], R21 ;  /* 0x002b0015c8007988 */ /* 0x0003e20008000018 */
[----:B0-----:R-:W-:Y:S01]  /*221d0*/  @!P1 IMAD.MOV.U32 R3, RZ, RZ, R0 ;  /* 0x000000ffff039224 */ /* 0x001fe200078e0000 */
[----:B-1----:R-:W-:Y:S01]  /*221e0*/  PRMT R21, RZ, 0x7610, R21 ;  /* 0x00007610ff157816 */ /* 0x002fe20000000015 */
[----:B---3--:R-:W-:Y:S01]  /*221f0*/  @!P1 IMAD.MOV.U32 R2, RZ, RZ, R27 ;  /* 0x000000ffff029224 */ /* 0x008fe200078e001b */
[----:B------:R0:W-:Y:S04]  /*22200*/  STS.U8 [R200+UR24+0x2d00], R20 ;  /* 0x002d0014c8007988 */ /* 0x0001e80008000018 */
[----:B------:R1:W3:Y:S04]  /*22210*/  @!P1 LDG.E.U8 R22, desc[UR28][R2.64] ;  /* 0x0000001c02169981 */ /* 0x0002e8000c1e1100 */
[----:B------:R0:W-:Y:S04]  /*22220*/  STS.U8 [R200+UR24+0x2f00], R19 ;  /* 0x002f0013c8007988 */ /* 0x0001e80008000018 */
[----:B------:R-:W3:Y:S01]  /*22230*/  LDL.LU R27, [R1+0x2a0] ;  /* 0x0002a000011b7983 */ /* 0x000ee20000300800 */
[----:B-1----:R-:W-:Y:S01]  /*22240*/  @!P1 IMAD.MOV.U32 R3, RZ, RZ, R23 ;  /* 0x000000ffff039224 */ /* 0x002fe200078e0017 */
[----:B0-----:R-:W-:-:S02]  /*22250*/  PRMT R20, RZ, 0x7610, R20 ;  /* 0x00007610ff147816 */ /* 0x001fc40000000014 */
[----:B------:R-:W-:Y:S01]  /*22260*/  PRMT R19, RZ, 0x7610, R19 ;  /* 0x00007610ff137816 */ /* 0x000fe20000000013 */
[----:B------:R0:W-:Y:S02]  /*22270*/  STS.U8 [R200+UR24+0x3100], R18 ;  /* 0x00310012c8007988 */ /* 0x0001e40008000018 */
[----:B0-----:R-:W-:Y:S01]  /*22280*/  PRMT R18, RZ, 0x7610, R18 ;  /* 0x00007610ff127816 */ /* 0x001fe20000000012 */
[----:B----4-:R-:W-:Y:S02]  /*22290*/  @!P1 IMAD.MOV.U32 R2, RZ, RZ, R25 ;  /* 0x000000ffff029224 */ /* 0x010fe400078e0019 */
[----:B------:R-:W4:Y:S04]  /*222a0*/  LDL.LU R25, [R1+0x284] ;  /* 0x0002840001197983 */ /* 0x000f280000300800 */
[----:B------:R0:W4:Y:S02]  /*222b0*/  @!P1 LDG.E.U8 R21, desc[UR28][R2.64] ;  /* 0x0000001c02159981 */ /* 0x000124000c1e1100 */
[----:B0-----:R-:W-:-:S02]  /*222c0*/  @!P1 IMAD.MOV.U32 R2, RZ, RZ, R155 ;  /* 0x000000ffff029224 */ /* 0x001fc400078e009b */
[----:B------:R-:W-:-:S05]  /*222d0*/  @!P1 IMAD.MOV.U32 R3, RZ, RZ, R26 ;  /* 0x000000ffff039224 */ /* 0x000fca00078e001a */
[----:B------:R2:W4:Y:S04]  /*222e0*/  @!P1 LDG.E.U8 R20, desc[UR28][R2.64] ;  /* 0x0000001c02149981 */ /* 0x000528000c1e1100 */
[----:B------:R0:W-:Y:S01]  /*222f0*/  STL [R1+0xf9c], R23 ;  /* 0x000f9c1701007387 */ /* 0x0001e20000100800 */
[----:B--2---:R-:W-:Y:S02]  /*22300*/  @!P1 IMAD.MOV.U32 R2, RZ, RZ, R24 ;  /* 0x000000ffff029224 */ /* 0x004fe400078e0018 */
[----:B------:R-:W-:Y:S01]  /*22310*/  @!P1 IMAD.MOV.U32 R3, RZ, RZ, R30 ;  /* 0x000000ffff039224 */ /* 0x000fe200078e001e */
[----:B0-----:R-:W2:Y:S04]  /*22320*/  LDL.LU R23, [R1+0x2e4] ;  /* 0x0002e40001177983 */ /* 0x001ea80000300800 */
[----:B------:R0:W4:Y:S04]  /*22330*/  @!P1 LDG.E.U8 R19, desc[UR28][R2.64] ;  /* 0x0000001c02139981 */ /* 0x000128000c1e1100 */
[----:B------:R-:W3:Y:S04]  /*22340*/  LDL.LU R0, [R1+0x300] ;  /* 0x0003000001007983 */ /* 0x000ee80000300800 */
[----:B------:R1:W-:Y:S01]  /*22350*/  STL [R1+0xfa0], R155 ;  /* 0x000fa09b01007387 */ /* 0x0003e20000100800 */
[----:B0-----:R-:W-:-:S02]  /*22360*/  @!P1 IMAD.MOV.U32 R2, RZ, RZ, R28 ;  /* 0x000000ffff029224 */ /* 0x001fc400078e001c */
[----:B------:R-:W-:-:S05]  /*22370*/  @!P1 IMAD.MOV.U32 R3, RZ, RZ, R234 ;  /* 0x000000ffff039224 */ /* 0x000fca00078e00ea */
[----:B------:R0:W4:Y:S04]  /*22380*/  @!P1 LDG.E.U8 R18, desc[UR28][R2.64] ;  /* 0x0000001c02129981 */ /* 0x000128000c1e1100 */
[----:B-1----:R-:W2:Y:S04]  /*22390*/  LDL.LU R155, [R1+0x320] ;  /* 0x00032000019b7983 */ /* 0x002ea80000300800 */
[----:B------:R1:W-:Y:S01]  /*223a0*/  STL [R1+0xfa4], R234 ;  /* 0x000fa4ea01007387 */ /* 0x0003e20000100800 */
[----:B0-----:R-:W-:Y:S02]  /*223b0*/  @!P1 IMAD.MOV.U32 R2, RZ, RZ, R29 ;  /* 0x000000ffff029224 */ /* 0x001fe400078e001d */
[----:B------:R-:W-:Y:S01]  /*223c0*/  @!P1 IMAD.MOV.U32 R3, RZ, RZ, R248 ;  /* 0x000000ffff039224 */ /* 0x000fe200078e00f8 */
[----:B-1----:R-:W3:Y:S04]  /*223d0*/  LDL.LU R234, [R1+0x304] ;  /* 0x0003040001ea7983 */ /* 0x002ee80000300800 */
[----:B------:R-:W4:Y:S04]  /*223e0*/  LDL R33, [R1+0x340] ;  /* 0x0003400001217983 */ /* 0x000f280000100800 */
[----:B------:R-:W2:Y:S04]  /*223f0*/  LDL R32, [R1+0x344] ;  /* 0x0003440001207983 */ /* 0x000ea80000100800 */
[----:B------:R-:W3:Y:S04]  /*22400*/  LDL.LU R31, [R1+0x280] ;  /* 0x00028000011f7983 */ /* 0x000ee80000300800 */
[----:B------:R-:W3:Y:S04]  /*22410*/  LDL.LU R29, [R1+0x264] ;  /* 0x00026400011d7983 */ /* 0x000ee80000300800 */
[----:B------:R0:W-:Y:S04]  /*22420*/  STL [R1+0xfa8], R248 ;  /* 0x000fa8f801007387 */ /* 0x0001e80000100800 */
[----:B0-----:R-:W3:Y:S04]  /*22430*/  LDL.LU R248, [R1+0x324] ;  /* 0x0003240001f87983 */ /* 0x001ee80000300800 */
[----:B------:R-:W4:Y:S04]  /*22440*/  LDL.LU R139, [R1+0x5f0] ;  /* 0x0005f000018b7983 */ /* 0x000f280000300800 */
[----:B------:R-:W3:Y:S04]  /*22450*/  LDL.LU R140, [R1+0x6d4] ;  /* 0x0006d400018c7983 */ /* 0x000ee80000300800 */
[----:B------:R0:W-:Y:S04]  /*22460*/  STS.U8 [R200+UR24+0x3300], R17 ;  /* 0x00330011c8007988 */ /* 0x0001e80008000018 */
[----:B------:R1:W-:Y:S01]  /*22470*/  STS.U8 [R200+UR24+0x3500], R16 ;  /* 0x00350010c8007988 */ /* 0x0003e20008000018 */
[----:B0-----:R-:W-:-:S02]  /*22480*/  PRMT R17, RZ, 0x7610, R17 ;  /* 0x00007610ff117816 */ /* 0x001fc40000000011 */
[----:B-1----:R-:W-:-:S04]  /*22490*/  PRMT R16, RZ, 0x7610, R16 ;  /* 0x00007610ff107816 */ /* 0x002fc80000000010 */
[----:B------:R0:W3:Y:S01]  /*224a0*/  @!P1 LDG.E.U8 R17, desc[UR28][R2.64] ;  /* 0x0000001c02119981 */ /* 0x0000e2000c1e1100 */
[----:B------:R-:W-:-:S03]  /*224b0*/  VIADD R137, R137, 0x3f ;  /* 0x0000003f89897836 */ /* 0x000fc60000000000 */
[----:B------:R1:W-:Y:S01]  /*224c0*/  STS.U8 [R200+UR24+0x3700], R15 ;  /* 0x0037000fc8007988 */ /* 0x0003e20008000018 */
[----:B0-----:R-:W-:Y:S02]  /*224d0*/  @!P1 IMAD.MOV.U32 R2, RZ, RZ, R252 ;  /* 0x000000ffff029224 */ /* 0x001fe400078e00fc */
[----:B------:R-:W-:Y:S01]  /*224e0*/  @!P1 IMAD.MOV.U32 R3, RZ, RZ, R237 ;  /* 0x000000ffff039224 */ /* 0x000fe200078e00ed */
[----:B-1----:R-:W-:-:S04]  /*224f0*/  PRMT R15, RZ, 0x7610, R15 ;  /* 0x00007610ff0f7816 */ /* 0x002fc8000000000f */
[----:B------:R0:W3:Y:S01]  /*22500*/  @!P1 LDG.E.U8 R16, desc[UR28][R2.64] ;  /* 0x0000001c02109981 */ /* 0x0000e2000c1e1100 */
[----:B------:R-:W-:Y:S01]  /*22510*/  SHF.R.S32.HI R138, RZ, 0x1f, R137 ;  /* 0x0000001fff8a7819 */ /* 0x000fe20000011489 */
[----:B0-----:R-:W-:Y:S02]  /*22520*/  @!P1 IMAD.MOV.U32 R2, RZ, RZ, R241 ;  /* 0x000000ffff029224 */ /* 0x001fe400078e00f1 */
[----:B------:R-:W-:-:S05]  /*22530*/  @!P1 IMAD.MOV.U32 R3, RZ, RZ, R231 ;  /* 0x000000ffff039224 */ /* 0x000fca00078e00e7 */
[----:B------:R2:W3:Y:S02]  /*22540*/  @!P1 LDG.E.U8 R15, desc[UR28][R2.64] ;  /* 0x0000001c020f9981 */ /* 0x0004e4000c1e1100 */
[----:B--2---:R-:W-:Y:S01]  /*22550*/  @!P1 IMAD.MOV.U32 R2, RZ, RZ, R32 ;  /* 0x000000ffff029224 */ /* 0x004fe200078e0020 */
[----:B------:R-:W-:Y:S02]  /*22560*/  LEA.HI R32, R138, R137, RZ, 0x6 ;  /* 0x000000898a207211 */ /* 0x000fe400078f30ff */
[----:B----4-:R-:W-:Y:S02]  /*22570*/  IADD3 R139, P3, R139, UR25, RZ ;  /* 0x000000198b8b7c10 */ /* 0x010fe4000ff7e0ff */
[----:B---3--:R-:W-:-:S03]  /*22580*/  IADD3 R140, P2, R140, UR25, RZ ;  /* 0x000000198c8c7c10 */ /* 0x008fc6000ff5e0ff */
[----:B------:R0:W-:Y:S04]  /*22590*/  STL [R1+0x5f0], R139 ;  /* 0x0005f08b01007387 */ /* 0x0001e80000100800 */
[----:B------:R-:W2:Y:S04]  /*225a0*/  LDL.LU R132, [R1+0x6d0] ;  /* 0x0006d00001847983 */ /* 0x000ea80000300800 */
[----:B------:R1:W-:Y:S04]  /*225b0*/  STL [R1+0x6d4], R140 ;  /* 0x0006d48c01007387 */ /* 0x0003e80000100800 */
[----:B------:R-:W3:Y:S04]  /*225c0*/  LDL.LU R133, [R1+0x6cc] ;  /* 0x0006cc0001857983 */ /* 0x000ee80000300800 */
[----:B------:R-:W4:Y:S04]  /*225d0*/  LDL.LU R134, [R1+0x6c8] ;  /* 0x0006c80001867983 */ /* 0x000f280000300800 */
[----:B------:R-:W4:Y:S04]  /*225e0*/  LDL.LU R135, [R1+0x6c0] ;  /* 0x0006c00001877983 */ /* 0x000f280000300800 */
[----:B------:R-:W4:Y:S04]  /*225f0*/  LDL.LU R136, [R1+0x5e4] ;  /* 0x0005e40001887983 */ /* 0x000f280000300800 */
[----:B------:R-:W4:Y:S04]  /*22600*/  LDL.LU R137, [R1+0x6b8] ;  /* 0x0006b80001897983 */ /* 0x000f280000300800 */
[----:B------:R-:W4:Y:S04]  /*22610*/  LDL.LU R138, [R1+0x5ec] ;  /* 0x0005ec00018a7983 */ /* 0x000f280000300800 */
[----:B0-----:R-:W4:Y:S04]  /*22620*/  LDL.LU R139, [R1+0x6b0] ;  /* 0x0006b000018b7983 */ /* 0x001f280000300800 */
[----:B-1----:R-:W4:Y:S01]  /*22630*/  LDL.LU R140, [R1+0x5e8] ;  /* 0x0005e800018c7983 */ /* 0x002f220000300800 */
[----:B------:R-:W-:-:S03]  /*22640*/  @!P1 IMAD.MOV.U32 R3, RZ, RZ, R33 ;  /* 0x000000ffff039224 */ /* 0x000fc600078e0021 */
[----:B------:R0:W-:Y:S04]  /*22650*/  STS.U8 [R200+UR24+0x3900], R14 ;  /* 0x0039000ec8007988 */ /* 0x0001e80008000018 */
[----:B------:R1:W-:Y:S01]  /*22660*/  STS.U8 [R200+UR24+0x3b00], R13 ;  /* 0x003b000dc8007988 */ /* 0x0003e20008000018 */
[----:B0-----:R-:W-:Y:S02]  /*22670*/  PRMT R14, RZ, 0x7610, R14 ;  /* 0x00007610ff0e7816 */ /* 0x001fe4000000000e */
[----:B-1----:R-:W-:-:S04]  /*22680*/  PRMT R13, RZ, 0x7610, R13 ;  /* 0x00007610ff0d7816 */ /* 0x002fc8000000000d */
[----:B------:R0:W4:Y:S04]  /*22690*/  @!P1 LDG.E.U8 R14, desc[UR28][R2.64] ;  /* 0x0000001c020e9981 */ /* 0x000128000c1e1100 */
[----:B------:R1:W-:Y:S01]  /*226a0*/  STS.U8 [R200+UR24+0x3d00], R12 ;  /* 0x003d000cc8007988 */ /* 0x0003e20008000018 */
[----:B0-----:R-:W-:Y:S02]  /*226b0*/  @!P1 IMAD.MOV.U32 R2, RZ, RZ, R248 ;  /* 0x000000ffff029224 */ /* 0x001fe400078e00f8 */
[----:B------:R-:W-:Y:S01]  /*226c0*/  @!P1 IMAD.MOV.U32 R3, RZ, RZ, R155 ;  /* 0x000000ffff039224 */ /* 0x000fe200078e009b */
        /* <DEDUP_REMOVED lines=41> */
[----:B------:R0:W4:Y:S02]  /*22960*/  @!P1 LDG.E.U8 R5, desc[UR28][R2.64] ;  /* 0x0000001c02059981 */ /* 0x000124000c1e1100 */
[----:B0-----:R-:W-:Y:S02]  /*22970*/  @!P1 IMAD.MOV.U32 R2, RZ, RZ, R239 ;  /* 0x000000ffff029224 */ /* 0x001fe400078e00ef */
[----:B------:R-:W-:-:S05]  /*22980*/  @!P1 IMAD.MOV.U32 R3, RZ, RZ, R229 ;  /* 0x000000ffff039224 */ /* 0x000fca00078e00e5 */
[----:B------:R0:W4:Y:S01]  /*22990*/  @!P1 LDG.E.U8 R4, desc[UR28][R2.64] ;  /* 0x0000001c02049981 */ /* 0x000122000c1e1100 */
[----:B--2---:R-:W-:Y:S02]  /*229a0*/  IADD3 R132, P1, R132, UR25, RZ ;  /* 0x0000001984847c10 */ /* 0x004fe4000ff3e0ff */
[----:B---3--:R-:W-:-:S03]  /*229b0*/  IADD3 R133, P6, R133, UR25, RZ ;  /* 0x0000001985857c10 */ /* 0x008fc6000ffde0ff */
[----:B------:R1:W-:Y:S01]  /*229c0*/  STL [R1+0x6d0], R132 ;  /* 0x0006d08401007387 */ /* 0x0003e20000100800 */
[----:B----4-:R-:W-:-:S03]  /*229d0*/  IADD3 R134, P5, R134, UR25, RZ ;  /* 0x0000001986867c10 */ /* 0x010fc6000ffbe0ff */
[----:B------:R2:W-:Y:S01]  /*229e0*/  STL [R1+0x6cc], R133 ;  /* 0x0006cc8501007387 */ /* 0x0005e20000100800 */
[----:B------:R-:W-:-:S03]  /*229f0*/  IADD3 R135, P4, R135, UR25, RZ ;  /* 0x0000001987877c10 */ /* 0x000fc6000ff9e0ff */
[----:B------:R3:W-:Y:S01]  /*22a00*/  STL [R1+0x6c8], R134 ;  /* 0x0006c88601007387 */ /* 0x0007e20000100800 */
[----:B------:R-:W-:-:S03]  /*22a10*/  IADD3.X R136, R136, UR27, RZ, P3, !PT ;  /* 0x0000001b88887c10 */ /* 0x000fc60009ffe4ff */
        /* <DEDUP_REMOVED lines=8> */
[----:B------:R0:W-:Y:S04]  /*22aa0*/  STL [R1+0x6b0], R139 ;  /* 0x0006b08b01007387 */ /* 0x0001e80000100800 */
[----:B-1----:R-:W4:Y:S04]  /*22ab0*/  LDL.LU R132, [R1+0x6a8] ;  /* 0x0006a80001847983 */ /* 0x002f280000300800 */
[----:B------:R1:W-:Y:S04]  /*22ac0*/  STL [R1+0x5e8], R140 ;  /* 0x0005e88c01007387 */ /* 0x0003e80000100800 */
[----:B--2---:R-:W2:Y:S04]  /*22ad0*/  LDL.LU R133, [R1+0x5e0] ;  /* 0x0005e00001857983 */ /* 0x004ea80000300800 */
[----:B---3--:R-:W3:Y:S04]  /*22ae0*/  LDL.LU R134, [R1+0x6a0] ;  /* 0x0006a00001867983 */ /* 0x008ee80000300800 */
[----:B----4-:R-:W4:Y:S04]  /*22af0*/  LDL.LU R135, [R1+0x6c4] ;  /* 0x0006c40001877983 */ /* 0x010f280000300800 */
[----:B0-----:R-:W4:Y:S04]  /*22b00*/  LDL.LU R136, [R1+0x698] ;  /* 0x0006980001887983 */ /* 0x001f280000300800 */
[----:B------:R-:W4:Y:S04]  /*22b10*/  LDL.LU R137, [R1+0x6bc] ;  /* 0x0006bc0001897983 */ /* 0x000f280000300800 */
[----:B------:R-:W4:Y:S04]  /*22b20*/  LDL.LU R138, [R1+0x690] ;  /* 0x00069000018a7983 */ /* 0x000f280000300800 */
[----:B------:R-:W4:Y:S04]  /*22b30*/  LDL.LU R139, [R1+0x6b4] ;  /* 0x0006b400018b7983 */ /* 0x000f280000300800 */
[----:B-1----:R-:W4:Y:S01]  /*22b40*/  LDL.LU R140, [R1+0x688] ;  /* 0x00068800018c7983 */ /* 0x002f220000300800 */
[----:B------:R-:W-:-:S02]  /*22b50*/  IADD3 R132, P1, R132, UR25, RZ ;  /* 0x0000001984847c10 */ /* 0x000fc4000ff3e0ff */
[----:B--2---:R-:W-:-:S03]  /*22b60*/  IADD3.X R133, R133, UR27, RZ, P6, !PT ;  /* 0x0000001b85857c10 */ /* 0x004fc6000b7fe4ff */
[----:B------:R0:W-:Y:S01]  /*22b70*/  STL [R1+0x6a8], R132 ;  /* 0x0006a88401007387 */ /* 0x0001e20000100800 */
[----:B---3--:R-:W-:-:S03]  /*22b80*/  IADD3 R134, P6, R134, UR25, RZ ;  /* 0x0000001986867c10 */ /* 0x008fc6000ffde0ff */
[----:B------:R1:W-:Y:S01]  /*22b90*/  STL [R1+0x5e0], R133 ;  /* 0x0005e08501007387 */ /* 0x0003e20000100800 */
[----:B----4-:R-:W-:-:S03]  /*22ba0*/  IADD3.X R135, R135, UR27, RZ, P5, !PT ;  /* 0x0000001b87877c10 */ /* 0x010fc6000affe4ff */
        /* <DEDUP_REMOVED lines=10> */
[----:B------:R4:W-:Y:S04]  /*22c50*/  STL [R1+0x6b4], R139 ;  /* 0x0006b48b01007387 */ /* 0x0009e80000100800 */
[----:B0-----:R-:W4:Y:S04]  /*22c60*/  LDL.LU R132, [R1+0x6ac] ;  /* 0x0006ac0001847983 */ /* 0x001f280000300800 */
[----:B------:R0:W-:Y:S04]  /*22c70*/  STL [R1+0x688], R140 ;  /* 0x0006888c01007387 */ /* 0x0001e80000100800 */
[----:B-1----:R-:W4:Y:S04]  /*22c80*/  LDL.LU R133, [R1+0x680] ;  /* 0x0006800001857983 */ /* 0x002f280000300800 */
[----:B--2---:R-:W2:Y:S04]  /*22c90*/  LDL.LU R134, [R1+0x6a4] ;  /* 0x0006a40001867983 */ /* 0x004ea80000300800 */
[----:B---3--:R-:W3:Y:S04]  /*22ca0*/  LDL.LU R135, [R1+0x678] ;  /* 0x0006780001877983 */ /* 0x008ee80000300800 */
[----:B----4-:R-:W4:Y:S04]  /*22cb0*/  LDL.LU R136, [R1+0x69c] ;  /* 0x00069c0001887983 */ /* 0x010f280000300800 */
[----:B------:R-:W4:Y:S04]  /*22cc0*/  LDL.LU R137, [R1+0x670] ;  /* 0x0006700001897983 */ /* 0x000f280000300800 */
[----:B------:R-:W4:Y:S04]  /*22cd0*/  LDL.LU R138, [R1+0x694] ;  /* 0x00069400018a7983 */ /* 0x000f280000300800 */
[----:B------:R-:W4:Y:S04]  /*22ce0*/  LDL.LU R139, [R1+0x668] ;  /* 0x00066800018b7983 */ /* 0x000f280000300800 */
[----:B0-----:R-:W4:Y:S04]  /*22cf0*/  LDL.LU R140, [R1+0x68c] ;  /* 0x00068c00018c7983 */ /* 0x001f280000300800 */
[----:B------:R0:W-:Y:S01]  /*22d00*/  STS.U8 [R200+UR24+0x7100], R22 ;  /* 0x00710016c8007988 */ /* 0x0001e20008000018 */
[----:B------:R-:W-:Y:S01]  /*22d10*/  UIADD3 UR4, UR4, 0x1, URZ ;  /* 0x0000000104047890 */ /* 0x000fe2000fffe03f */
[----:B------:R-:W-:-:S02]  /*22d20*/  SHF.R.S32.HI R32, RZ, 0x6, R32 ;  /* 0x00000006ff207819 */ /* 0x000fc40000011420 */
[----:B------:R1:W-:Y:S01]  /*22d30*/  STS.U8 [R200+UR24+0x6700], R161 ;  /* 0x006700a1c8007988 */ /* 0x0003e20008000018 */
[----:B------:R-:W-:Y:S02]  /*22d40*/  IADD3.X R132, R132, UR27, RZ, P2, !PT ;  /* 0x0000001b84847c10 */ /* 0x000fe400097fe4ff */
[----:B------:R-:W-:-:S03]  /*22d50*/  IADD3 R133, P2, R133, UR25, RZ ;  /* 0x0000001985857c10 */ /* 0x000fc6000ff5e0ff */
[----:B------:R-:W-:Y:S01]  /*22d60*/  STL [R1+0x6ac], R132 ;  /* 0x0006ac8401007387 */ /* 0x000fe20000100800 */
[----:B--2---:R-:W-:-:S03]  /*22d70*/  IADD3.X R134, R134, UR27, RZ, P1, !PT ;  /* 0x0000001b86867c10 */ /* 0x004fc60008ffe4ff */
[----:B------:R-:W-:Y:S01]  /*22d80*/  STL [R1+0x680], R133 ;  /* 0x0006808501007387 */ /* 0x000fe20000100800 */
[----:B---3--:R-:W-:-:S03]  /*22d90*/  IADD3 R135, P1, R135, UR25, RZ ;  /* 0x0000001987877c10 */ /* 0x008fc6000ff3e0ff */
[----:B------:R-:W-:Y:S01]  /*22da0*/  STL [R1+0x6a4], R134 ;  /* 0x0006a48601007387 */ /* 0x000fe20000100800 */
[----:B----4-:R-:W-:-:S03]  /*22db0*/  IADD3.X R136, R136, UR27, RZ, P6, !PT ;  /* 0x0000001b88887c10 */ /* 0x010fc6000b7fe4ff */
[----:B------:R-:W-:Y:S01]  /*22dc0*/  STL [R1+0x678], R135 ;  /* 0x0006788701007387 */ /* 0x000fe20000100800 */
[----:B------:R-:W-:-:S03]  /*22dd0*/  IADD3 R137, P6, R137, UR25, RZ ;  /* 0x0000001989897c10 */ /* 0x000fc6000ffde0ff */
[----:B------:R-:W-:Y:S01]  /*22de0*/  STL [R1+0x69c], R136 ;  /* 0x00069c8801007387 */ /* 0x000fe20000100800 */
[----:B------:R-:W-:-:S03]  /*22df0*/  IADD3.X R138, R138, UR27, RZ, P5, !PT ;  /* 0x0000001b8a8a7c10 */ /* 0x000fc6000affe4ff */
[----:B------:R-:W-:Y:S01]  /*22e00*/  STL [R1+0x670], R137 ;  /* 0x0006708901007387 */ /* 0x000fe20000100800 */
[----:B------:R-:W-:-:S03]  /*22e10*/  IADD3 R139, P5, R139, UR25, RZ ;  /* 0x000000198b8b7c10 */ /* 0x000fc6000ffbe0ff */
[----:B------:R-:W-:Y:S01]  /*22e20*/  STL [R1+0x694], R138 ;  /* 0x0006948a01007387 */ /* 0x000fe20000100800 */
[----:B------:R-:W-:-:S03]  /*22e30*/  IADD3.X R140, R140, UR27, RZ, P4, !PT ;  /* 0x0000001b8c8c7c10 */ /* 0x000fc6000a7fe4ff */
[----:B------:R-:W-:Y:S04]  /*22e40*/  STL [R1+0x668], R139 ;  /* 0x0006688b01007387 */ /* 0x000fe80000100800 */
[----:B------:R-:W-:Y:S04]  /*22e50*/  STL [R1+0x68c], R140 ;  /* 0x00068c8c01007387 */ /* 0x000fe80000100800 */
[----:B0-----:R-:W2:Y:S01]  /*22e60*/  LDL.LU R22, [R1+0x660] ;  /* 0x0006600001167983 */ /* 0x001ea20000300800 */
[----:B-1----:R-:W-:-:S03]  /*22e70*/  IMAD.MOV.U32 R161, RZ, RZ, R25 ;  /* 0x000000ffffa17224 */ /* 0x002fc600078e0019 */
[----:B------:R0:W-:Y:S04]  /*22e80*/  STS.U8 [R200+UR24+0x6b00], R154 ;  /* 0x006b009ac8007988 */ /* 0x0001e80008000018 */
[----:B------:R1:W-:Y:S04]  /*22e90*/  STS.U8 [R200+UR24+0x6100], R167 ;  /* 0x006100a7c8007988 */ /* 0x0003e80008000018 */
[----:B------:R3:W-:Y:S01]  /*22ea0*/  STS.U8 [R200+UR24+0x6500], R163 ;  /* 0x006500a3c8007988 */ /* 0x0007e20008000018 */
[----:B0-----:R-:W-:-:S03]  /*22eb0*/  IMAD.MOV.U32 R154, RZ, RZ, R24 ;  /* 0x000000ffff9a7224 */ /* 0x001fc600078e0018 */
[----:B------:R0:W-:Y:S01]  /*22ec0*/  STS.U8 [R200+UR24+0x5700], R177 ;  /* 0x005700b1c8007988 */ /* 0x0001e20008000018 */
[----:B-1----:R-:W-:-:S03]  /*22ed0*/  IMAD.MOV.U32 R167, RZ, RZ, R27 ;  /* 0x000000ffffa77224 */ /* 0x002fc600078e001b */
[----:B------:R1:W-:Y:S01]  /*22ee0*/  STS.U8 [R200+UR24+0x5b00], R173 ;  /* 0x005b00adc8007988 */ /* 0x0003e20008000018 */
[----:B---3--:R-:W-:-:S03]  /*22ef0*/  IMAD.MOV.U32 R163, RZ, RZ, R26 ;  /* 0x000000ffffa37224 */ /* 0x008fc600078e001a */
[----:B------:R-:W3:Y:S01]  /*22f00*/  LDL.LU.64 R24, [R1] ;  /* 0x0000000001187983 */ /* 0x000ee20000300a00 */
[----:B0-----:R-:W-:-:S03]  /*22f10*/  IMAD.MOV.U32 R177, RZ, RZ, R29 ;  /* 0x000000ffffb17224 */ /* 0x001fc600078e001d */
[----:B------:R0:W-:Y:S01]  /*22f20*/  STS.U8 [R200+UR24+0x5100], R183 ;  /* 0x005100b7c8007988 */ /* 0x0001e20008000018 */
[----:B-1----:R-:W-:-:S03]  /*22f30*/  IMAD.MOV.U32 R173, RZ, RZ, R28 ;  /* 0x000000ffffad7224 */ /* 0x002fc600078e001c */
[----:B------:R1:W-:Y:S01]  /*22f40*/  STS.U8 [R200+UR24+0x5500], R179 ;  /* 0x005500b3c8007988 */ /* 0x0003e20008000018 */
[----:B------:R-:W-:-:S03]  /*22f50*/  ISETP.NE.U32.AND P0, PT, R32, UR4, PT ;  /* 0x0000000420007c0c */ /* 0x000fc6000bf05070 */
[----:B------:R-:W3:Y:S01]  /*22f60*/  LDL.LU.64 R26, [R1+0x8] ;  /* 0x00000800011a7983 */ /* 0x000ee20000300a00 */
[----:B0-----:R-:W-:-:S03]  /*22f70*/  IMAD.MOV.U32 R183, RZ, RZ, R31 ;  /* 0x000000ffffb77224 */ /* 0x001fc600078e001f */
[----:B------:R-:W3:Y:S01]  /*22f80*/  LDL.LU.64 R28, [R1+0x10] ;  /* 0x00001000011c7983 */ /* 0x000ee20000300a00 */
[----:B-1----:R-:W-:-:S03]  /*22f90*/  IMAD.MOV.U32 R179, RZ, RZ, R30 ;  /* 0x000000ffffb37224 */ /* 0x002fc600078e001e */
[----:B------:R-:W3:Y:S04]  /*22fa0*/  LDL.LU.64 R30, [R1+0x18] ;  /* 0x00001800011e7983 */ /* 0x000ee80000300a00 */
        /* <DEDUP_REMOVED lines=46> */
[----:B------:R-:W3:Y:S01]  /*23290*/  LDL.LU.64 R124, [R1+0x190] ;  /* 0x00019000017c7983 */ /* 0x000ee20000300a00 */
[----:B------:R-:W-:-:S03]  /*232a0*/  IMAD.MOV.U32 R145, RZ, RZ, R199 ;  /* 0x000000ffff917224 */ /* 0x000fc600078e00c7 */
[----:B------:R-:W3:Y:S04]  /*232b0*/  LDL.LU.64 R126, [R1+0x198] ;  /* 0x00019800017e7983 */ /* 0x000ee80000300a00 */
[----:B------:R-:W3:Y:S04]  /*232c0*/  LDL.LU.64 R128, [R1+0x1a0] ;  /* 0x0001a00001807983 */ /* 0x000ee80000300a00 */
[----:B------:R-:W3:Y:S04]  /*232d0*/  LDL.LU.64 R130, [R1+0x1a8] ;  /* 0x0001a80001827983 */ /* 0x000ee80000300a00 */
[----:B------:R-:W3:Y:S01]  /*232e0*/  LDL.LU.64 R132, [R1+0x1b0] ;  /* 0x0001b00001847983 */ /* 0x000ee20000300a00 */
[----:B------:R-:W-:-:S03]  /*232f0*/  IMAD.MOV.U32 R2, RZ, RZ, R142 ;  /* 0x000000ffff027224 */ /* 0x000fc600078e008e */
[----:B------:R-:W3:Y:S04]  /*23300*/  LDL.LU.64 R134, [R1+0x1b8] ;  /* 0x0001b80001867983 */ /* 0x000ee80000300a00 */
[----:B------:R0:W-:Y:S04]  /*23310*/  STS.U8 [R200+UR24+0x4f00], R185 ;  /* 0x004f00b9c8007988 */ /* 0x0001e80008000018 */
[----:B------:R-:W3:Y:S04]  /*23320*/  LDL.LU.64 R136, [R1+0x1c0] ;  /* 0x0001c00001887983 */ /* 0x000ee80000300a00 */
[----:B------:R1:W-:Y:S01]  /*23330*/  STS.U8 [R200+UR24+0x5300], R181 ;  /* 0x005300b5c8007988 */ /* 0x0003e20008000018 */
[----:B0-----:R-:W-:-:S03]  /*23340*/  IMAD.MOV.U32 R185, RZ, RZ, R141 ;  /* 0x000000ffffb97224 */ /* 0x001fc600078e008d */
[----:B------:R-:W3:Y:S04]  /*23350*/  LDL.LU.64 R138, [R1+0x1c8] ;  /* 0x0001c800018a7983 */ /* 0x000ee80000300a00 */
[----:B------:R0:W-:Y:S01]  /*23360*/  STS.U8 [R200+UR24+0x5900], R175 ;  /* 0x005900afc8007988 */ /* 0x0001e20008000018 */
[----:B-1----:R-:W-:-:S03]  /*23370*/  IMAD.MOV.U32 R181, RZ, RZ, R143 ;  /* 0x000000ffffb57224 */ /* 0x002fc600078e008f */
[----:B------:R1:W-:Y:S04]  /*23380*/  STS.U8 [R200+UR24+0x5d00], R171 ;  /* 0x005d00abc8007988 */ /* 0x0003e80008000018 */
[----:B------:R-:W3:Y:S01]  /*23390*/  LDL.LU.64 R140, [R1+0x1d0] ;  /* 0x0001d000018c7983 */ /* 0x000ee20000300a00 */
[----:B0-----:R-:W-:-:S03]  /*233a0*/  IMAD.MOV.U32 R175, RZ, RZ, R144 ;  /* 0x000000ffffaf7224 */ /* 0x001fc600078e0090 */
[----:B------:R0:W-:Y:S01]  /*233b0*/  STS.U8 [R200+UR24+0x5f00], R169 ;  /* 0x005f00a9c8007988 */ /* 0x0001e20008000018 */
[----:B-1----:R-:W-:-:S03]  /*233c0*/  IMAD.MOV.U32 R171, RZ, RZ, R145 ;  /* 0x000000ffffab7224 */ /* 0x002fc600078e0091 */
[----:B------:R1:W-:Y:S01]  /*233d0*/  STS.U8 [R200+UR24+0x6300], R165 ;  /* 0x006300a5c8007988 */ /* 0x0003e20008000018 */
[----:B------:R-:W-:-:S03]  /*233e0*/  IMAD.MOV.U32 R3, RZ, RZ, R151 ;  /* 0x000000ffff037224 */ /* 0x000fc600078e0097 */
[----:B------:R-:W3:Y:S01]  /*233f0*/  LDL.LU.64 R142, [R1+0x1d8] ;  /* 0x0001d800018e7983 */ /* 0x000ee20000300a00 */
[----:B0-----:R-:W-:-:S03]  /*23400*/  IMAD.MOV.U32 R169, RZ, RZ, R146 ;  /* 0x000000ffffa97224 */ /* 0x001fc600078e0092 */
[----:B------:R0:W-:Y:S01]  /*23410*/  STS.U8 [R200+UR24+0x6900], R159 ;  /* 0x0069009fc8007988 */ /* 0x0001e20008000018 */
[----:B-1----:R-:W-:Y:S01]  /*23420*/  IMAD.MOV.U32 R165, RZ, RZ, R147 ;  /* 0x000000ffffa57224 */ /* 0x002fe200078e0093 */
[----:B--2---:R-:W-:Y:S02]  /*23430*/  IADD3 R22, P4, R22, UR25, RZ ;  /* 0x0000001916167c10 */ /* 0x004fe4000ff9e0ff */
[----:B------:R1:W-:Y:S04]  /*23440*/  STS.U8 [R200+UR24+0x6d00], R153 ;  /* 0x006d0099c8007988 */ /* 0x0003e80008000018 */
[----:B------:R-:W3:Y:S01]  /*23450*/  LDL.LU.64 R144, [R1+0x1e0] ;  /* 0x0001e00001907983 */ /* 0x000ee20000300a00 */
[----:B0-----:R-:W-:-:S03]  /*23460*/  IMAD.MOV.U32 R159, RZ, RZ, R148 ;  /* 0x000000ffff9f7224 */ /* 0x001fc600078e0094 */
[----:B------:R0:W-:Y:S01]  /*23470*/  STS.U8 [R200+UR24+0x6f00], R152 ;  /* 0x006f0098c8007988 */ /* 0x0001e20008000018 */
[----:B-1----:R-:W-:-:S03]  /*23480*/  IMAD.MOV.U32 R153, RZ, RZ, R149 ;  /* 0x000000ffff997224 */ /* 0x002fc600078e0095 */
[----:B------:R-:W3:Y:S04]  /*23490*/  LDL.LU.64 R146, [R1+0x1e8] ;  /* 0x0001e80001927983 */ /* 0x000ee80000300a00 */
[----:B------:R-:W3:Y:S01]  /*234a0*/  LDL.LU.64 R148, [R1+0x1f0] ;  /* 0x0001f00001947983 */ /* 0x000ee20000300a00 */
[----:B0-----:R-:W-:-:S03]  /*234b0*/  IMAD.MOV.U32 R152, RZ, RZ, R150 ;  /* 0x000000ffff987224 */ /* 0x001fc600078e0096 */
[----:B------:R-:W3:Y:S04]  /*234c0*/  LDL.LU.64 R150, [R1+0x1f8] ;  /* 0x0001f80001967983 */ /* 0x000ee80000300a00 */
[----:B------:R0:W-:Y:S04]  /*234d0*/  STL [R1+0x660], R22 ;  /* 0x0006601601007387 */ /* 0x0001e80000100800 */
[----:B0-----:R-:W2:Y:S02]  /*234e0*/  LDL.LU R22, [R1+0x684] ;  /* 0x0006840001167983 */ /* 0x001ea40000300800 */
[----:B--2---:R-:W-:-:S05]  /*234f0*/  IADD3.X R22, R22, UR27, RZ, P3, !PT ;  /* 0x0000001b16167c10 */ /* 0x004fca0009ffe4ff */
[----:B------:R0:W-:Y:S04]  /*23500*/  STL [R1+0x684], R22 ;  /* 0x0006841601007387 */ /* 0x0001e80000100800 */
[----:B0-----:R-:W2:Y:S02]  /*23510*/  LDL.LU R22, [R1+0x658] ;  /* 0x0006580001167983 */ /* 0x001ea40000300800 */
[----:B--2---:R-:W-:-:S05]  /*23520*/  IADD3 R22, P3, R22, UR25, RZ ;  /* 0x0000001916167c10 */ /* 0x004fca000ff7e0ff */
        /* <DEDUP_REMOVED lines=535> */
[----:B0-----:R-:W2:Y:S01]  /*256a0*/  LDL.LU R22, [R1+0x8e0] ;  /* 0x0008e00001167983 */ /* 0x001ea20000300800 */
[----:B------:R-:W0:Y:S03]  /*256b0*/  S2R R199, SR_TID.X ;  /* 0x0000000000c77919 */ /* 0x000e260000002100 */
[----:B------:R-:W-:Y:S04]  /*256c0*/  STS.U8 [R200+UR24+0x7300], R21 ;  /* 0x00730015c8007988 */ /* 0x000fe80008000018 */
[----:B------:R-:W-:Y:S04]  /*256d0*/  STS.U8 [R200+UR24+0x7500], R20 ;  /* 0x00750014c8007988 */ /* 0x000fe80008000018 */
[----:B------:R-:W-:Y:S04]  /*256e0*/  STS.U8 [R200+UR24+0x7700], R19 ;  /* 0x00770013c8007988 */ /* 0x000fe80008000018 */
[----:B------:R-:W-:Y:S04]  /*256f0*/  STS.U8 [R200+UR24+0x7900], R18 ;  /* 0x00790012c8007988 */ /* 0x000fe80008000018 */
[----:B------:R-:W-:Y:S04]  /*25700*/  STS.U8 [R200+UR24+0x7b00], R17 ;  /* 0x007b0011c8007988 */ /* 0x000fe80008000018 */
[----:B------:R-:W-:Y:S01]  /*25710*/  STS.U8 [R200+UR24+0x7d00], R16 ;  /* 0x007d0010c8007988 */ /* 0x000fe20008000018 */
[----:B0-----:R-:W-:-:S04]  /*25720*/  LOP3.LUT R199, R199, 0x7f, RZ, 0xc0, !PT ;  /* 0x0000007fc7c77812 */ /* 0x001fc800078ec0ff */
[----:B------:R-:W-:Y:S01]  /*25730*/  LOP3.LUT R199, R199, 0x30, RZ, 0x3c, !PT ;  /* 0x00000030c7c77812 */ /* 0x000fe200078e3cff */
        /* <DEDUP_REMOVED lines=12> */
[----:B--2---:R-:W-:-:S05]  /*25800*/  IADD3.X R22, R22, UR30, RZ, P3, !PT ;  /* 0x0000001e16167c10 */ /* 0x004fca0009ffe4ff */
[----:B------:R0:W-:Y:S04]  /*25810*/  STL [R1+0x8e0], R22 ;  /* 0x0008e01601007387 */ /* 0x0001e80000100800 */
[----:B0-----:R-:W2:Y:S04]  /*25820*/  LDL.LU R22, [R1+0x8b4] ;  /* 0x0008b40001167983 */ /* 0x001ea80000300800 */
        /* <DEDUP_REMOVED lines=53> */
[----:B------:R0:W-:Y:S06]  /*25b80*/  MEMBAR.ALL.CTA ;  /* 0x0000000000007992 */ /* 0x0001ec0000008000 */
[----:B0-----:R-:W0:Y:S02]  /*25b90*/  FENCE.VIEW.ASYNC.S ;  /* 0x00000000000073c6 */ /* 0x001e240000000000 */
[----:B0-----:R-:W-:Y:S06]  /*25ba0*/  BAR.SYNC.DEFER_BLOCKING 0x0 ;  /* 0x0000000000007b1d */ /* 0x001fec0000010000 */
[----:B------:R-:W-:Y:S01]  /*25bb0*/  UMOV UR23, 0x80000020 ;  /* 0x8000002000177882 */ /* 0x000fe20000000000 */
[----:B---3--:R-:W-:-:S06]  /*25bc0*/  WARPGROUP.ARRIVE ;  /* 0x00000000000079c5 */ /* 0x008fcc0000000000 */
[----:B------:R-:W-:Y:S01]  /*25bd0*/  QGMMA.64x256x32.F32.E4M3.E4M3 R24, gdesc[UR20], R24, gsb0 ;  /* 0x03e00000141879f3 */ /* 0x000fe20008000818 */
[----:B--2---:R-:W-:-:S05]  /*25be0*/  IADD3 R22, P3, R22, UR26, RZ ;  /* 0x0000001a16167c10 */ /* 0x004fca000ff7e0ff */
[----:B------:R0:W-:Y:S04]  /*25bf0*/  STL [R1+0x8b4], R22 ;  /* 0x0008b41601007387 */ /* 0x0001e80000100800 */
[----:B0-----:R-:W2:Y:S01]  /*25c00*/  LDL.LU R22, [R1+0x8d8] ;  /* 0x0008d80001167983 */ /* 0x001ea20000300800 */
[----:B------:R-:W-:Y:S02]  /*25c10*/  WARPGROUP.DEPBAR.LE gsb0, 0x0 ;  /* 0x00008000000079c5 */ /* 0x000fe40000010000 */
[----:B------:R-:W-:-:S15]  /*25c20*/  WARPGROUP.ARRIVE ;  /* 0x00000000000079c5 */ /* 0x000fde0000000000 */
[----:B------:R-:W-:Y:S01]  /*25c30*/  QGMMA.64x256x32.F32.E4M3.E4M3 R24, gdesc[UR8], R24, gsb0 ;  /* 0x03e00000081879f3 */ /* 0x000fe20008000818 */
[----:B--2---:R-:W-:-:S05]  /*25c40*/  IADD3.X R22, R22, UR30, RZ, P2, !PT ;  /* 0x0000001e16167c10 */ /* 0x004fca00097fe4ff */
[----:B------:R-:W-:Y:S01]  /*25c50*/  STL [R1+0x8d8], R22 ;  /* 0x0008d81601007387 */ /* 0x000fe20000100800 */
[----:B------:R-:W-:-:S03]  /*25c60*/  WARPGROUP.DEPBAR.LE gsb0, 0x0 ;  /* 0x00008000000079c5 */ /* 0x000fc60000010000 */
[----:B------:R-:W-:Y:S04]  /*25c70*/  STL.64 [R1], R24 ;  /* 0x0000001801007387 */ /* 0x000fe80000100a00 */
        /* <DEDUP_REMOVED lines=62> */
[----:B------:R0:W-:Y:S04]  /*26060*/  STL.64 [R1+0x1f8], R150 ;  /* 0x0001f89601007387 */ /* 0x0001e80000100a00 */
[----:B0-----:R-:W2:Y:S04]  /*26070*/  LDL.LU.64 R150, [R1+0x1210] ;  /* 0x0012100001967983 */ /* 0x001ea80000300a00 */
[----:B------:R-:W3:Y:S04]  /*26080*/  LDL.LU.64 R148, [R1+0x1208] ;  /* 0x0012080001947983 */ /* 0x000ee80000300a00 */
[----:B------:R-:W4:Y:S04]  /*26090*/  LDL.LU.64 R146, [R1+0x1200] ;  /* 0x0012000001927983 */ /* 0x000f280000300a00 */
[----:B------:R-:W2:Y:S04]  /*260a0*/  LDL.LU.64 R144, [R1+0x11f8] ;  /* 0x0011f80001907983 */ /* 0x000ea80000300a00 */
[----:B------:R-:W3:Y:S04]  /*260b0*/  LDL.LU.64 R142, [R1+0x11f0] ;  /* 0x0011f000018e7983 */ /* 0x000ee80000300a00 */
[----:B------:R-:W4:Y:S04]  /*260c0*/  LDL.LU.64 R140, [R1+0x11e8] ;  /* 0x0011e800018c7983 */ /* 0x000f280000300a00 */
[----:B------:R-:W2:Y:S04]  /*260d0*/  LDL.LU.64 R138, [R1+0x11e0] ;  /* 0x0011e000018a7983 */ /* 0x000ea80000300a00 */
[----:B------:R-:W3:Y:S04]  /*260e0*/  LDL.LU.64 R136, [R1+0x11d8] ;  /* 0x0011d80001887983 */ /* 0x000ee80000300a00 */
[----:B------:R-:W4:Y:S04]  /*260f0*/  LDL.LU.64 R134, [R1+0x11d0] ;  /* 0x0011d00001867983 */ /* 0x000f280000300a00 */
[----:B------:R-:W2:Y:S04]  /*26100*/  LDL.LU.64 R132, [R1+0x11c8] ;  /* 0x0011c80001847983 */ /* 0x000ea80000300a00 */
        /* <DEDUP_REMOVED lines=54> */
[----:B----4-:R-:W-:-:S02]  /*26470*/  IADD3.X R134, R134, UR30, RZ, P3, !PT ;  /* 0x0000001e86867c10 */ /* 0x010fc40009ffe4ff */
[----:B--2---:R-:W-:Y:S02]  /*26480*/  IADD3.X R132, R132, UR30, RZ, P4, !PT ;  /* 0x0000001e84847c10 */ /* 0x004fe4000a7fe4ff */
[----:B---3--:R-:W-:Y:S02]  /*26490*/  IADD3.X R130, R130, UR30, RZ, P5, !PT ;  /* 0x0000001e82827c10 */ /* 0x008fe4000affe4ff */
[----:B------:R-:W-:Y:S02]  /*264a0*/  IADD3.X R128, R128, UR30, RZ, P6, !PT ;  /* 0x0000001e80807c10 */ /* 0x000fe4000b7fe4ff */
[----:B------:R-:W-:Y:S02]  /*264b0*/  IADD3.X R126, R126, UR30, RZ, P1, !PT ;  /* 0x0000001e7e7e7c10 */ /* 0x000fe40008ffe4ff */
[----:B------:R-:W-:Y:S02]  /*264c0*/  IADD3 R125, P2, R125, UR26, RZ ;  /* 0x0000001a7d7d7c10 */ /* 0x000fe4000ff5e0ff */
[----:B------:R-:W-:-:S03]  /*264d0*/  IADD3 R127, P1, R127, UR26, RZ ;  /* 0x0000001a7f7f7c10 */ /* 0x000fc6000ff3e0ff */
[----:B------:R0:W-:Y:S01]  /*264e0*/  STL [R1+0x8ac], R125 ;  /* 0x0008ac7d01007387 */ /* 0x0001e20000100800 */
[----:B------:R-:W-:Y:S02]  /*264f0*/  IADD3 R129, P6, R129, UR26, RZ ;  /* 0x0000001a81817c10 */ /* 0x000fe4000ffde0ff */
[----:B------:R-:W-:Y:S01]  /*26500*/  IADD3 R131, P5, R131, UR26, RZ ;  /* 0x0000001a83837c10 */ /* 0x000fe2000ffbe0ff */
[----:B0-----:R-:W2:Y:S04]  /*26510*/  LDL.LU R125, [R1+0x1014] ;  /* 0x00101400017d7983 */ /* 0x001ea80000300800 */
[----:B------:R0:W-:Y:S01]  /*26520*/  STL [R1+0x8d0], R126 ;  /* 0x0008d07e01007387 */ /* 0x0001e20000100800 */
[----:B------:R-:W-:-:S03]  /*26530*/  IADD3 R133, P4, R133, UR26, RZ ;  /* 0x0000001a85857c10 */ /* 0x000fc6000ff9e0ff */
[----:B0-----:R-:W2:Y:S04]  /*26540*/  LDL.LU R126, [R1+0x1010] ;  /* 0x00101000017e7983 */ /* 0x001ea80000300800 */
[----:B------:R0:W-:Y:S04]  /*26550*/  STL [R1+0x8a4], R127 ;  /* 0x0008a47f01007387 */ /* 0x0001e80000100800 */
[----:B0-----:R-:W2:Y:S04]  /*26560*/  LDL.LU R127, [R1+0x100c] ;  /* 0x00100c00017f7983 */ /* 0x001ea80000300800 */
[----:B------:R0:W-:Y:S01]  /*26570*/  STL [R1+0x8c8], R128 ;  /* 0x0008c88001007387 */ /* 0x0001e20000100800 */
[----:B------:R-:W-:-:S03]  /*26580*/  IADD3 R135, P3, R135, UR26, RZ ;  /* 0x0000001a87877c10 */ /* 0x000fc6000ff7e0ff */
[----:B0-----:R-:W2:Y:S04]  /*26590*/  LDL.LU R128, [R1+0x1008] ;  /* 0x0010080001807983 */ /* 0x001ea80000300800 */
[----:B------:R0:W-:Y:S01]  /*265a0*/  STL [R1+0x89c], R129 ;  /* 0x00089c8101007387 */ /* 0x0001e20000100800 */
[----:B------:R-:W-:-:S03]  /*265b0*/  IADD3.X R136, R136, UR30, RZ, P2, !PT ;  /* 0x0000001e88887c10 */ /* 0x000fc600097fe4ff */
        /* <DEDUP_REMOVED lines=46> */
[----:B------:R0:W-:Y:S04]  /*268a0*/  STL [R1+0x85c], R145 ;  /* 0x00085c9101007387 */ /* 0x0001e80000100800 */
        /* <DEDUP_REMOVED lines=13> */
[----:B------:R-:W3:Y:S02]  /*26980*/  LDL.LU R22, [R1+0x868] ;  /* 0x0008680001167983 */ /* 0x000ee40000300800 */
[----:B---3--:R-:W-:-:S05]  /*26990*/  IADD3.X R22, R22, UR30, RZ, P6, !PT ;  /* 0x0000001e16167c10 */ /* 0x008fca000b7fe4ff */
[----:B------:R0:W-:Y:S04]  /*269a0*/  STL [R1+0x868], R22 ;  /* 0x0008681601007387 */ /* 0x0001e80000100800 */
[----:B0-----:R-:W3:Y:S02]  /*269b0*/  LDL.LU R22, [R1+0x83c] ;  /* 0x00083c0001167983 */ /* 0x001ee40000300800 */
[----:B---3--:R-:W-:-:S05]  /*269c0*/  IADD3 R22, P6, R22, UR26, RZ ;  /* 0x0000001a16167c10 */ /* 0x008fca000ffde0ff */
[----:B------:R0:W-:Y:S04]  /*269d0*/  STL [R1+0x83c], R22 ;  /* 0x00083c1601007387 */ /* 0x0001e80000100800 */
[----:B0-----:R-:W3:Y:S02]  /*269e0*/  LDL.LU R22, [R1+0x860] ;  /* 0x0008600001167983 */ /* 0x001ee40000300800 */
        /* <DEDUP_REMOVED lines=505> */
[----:B------:R0:W-:Y:S02]  /*28980*/  STL [R1+0x4a4], R22 ;  /* 0x0004a41601007387 */ /* 0x0001e40000100800 */
[----:B0-----:R-:W-:Y:S02]  /*28990*/  IMAD.MOV.U32 R22, RZ, RZ, R152 ;  /* 0x000000ffff167224 */ /* 0x001fe400078e0098 */
[----:B------:R-:W-:Y:S02]  /*289a0*/  IMAD.MOV.U32 R152, RZ, RZ, R153 ;  /* 0x000000ffff987224 */ /* 0x000fe400078e0099 */
        /* <DEDUP_REMOVED lines=9> */
[----:B------:R-:W-:Y:S02]  /*28a40*/  IMAD.MOV.U32 R173, RZ, RZ, R175 ;  /* 0x000000ffffad7224 */ /* 0x000fe400078e00af */
[----:B------:R-:W-:Y:S02]  /*28a50*/  IMAD.MOV.U32 R175, RZ, RZ, R177 ;  /* 0x000000ffffaf7224 */ /* 0x000fe400078e00b1 */
[----:B------:R-:W-:Y:S02]  /*28a60*/  IMAD.MOV.U32 R177, RZ, RZ, R179 ;  /* 0x000000ffffb17224 */ /* 0x000fe400078e00b3 */
[----:B------:R-:W-:Y:S01]  /*28a70*/  IMAD.MOV.U32 R179, RZ, RZ, R181 ;  /* 0x000000ffffb37224 */ /* 0x000fe200078e00b5 */
[----:B------:R-:W-:Y:S01]  /*28a80*/  IADD3 R22, P5, R22, UR26, RZ ;  /* 0x0000001a16167c10 */ /* 0x000fe2000ffbe0ff */
[----:B------:R-:W-:Y:S02]  /*28a90*/  IMAD.MOV.U32 R181, RZ, RZ, R183 ;  /* 0x000000ffffb57224 */ /* 0x000fe400078e00b7 */
[----:B------:R-:W-:-:S02]  /*28aa0*/  IMAD.MOV.U32 R183, RZ, RZ, R185 ;  /* 0x000000ffffb77224 */ /* 0x000fc400078e00b9 */
[----:B------:R-:W-:Y:S02]  /*28ab0*/  IMAD.MOV.U32 R185, RZ, RZ, R2 ;  /* 0x000000ffffb97224 */ /* 0x000fe400078e0002 */
[----:B------:R-:W3:Y:S04]  /*28ac0*/  LDL.LU R2, [R1+0x24c] ;  /* 0x00024c0001027983 */ /* 0x000ee80000300800 */
[----:B------:R0:W-:Y:S04]  /*28ad0*/  STL [R1+0x478], R22 ;  /* 0x0004781601007387 */ /* 0x0001e80000100800 */
[----:B0-----:R-:W4:Y:S02]  /*28ae0*/  LDL.LU R22, [R1+0x49c] ;  /* 0x00049c0001167983 */ /* 0x001f240000300800 */
[----:B----4-:R-:W-:-:S05]  /*28af0*/  IADD3.X R22, R22, UR30, RZ, P4, !PT ;  /* 0x0000001e16167c10 */ /* 0x010fca000a7fe4ff */
[----:B------:R0:W-:Y:S04]  /*28b00*/  STL [R1+0x49c], R22 ;  /* 0x00049c1601007387 */ /* 0x0001e80000100800 */
[----:B0-----:R-:W4:Y:S02]  /*28b10*/  LDL.LU R22, [R1+0x470] ;  /* 0x0004700001167983 */ /* 0x001f240000300800 */
[----:B----4-:R-:W-:-:S05]  /*28b20*/  IADD3 R22, P4, R22, UR26, RZ ;  /* 0x0000001a16167c10 */ /* 0x010fca000ff9e0ff */
        /* <DEDUP_REMOVED lines=242> */
[----:B----4-:R-:W-:Y:S02]  /*29a50*/  IADD3.X R22, R22, UR30, RZ, P5, !PT ;  /* 0x0000001e16167c10 */ /* 0x010fe4000affe4ff */
[----:B------:R-:W-:-:S03]  /*29a60*/  IADD3 R248, P5, R248, UR26, RZ ;  /* 0x0000001af8f87c10 */ /* 0x000fc6000ffbe0ff */
[----:B------:R-:W-:Y:S04]  /*29a70*/  STL [R1+0x350], R22 ;  /* 0x0003501601007387 */ /* 0x000fe80000100800 */
[----:B------:R0:W-:Y:S04]  /*29a80*/  STL [R1+0x324], R248 ;  /* 0x000324f801007387 */ /* 0x0001e80000100800 */
[----:B0-----:R-:W4:Y:S04]  /*29a90*/  LDL.LU R248, [R1+0xfa8] ;  /* 0x000fa80001f87983 */ /* 0x001f280000300800 */
[----:B------:R-:W2:Y:S02]  /*29aa0*/  LDL.LU R22, [R1+0x348] ;  /* 0x0003480001167983 */ /* 0x000ea40000300800 */
        /* <DEDUP_REMOVED lines=18> */
[----:B--2---:R-:W-:Y:S02]  /*29bd0*/  IADD3.X R22, R22, UR30, RZ, P1, !PT ;  /* 0x0000001e16167c10 */ /* 0x004fe40008ffe4ff */
[----:B------:R-:W-:-:S03]  /*29be0*/  IADD3 R234, P1, R234, UR26, RZ ;  /* 0x0000001aeaea7c10 */ /* 0x000fc6000ff3e0ff */
[----:B------:R-:W-:Y:S04]  /*29bf0*/  STL [R1+0x330], R22 ;  /* 0x0003301601007387 */ /* 0x000fe80000100800 */
[----:B------:R0:W-:Y:S04]  /*29c00*/  STL [R1+0x304], R234 ;  /* 0x000304ea01007387 */ /* 0x0001e80000100800 */
[----:B0-----:R-:W2:Y:S04]  /*29c10*/  LDL.LU R234, [R1+0xfa4] ;  /* 0x000fa40001ea7983 */ /* 0x001ea80000300800 */
[----:B------:R-:W3:Y:S02]  /*29c20*/  LDL.LU R22, [R1+0x328] ;  /* 0x0003280001167983 */ /* 0x000ee40000300800 */
[----:B---3--:R-:W-:-:S05]  /*29c30*/  IADD3.X R22, R22, UR30, RZ, P6, !PT ;  /* 0x0000001e16167c10 */ /* 0x008fca000b7fe4ff */
[----:B------:R0:W-:Y:S04]  /*29c40*/  STL [R1+0x328], R22 ;  /* 0x0003281601007387 */ /* 0x0001e80000100800 */
[----:B0-----:R-:W3:Y:S01]  /*29c50*/  LDL.LU R22, [R1+0x2fc] ;  /* 0x0002fc0001167983 */ /* 0x001ee20000300800 */
[----:B------:R-:W-:Y:S02]  /*29c60*/  IADD3.X R155, R155, UR30, RZ, P5, !PT ;  /* 0x0000001e9b9b7c10 */ /* 0x000fe4000affe4ff */
[----:B---3--:R-:W-:-:S05]  /*29c70*/  IADD3 R22, P6, R22, UR26, RZ ;  /* 0x0000001a16167c10 */ /* 0x008fca000ffde0ff */
[----:B------:R-:W-:Y:S04]  /*29c80*/  STL [R1+0x2fc], R22 ;  /* 0x0002fc1601007387 */ /* 0x000fe80000100800 */
[----:B------:R0:W-:Y:S04]  /*29c90*/  STL [R1+0x320], R155 ;  /* 0x0003209b01007387 */ /* 0x0001e80000100800 */
[----:B0-----:R-:W3:Y:S04]  /*29ca0*/  LDL.LU R155, [R1+0xfa0] ;  /* 0x000fa000019b7983 */ /* 0x001ee80000300800 */
[----:B------:R-:W4:Y:S02]  /*29cb0*/  LDL.LU R22, [R1+0x2f4] ;  /* 0x0002f40001167983 */ /* 0x000f240000300800 */
        /* <DEDUP_REMOVED lines=17> */
[----:B0-----:R-:W2:Y:S01]  /*29dd0*/  LDL.LU R22, [R1+0x2dc] ;  /* 0x0002dc0001167983 */ /* 0x001ea20000300800 */
[----:B------:R-:W-:Y:S02]  /*29de0*/  IADD3.X R0, R0, UR30, RZ, P1, !PT ;  /* 0x0000001e00007c10 */ /* 0x000fe40008ffe4ff */
[----:B--2---:R-:W-:-:S05]  /*29df0*/  IADD3 R22, P2, R22, UR26, RZ ;  /* 0x0000001a16167c10 */ /* 0x004fca000ff5e0ff */
[----:B------:R-:W-:Y:S04]  /*29e00*/  STL [R1+0x2dc], R22 ;  /* 0x0002dc1601007387 */ /* 0x000fe80000100800 */
[----:B------:R0:W-:Y:S04]  /*29e10*/  STL [R1+0x300], R0 ;  /* 0x0003000001007387 */ /* 0x0001e80000100800 */
[----:B0-----:R-:W2:Y:S04]  /*29e20*/  LDL.LU R0, [R1+0xf98] ;  /* 0x000f980001007983 */ /* 0x001ea80000300800 */
[----:B------:R-:W3:Y:S02]  /*29e30*/  LDL.LU R22, [R1+0x2d4] ;  /* 0x0002d40001167983 */ /* 0x000ee40000300800 */
        /* <DEDUP_REMOVED lines=8> */
[----:B0-----:R-:W3:Y:S01]  /*29ec0*/  LDL.LU R22, [R1+0x2f0] ;  /* 0x0002f00001167983 */ /* 0x001ee20000300800 */
[----:B--2---:R-:W-:Y:S02]  /*29ed0*/  IADD3.X R0, R0, UR30, RZ, P4, !PT ;  /* 0x0000001e00007c10 */ /* 0x004fe4000a7fe4ff */
[----:B---3--:R-:W-:Y:S02]  /*29ee0*/  IADD3.X R22, R22, UR30, RZ, P5, !PT ;  /* 0x0000001e16167c10 */ /* 0x008fe4000affe4ff */
[----:B------:R-:W-:-:S03]  /*29ef0*/  IADD3 R232, P5, R232, UR26, RZ ;  /* 0x0000001ae8e87c10 */ /* 0x000fc6000ffbe0ff */
[----:B------:R-:W-:Y:S04]  /*29f00*/  STL [R1+0x2f0], R22 ;  /* 0x0002f01601007387 */ /* 0x000fe80000100800 */
[----:B------:R0:W-:Y:S04]  /*29f10*/  STL [R1+0x2c4], R232 ;  /* 0x0002c4e801007387 */ /* 0x0001e80000100800 */
[----:B0-----:R-:W2:Y:S04]  /*29f20*/  LDL.LU R232, [R1+0xf94] ;  /* 0x000f940001e87983 */ /* 0x001ea80000300800 */
[----:B------:R0:W-:Y:S04]  /*29f30*/  STL [R1+0x2e8], R0 ;  /* 0x0002e80001007387 */ /* 0x0001e80000100800 */
[----:B0-----:R-:W3:Y:S04]  /*29f40*/  LDL.LU R0, [R1+0xf90] ;  /* 0x000f900001007983 */ /* 0x001ee80000300800 */
[----:B------:R-:W4:Y:S01]  /*29f50*/  LDL.LU R22, [R1+0x2bc] ;  /* 0x0002bc0001167983 */ /* 0x000f220000300800 */
[----:B------:R-:W-:-:S02]  /*29f60*/  IADD3.X R156, R156, UR30, RZ, P3, !PT ;  /* 0x0000001e9c9c7c10 */ /* 0x000fc40009ffe4ff */
[----:B----4-:R-:W-:-:S05]  /*29f70*/  IADD3 R22, P4, R22, UR26, RZ ;  /* 0x0000001a16167c10 */ /* 0x010fca000ff9e0ff */
[----:B------:R-:W-:Y:S04]  /*29f80*/  STL [R1+0x2bc], R22 ;  /* 0x0002bc1601007387 */ /* 0x000fe80000100800 */
[----:B------:R0:W-:Y:S04]  /*29f90*/  STL [R1+0x2e0], R156 ;  /* 0x0002e09c01007387 */ /* 0x0001e80000100800 */
[----:B0-----:R-:W4:Y:S04]  /*29fa0*/  LDL.LU R156, [R1+0xf8c] ;  /* 0x000f8c00019c7983 */ /* 0x001f280000300800 */
[----:B------:R-:W2:Y:S02]  /*29fb0*/  LDL.LU R22, [R1+0x2b4] ;  /* 0x0002b40001167983 */ /* 0x000ea40000300800 */
[----:B--2---:R-:W-:-:S05]  /*29fc0*/  IADD3 R22, P3, R22, UR26, RZ ;  /* 0x0000001a16167c10 */ /* 0x004fca000ff7e0ff */
[----:B------:R0:W-:Y:S04]  /*29fd0*/  STL [R1+0x2b4], R22 ;  /* 0x0002b41601007387 */ /* 0x0001e80000100800 */
[----:B0-----:R-:W2:Y:S01]  /*29fe0*/  LDL.LU R22, [R1+0x2d8] ;  /* 0x0002d80001167983 */ /* 0x001ea20000300800 */
[----:B----4-:R-:W-:Y:S02]  /*29ff0*/  IADD3.X R156, R156, UR30, RZ, P1, !PT ;  /* 0x0000001e9c9c7c10 */ /* 0x010fe40008ffe4ff */
[----:B------:R-:W-:Y:S02]  /*2a000*/  IADD3 R157, P1, R157, UR26, RZ ;  /* 0x0000001a9d9d7c10 */ /* 0x000fe4000ff3e0ff */
[----:B------:R-:W-:Y:S01]  /*2a010*/  IADD3.X R23, R23, UR30, RZ, P6, !PT ;  /* 0x0000001e17177c10 */ /* 0x000fe2000b7fe4ff */
[----:B------:R-:W-:Y:S01]  /*2a020*/  WARPGROUP.ARRIVE ;  /* 0x00000000000079c5 */ /* 0x000fe20000000000 */
[----:B------:R-:W-:Y:S01]  /*2a030*/  UMOV UR12, UR20 ;  /* 0x00000014000c7c82 */ /* 0x000fe20008000000 */
[----:B------:R-:W-:-:S04]  /*2a040*/  UMOV UR13, UR21 ;  /* 0x00000015000d7c82 */ /* 0x000fc80008000000 */
[----:B------:R-:W-:Y:S01]  /*2a050*/  QGMMA.64x256x32.F32.E4M3.E4M3 R24, gdesc[UR12], R24, gsb0 ;  /* 0x03e000000c1879f3 */ /* 0x000fe20008000818 */
[----:B------:R-:W-:Y:S01]  /*2a060*/  UMOV UR16, UR8 ;  /* 0x0000000800107c82 */ /* 0x000fe20008000000 */
[----:B------:R-:W-:Y:S01]  /*2a070*/  UMOV UR17, UR9 ;  /* 0x0000000900117c82 */ /* 0x000fe20008000000 */
[----:B--2---:R-:W-:Y:S02]  /*2a080*/  IADD3.X R22, R22, UR30, RZ, P2, !PT ;  /* 0x0000001e16167c10 */ /* 0x004fe400097fe4ff */
[----:B------:R-:W-:-:S03]  /*2a090*/  IADD3 R155, P2, R155, UR26, RZ ;  /* 0x0000001a9b9b7c10 */ /* 0x000fc6000ff5e0ff */
[----:B------:R-:W-:Y:S04]  /*2a0a0*/  STL [R1+0x2d8], R22 ;  /* 0x0002d81601007387 */ /* 0x000fe80000100800 */
[----:B------:R0:W-:Y:S04]  /*2a0b0*/  STL [R1+0x2ac], R155 ;  /* 0x0002ac9b01007387 */ /* 0x0001e80000100800 */
[----:B0-----:R0:W5:Y:S04]  /*2a0c0*/  LDL.LU R155, [R1+0xf88] ;  /* 0x000f8800019b7983 */ /* 0x0011680000300800 */
[----:B------:R1:W-:Y:S04]  /*2a0d0*/  STL [R1+0x2d0], R156 ;  /* 0x0002d09c01007387 */ /* 0x0003e80000100800 */
[----:B-1----:R0:W5:Y:S04]  /*2a0e0*/  LDL.LU R156, [R1+0xf84] ;  /* 0x000f8400019c7983 */ /* 0x0021680000300800 */
[----:B------:R1:W-:Y:S04]  /*2a0f0*/  STL [R1+0x2a4], R157 ;  /* 0x0002a49d01007387 */ /* 0x0003e80000100800 */
[----:B-1----:R0:W5:Y:S04]  /*2a100*/  LDL.LU R157, [R1+0xf80] ;  /* 0x000f8000019d7983 */ /* 0x0021680000300800 */
[----:B------:R1:W-:Y:S04]  /*2a110*/  STL [R1+0x2c8], R23 ;  /* 0x0002c81701007387 */ /* 0x0003e80000100800 */
[----:B-1----:R0:W5:Y:S04]  /*2a120*/  LDL.LU R23, [R1+0xf7c] ;  /* 0x000f7c0001177983 */ /* 0x0021680000300800 */
[----:B------:R-:W2:Y:S01]  /*2a130*/  LDL.LU R22, [R1+0x29c] ;  /* 0x00029c0001167983 */ /* 0x000ea20000300800 */
[----:B------:R-:W-:-:S02]  /*2a140*/  WARPGROUP.DEPBAR.LE gsb0, 0x0 ;  /* 0x00008000000079c5 */ /* 0x000fc40000010000 */
[----:B------:R-:W-:-:S06]  /*2a150*/  WARPGROUP.ARRIVE ;  /* 0x00000000000079c5 */ /* 0x000fcc0000000000 */
[----:B------:R-:W-:Y:S01]  /*2a160*/  QGMMA.64x256x32.F32.E4M3.E4M3 R24, gdesc[UR16], R24, gsb0 ;  /* 0x03e00000101879f3 */ /* 0x000fe20008000818 */
[----:B------:R-:W-:Y:S02]  /*2a170*/  IADD3.X R201, R201, UR30, RZ, P5, !PT ;  /* 0x0000001ec9c97c10 */ /* 0x000fe4000affe4ff */
[----:B---3--:R-:W-:Y:S02]  /*2a180*/  IADD3 R0, P5, R0, UR26, RZ ;  /* 0x0000001a00007c10 */ /* 0x008fe4000ffbe0ff */
[----:B------:R-:W-:Y:S02]  /*2a190*/  IADD3.X R152, R152, UR30, RZ, P4, !PT ;  /* 0x0000001e98987c10 */ /* 0x000fe4000a7fe4ff */
[----:B------:R-:W-:Y:S02]  /*2a1a0*/  IADD3 R153, P4, R153, UR26, RZ ;  /* 0x0000001a99997c10 */ /* 0x000fe4000ff9e0ff */
[----:B------:R-:W-:Y:S02]  /*2a1b0*/  IADD3.X R154, R154, UR30, RZ, P3, !PT ;  /* 0x0000001e9a9a7c10 */ /* 0x000fe40009ffe4ff */
[----:B------:R-:W-:-:S02]  /*2a1c0*/  IADD3 R159, P3, R159, UR26, RZ ;  /* 0x0000001a9f9f7c10 */ /* 0x000fc4000ff7e0ff */
[----:B------:R-:W-:Y:S02]  /*2a1d0*/  IADD3.X R161, R161, UR30, RZ, P2, !PT ;  /* 0x0000001ea1a17c10 */ /* 0x000fe400097fe4ff */
[----:B------:R-:W-:Y:S02]  /*2a1e0*/  IADD3 R163, P2, R163, UR26, RZ ;  /* 0x0000001aa3a37c10 */ /* 0x000fe4000ff5e0ff */
        /* <DEDUP_REMOVED lines=27> */
[----:B------:R-:W-:-:S02]  /*2a3a0*/  IADD3.X R233, R233, UR30, RZ, P2, !PT ;  /* 0x0000001ee9e97c10 */ /* 0x000fc400097fe4ff */
[----:B------:R-:W-:Y:S02]  /*2a3b0*/  IADD3.X R232, R232, UR30, RZ, P1, !PT ;  /* 0x0000001ee8e87c10 */ /* 0x000fe40008ffe4ff */
[----:B------:R-:W-:Y:S02]  /*2a3c0*/  IADD3.X R228, R228, UR27, RZ, P4, !PT ;  /* 0x0000001be4e47c10 */ /* 0x000fe4000a7fe4ff */
[----:B------:R-:W-:Y:S02]  /*2a3d0*/  IADD3.X R229, R229, UR30, RZ, P5, !PT ;  /* 0x0000001ee5e57c10 */ /* 0x000fe4000affe4ff */
[----:B--2---:R-:W-:-:S05]  /*2a3e0*/  IADD3 R22, P6, R22, UR26, RZ ;  /* 0x0000001a16167c10 */ /* 0x004fca000ffde0ff */
[----:B------:R-:W-:Y:S04]  /*2a3f0*/  STL [R1+0x29c], R22 ;  /* 0x00029c1601007387 */ /* 0x000fe80000100800 */
[----:B------:R-:W-:Y:S04]  /*2a400*/  STL [R1+0x2c0], R201 ;  /* 0x0002c0c901007387 */ /* 0x000fe80000100800 */
[----:B------:R1:W-:Y:S01]  /*2a410*/  STL [R1+0x294], R0 ;  /* 0x0002940001007387 */ /* 0x0003e20000100800 */
[----:B------:R-:W-:Y:S02]  /*2a420*/  IADD3.X R169, R169, UR30, RZ, P6, !PT ;  /* 0x0000001ea9a97c10 */ /* 0x000fe4000b7fe4ff */
[----:B------:R-:W-:Y:S01]  /*2a430*/  IADD3 R171, P6, R171, UR26, RZ ;  /* 0x0000001aabab7c10 */ /* 0x000fe2000ffde0ff */
[----:B-1----:R0:W5:Y:S04]  /*2a440*/  LDL.LU R0, [R1+0xf78] ;  /* 0x000f780001007983 */ /* 0x0021680000300800 */
[----:B------:R0:W-:Y:S04]  /*2a450*/  STL [R1+0x2b8], R152 ;  /* 0x0002b89801007387 */ /* 0x0001e80000100800 */
        /* <DEDUP_REMOVED lines=14> */
[----:B------:R0:W-:Y:S01]  /*2a540*/  STL [R1+0x254], R183 ;  /* 0x000254b701007387 */ /* 0x0001e20000100800 */
[----:B------:R-:W-:-:S03]  /*2a550*/  IADD3.X R234, R234, UR30, RZ, P6, !PT ;  /* 0x0000001eeaea7c10 */ /* 0x000fc6000b7fe4ff */
[----:B------:R0:W-:Y:S01]  /*2a560*/  STL [R1+0x278], R185 ;  /* 0x000278b901007387 */ /* 0x0001e20000100800 */
[----:B------:R-:W-:-:S03]  /*2a570*/  IADD3 R238, P6, R238, UR26, RZ ;  /* 0x0000001aeeee7c10 */ /* 0x000fc6000ffde0ff */
        /* <DEDUP_REMOVED lines=10> */
[----:B------:R-:W1:Y:S03]  /*2a620*/  S2R R201, SR_TID.X ;  /* 0x0000000000c97919 */ /* 0x000e660000002100 */
        /* <DEDUP_REMOVED lines=14> */
[----:B------:R0:W-:Y:S04]  /*2a710*/  STL [R1+0x220], R235 ;  /* 0x000220eb01007387 */ /* 0x0001e80000100800 */
[----:B------:R0:W-:Y:S04]  /*2a720*/  STL [R1+0x218], R233 ;  /* 0x000218e901007387 */ /* 0x0001e80000100800 */
[----:B------:R0:W-:Y:S04]  /*2a730*/  STL [R1+0x210], R232 ;  /* 0x000210e801007387 */ /* 0x0001e80000100800 */
[----:B------:R0:W-:Y:S04]  /*2a740*/  STL [R1+0x6d8], R228 ;  /* 0x0006d8e401007387 */ /* 0x0001e80000100800 */
[----:B------:R0:W-:Y:S04]  /*2a750*/  STL [R1+0x208], R231 ;  /* 0x000208e701007387 */ /* 0x0001e80000100800 */
[----:B------:R0:W-:Y:S01]  /*2a760*/  STL [R1+0x200], R229 ;  /* 0x000200e501007387 */ /* 0x0001e20000100800 */
[----:B------:R-:W-:-:S02]  /*2a770*/  WARPGROUP.DEPBAR.LE gsb0, 0x0 ;  /* 0x00008000000079c5 */ /* 0x000fc40000010000 */
[----:B-1----:R-:W-:-:S04]  /*2a780*/  LOP3.LUT R201, R201, 0x7f, RZ, 0xc0, !PT ;  /* 0x0000007fc9c97812 */ /* 0x002fc800078ec0ff */
[----:B------:R-:W-:Y:S01]  /*2a790*/  LOP3.LUT R201, R201, 0x10, RZ, 0x3c, !PT ;  /* 0x00000010c9c97812 */ /* 0x000fe200078e3cff */
[----:B------:R-:W-:Y:S06]  /*2a7a0*/  @P0 BRA `(.L_x_2) ;  /* 0xfffffef000b40947 */ /* 0x000fec000383ffff */
.L_x_1:
[----:B------:R3:W-:Y:S01]  /*2a7b0*/  STL [R1+0xf80], R149 ;  /* 0x000f809501007387 */ /* 0x0007e20000100800 */
[----:B------:R-:W-:Y:S01]  /*2a7c0*/  F2FP.SATFINITE.E4M3.F32.PACK_AB_MERGE_C R102, R103, R102, RZ ;  /* 0x000000666766723e */ /* 0x000fe200048070ff */
[----:B------:R-:W-:Y:S01]  /*2a7d0*/  ULDC.64 UR6, c[0x0][0x228] ;  /* 0x00008a0000067ab9 */ /* 0x000fe20000000a00 */
[----:B------:R-:W-:Y:S01]  /*2a7e0*/  F2FP.SATFINITE.E4M3.F32.PACK_AB_MERGE_C R100, R101, R100, RZ ;  /* 0x000000646564723e */ /* 0x000fe200048070ff */
[----:B-1----:R-:W4:Y:S01]  /*2a7f0*/  LDL.LU R5, [R1+0xc] ;  /* 0x00000c0001057983 */ /* 0x002f220000300800 */
[----:B------:R-:W-:Y:S01]  /*2a800*/  F2FP.SATFINITE.E4M3.F32.PACK_AB_MERGE_C R26, R27, R26, RZ ;  /* 0x0000001a1b1a723e */ /* 0x000fe200048070ff */
[----:B------:R-:W-:Y:S01]  /*2a810*/  ULDC UR4, c[0x0][0x244] ;  /* 0x0000910000047ab9 */ /* 0x000fe20000000800 */
[----:B------:R-:W-:Y:S01]  /*2a820*/  F2FP.SATFINITE.E4M3.F32.PACK_AB_MERGE_C R24, R25, R24, RZ ;  /* 0x000000181918723e */ /* 0x000fe200048070ff */
[----:B------:R-:W-:Y:S01]  /*2a830*/  ULDC UR9, c[0x0][0x22c] ;  /* 0x00008b0000097ab9 */ /* 0x000fe20000000800 */
[----:B------:R-:W-:Y:S01]  /*2a840*/  F2FP.SATFINITE.E4M3.F32.PACK_AB_MERGE_C R34, R35, R34, RZ ;  /* 0x000000222322723e */ /* 0x000fe200048070ff */
[----:B---3--:R-:W4:Y:S01]  /*2a850*/  LDL.LU R149, [R1+0x8] ;  /* 0x0000080001957983 */ /* 0x008f220000300800 */
[----:B------:R-:W-:Y:S01]  /*2a860*/  F2FP.SATFINITE.E4M3.F32.PACK_AB_MERGE_C R64, R65, R64, RZ ;  /* 0x000000404140723e */ /* 0x000fe200048070ff */
[----:B------:R-:W-:Y:S01]  /*2a870*/  ULDC UR10, c[0x0][0x22c] ;  /* 0x00008b00000a7ab9 */ /* 0x000fe20000000800 */
[----:B------:R-:W-:Y:S01]  /*2a880*/  F2FP.SATFINITE.E4M3.F32.PACK_AB_MERGE_C R50, R51, R50, RZ ;  /* 0x000000323332723e */ /* 0x000fe200048070ff */
[----:B------:R1:W-:Y:S01]  /*2a890*/  STL [R1+0xf7c], R150 ;  /* 0x000f7c9601007387 */ /* 0x0003e20000100800 */
[----:B------:R-:W-:Y:S01]  /*2a8a0*/  F2FP.SATFINITE.E4M3.F32.PACK_AB_MERGE_C R58, R59, R58, RZ ;  /* 0x0000003a3b3a723e */ /* 0x000fe200048070ff */
[----:B------:R-:W-:Y:S01]  /*2a8b0*/  ULDC UR8, c[0x0][0x248] ;  /* 0x0000920000087ab9 */ /* 0x000fe20000000800 */
[----:B------:R-:W-:Y:S01]  /*2a8c0*/  F2FP.SATFINITE.E4M3.F32.PACK_AB_MERGE_C R60, R61, R60, RZ ;  /* 0x0000003c3d3c723e */ /* 0x000fe200048070ff */
[----:B------:R-:W-:Y:S01]  /*2a8d0*/  ULDC UR11, c[0x0][0x22c] ;  /* 0x00008b00000b7ab9 */ /* 0x000fe20000000800 */
[----:B------:R-:W-:Y:S01]  /*2a8e0*/  F2FP.SATFINITE.E4M3.F32.PACK_AB_MERGE_C R62, R63, R62, RZ ;  /* 0x0000003e3f3e723e */ /* 0x000fe200048070ff */
[----:B------:R-:W-:Y:S01]  /*2a8f0*/  ULDC UR12, c[0x0][0x22c] ;  /* 0x00008b00000c7ab9 */ /* 0x000fe20000000800 */
[----:B-1----:R-:W3:Y:S04]  /*2a900*/  LDL.LU R150, [R1+0x10] ;  /* 0x0000100001967983 */ /* 0x002ee80000300800 */
[----:B0-----:R-:W3:Y:S04]  /*2a910*/  LDL.LU R3, [R1+0x14] ;  /* 0x0000140001037983 */ /* 0x001ee80000300800 */
[----:B------:R0:W-:Y:S04]  /*2a920*/  STL [R1+0xf78], R151 ;  /* 0x000f789701007387 */ /* 0x0001e80000100800 */
[----:B0-----:R-:W3:Y:S04]  /*2a930*/  LDL.LU R151, [R1+0x18] ;  /* 0x0000180001977983 */ /* 0x001ee80000300800 */
[----:B--2---:R-:W2:Y:S04]  /*2a940*/  LDL.LU R2, [R1+0x1c] ;  /* 0x00001c0001027983 */ /* 0x004ea80000300800 */
[----:B-----5:R-:W2:Y:S04]  /*2a950*/  LDL.LU R23, [R1+0x20] ;  /* 0x0000200001177983 */ /* 0x020ea80000300800 */
[----:B------:R-:W2:Y:S04]  /*2a960*/  LDL.LU R4, [R1+0x24] ;  /* 0x0000240001047983 */ /* 0x000ea80000300800 */
        /* <DEDUP_REMOVED lines=118> */
[----:B----4-:R-:W-:-:S02]  /*2b0d0*/  F2FP.SATFINITE.E4M3.F32.PACK_AB_MERGE_C R5, R5, R149, RZ ;  /* 0x000000950505723e */ /* 0x010fc400048070ff */
[----:B---3--:R-:W-:Y:S01]  /*2b0e0*/  F2FP.SATFINITE.E4M3.F32.PACK_AB_MERGE_C R3, R3, R150, RZ ;  /* 0x000000960303723e */ /* 0x008fe200048070ff */
[----:B------:R-:W3:Y:S01]  /*2b0f0*/  LDL.LU R149, [R1+0xf80] ;  /* 0x000f800001957983 */ /* 0x000ee20000300800 */
[----:B--2---:R-:W-:-:S03]  /*2b100*/  F2FP.SATFINITE.E4M3.F32.PACK_AB_MERGE_C R2, R2, R151, RZ ;  /* 0x000000970202723e */ /* 0x004fc600048070ff */
[----:B------:R-:W2:Y:S04]  /*2b110*/  LDL.LU R150, [R1+0xf7c] ;  /* 0x000f7c0001967983 */ /* 0x000ea80000300800 */
[----:B------:R-:W2:Y:S01]  /*2b120*/  LDL.LU R151, [R1+0xf78] ;  /* 0x000f780001977983 */ /* 0x000ea20000300800 */
[----:B------:R-:W-:Y:S02]  /*2b130*/  F2FP.SATFINITE.E4M3.F32.PACK_AB_MERGE_C R6, R6, R201, RZ ;  /* 0x000000c90606723e */ /* 0x000fe400048070ff */
[----:B------:R-:W-:Y:S01]  /*2b140*/  F2FP.SATFINITE.E4M3.F32.PACK_AB_MERGE_C R4, R4, R23, RZ ;  /* 0x000000170404723e */ /* 0x000fe200048070ff */
[----:B------:R-:W0:Y:S01]  /*2b150*/  S2R R101, SR_TID.X ;  /* 0x0000000000657919 */ /* 0x000e220000002100 */
[----:B------:R-:W-:Y:S02]  /*2b160*/  F2FP.SATFINITE.E4M3.F32.PACK_AB_MERGE_C R10, R10, R156, RZ ;  /* 0x0000009c0a0a723e */ /* 0x000fe400048070ff */
[----:B------:R-:W-:-:S02]  /*2b170*/  F2FP.SATFINITE.E4M3.F32.PACK_AB_MERGE_C R12, R12, R252, RZ ;  /* 0x000000fc0c0c723e */ /* 0x000fc400048070ff */
[----:B------:R-:W-:Y:S02]  /*2b180*/  F2FP.SATFINITE.E4M3.F32.PACK_AB_MERGE_C R14, R14, R250, RZ ;  /* 0x000000fa0e0e723e */ /* 0x000fe400048070ff */
[----:B------:R-:W-:Y:S02]  /*2b190*/  F2FP.SATFINITE.E4M3.F32.PACK_AB_MERGE_C R17, R17, R247, RZ ;  /* 0x000000f71111723e */ /* 0x000fe400048070ff */
[----:B------:R-:W-:Y:S02]  /*2b1a0*/  F2FP.SATFINITE.E4M3.F32.PACK_AB_MERGE_C R19, R19, R245, RZ ;  /* 0x000000f51313723e */ /* 0x000fe400048070ff */
[----:B------:R-:W-:Y:S02]  /*2b1b0*/  F2FP.SATFINITE.E4M3.F32.PACK_AB_MERGE_C R21, R21, R243, RZ ;  /* 0x000000f31515723e */ /* 0x000fe400048070ff */
        /* <DEDUP_REMOVED lines=19> */
[----:B------:R-:W-:-:S02]  /*2b2f0*/  LOP3.LUT R24, R24, 0xffff, RZ, 0xc0, !PT ;  /* 0x0000ffff18187812 */ /* 0x000fc400078ec0ff */
[----:B------:R-:W-:Y:S02]  /*2b300*/  F2FP.SATFINITE.E4M3.F32.PACK_AB_MERGE_C R56, R57, R56, RZ ;  /* 0x000000383938723e */ /* 0x000fe400048070ff */
[----:B------:R-:W-:Y:S02]  /*2b310*/  F2FP.SATFINITE.E4M3.F32.PACK_AB_MERGE_C R44, R45, R44, RZ ;  /* 0x0000002c2d2c723e */ /* 0x000fe400048070ff */
[----:B------:R-:W-:Y:S02]  /*2b320*/  F2FP.SATFINITE.E4M3.F32.PACK_AB_MERGE_C R82, R83, R82, RZ ;  /* 0x000000525352723e */ /* 0x000fe400048070ff */
[----:B------:R-:W-:Y:S02]  /*2b330*/  F2FP.SATFINITE.E4M3.F32.PACK_AB_MERGE_C R84, R85, R84, RZ ;  /* 0x000000545554723e */ /* 0x000fe400048070ff */
[----:B------:R-:W-:Y:S02]  /*2b340*/  LOP3.LUT R26, R26, 0xffff, RZ, 0xc0, !PT ;  /* 0x0000ffff1a1a7812 */ /* 0x000fe400078ec0ff */
[----:B------:R-:W-:-:S02]  /*2b350*/  LOP3.LUT R34, R34, 0xffff, RZ, 0xc0, !PT ;  /* 0x0000ffff22227812 */ /* 0x000fc400078ec0ff */
[----:B------:R-:W-:Y:S02]  /*2b360*/  F2FP.SATFINITE.E4M3.F32.PACK_AB_MERGE_C R88, R89, R88, RZ ;  /* 0x000000585958723e */ /* 0x000fe400048070ff */
[----:B------:R-:W-:Y:S02]  /*2b370*/  F2FP.SATFINITE.E4M3.F32.PACK_AB_MERGE_C R92, R93, R92, RZ ;  /* 0x0000005c5d5c723e */ /* 0x000fe400048070ff */
[----:B------:R-:W-:Y:S02]  /*2b380*/  F2FP.SATFINITE.E4M3.F32.PACK_AB_MERGE_C R96, R97, R96, RZ ;  /* 0x000000606160723e */ /* 0x000fe400048070ff */
[----:B------:R-:W-:Y:S02]  /*2b390*/  F2FP.SATFINITE.E4M3.F32.PACK_AB_MERGE_C R78, R79, R78, RZ ;  /* 0x0000004e4f4e723e */ /* 0x000fe400048070ff */
[----:B------:R-:W-:Y:S02]  /*2b3a0*/  F2FP.SATFINITE.E4M3.F32.PACK_AB_MERGE_C R52, R53, R52, RZ ;  /* 0x000000343534723e */ /* 0x000fe400048070ff */
[----:B------:R-:W-:-:S02]  /*2b3b0*/  F2FP.SATFINITE.E4M3.F32.PACK_AB_MERGE_C R86, R87, R86, RZ ;  /* 0x000000565756723e */ /* 0x000fc400048070ff */
[----:B------:R-:W-:Y:S02]  /*2b3c0*/  LOP3.LUT R58, R58, 0xffff, RZ, 0xc0, !PT ;  /* 0x0000ffff3a3a7812 */ /* 0x000fe400078ec0ff */
        /* <DEDUP_REMOVED lines=54> */
[----:B------:R-:W4:Y:S01]  /*2b730*/  LDL.LU R194, [R1] ;  /* 0x0000000001c27983 */ /* 0x000f220000300800 */
[----:B------:R-:W-:-:S03]  /*2b740*/  F2FP.SATFINITE.E4M3.F32.PACK_AB_MERGE_C R192, R192, R193, RZ ;  /* 0x000000c1c0c0723e */ /* 0x000fc600048070ff */
[----:B------:R-:W4:Y:S01]  /*2b750*/  LDL.LU R193, [R1+0x4] ;  /* 0x0000040001c17983 */ /* 0x000f220000300800 */
[----:B------:R-:W-:Y:S02]  /*2b760*/  LOP3.LUT R5, R5, 0xffff, RZ, 0xc0, !PT ;  /* 0x0000ffff05057812 */ /* 0x000fe400078ec0ff */
[----:B------:R-:W-:Y:S01]  /*2b770*/  LOP3.LUT R6, R6, 0xffff, RZ, 0xc0, !PT ;  /* 0x0000ffff06067812 */ /* 0x000fe200078ec0ff */
[----:B------:R-:W3:Y:S01]  /*2b780*/  LDL.LU R103, [R1+0xb74] ;  /* 0x000b740001677983 */ /* 0x000ee20000300800 */
[----:B------:R-:W-:Y:S02]  /*2b790*/  LOP3.LUT R2, R2, 0xffff, RZ, 0xc0, !PT ;  /* 0x0000ffff02027812 */ /* 0x000fe400078ec0ff */
[----:B------:R-:W-:Y:S02]  /*2b7a0*/  LOP3.LUT R25, R3, 0xffff, RZ, 0xc0, !PT ;  /* 0x0000ffff03197812 */ /* 0x000fe400078ec0ff */
[----:B------:R-:W-:Y:S02]  /*2b7b0*/  LOP3.LUT R3, R4, 0xffff, RZ, 0xc0, !PT ;  /* 0x0000ffff04037812 */ /* 0x000fe400078ec0ff */
[----:B------:R-:W-:Y:S01]  /*2b7c0*/  PRMT R35, R6, 0x3340, R35 ;  /* 0x0000334006237816 */ /* 0x000fe20000000023 */
[----:B0-----:R-:W-:Y:S01]  /*2b7d0*/  IMAD.SHL.U32 R65, R101, 0x80, RZ ;  /* 0x0000008065417824 */ /* 0x001fe200078e00ff */
[----:B------:R-:W-:-:S02]  /*2b7e0*/  LOP3.LUT R10, R10, 0xffff, RZ, 0xc0, !PT ;  /* 0x0000ffff0a0a7812 */ /* 0x000fc400078ec0ff */
[----:B------:R-:W-:Y:S02]  /*2b7f0*/  LOP3.LUT R51, R12, 0xffff, RZ, 0xc0, !PT ;  /* 0x0000ffff0c337812 */ /* 0x000fe400078ec0ff */
[----:B------:R-:W-:Y:S02]  /*2b800*/  LOP3.LUT R14, R14, 0xffff, RZ, 0xc0, !PT ;  /* 0x0000ffff0e0e7812 */ /* 0x000fe400078ec0ff */
[----:B------:R-:W-:Y:S02]  /*2b810*/  LOP3.LUT R59, R17, 0xffff, RZ, 0xc0, !PT ;  /* 0x0000ffff113b7812 */ /* 0x000fe400078ec0ff */
[----:B------:R-:W-:Y:S02]  /*2b820*/  LOP3.LUT R61, R19, 0xffff, RZ, 0xc0, !PT ;  /* 0x0000ffff133d7812 */ /* 0x000fe400078ec0ff */
[----:B------:R-:W-:Y:S02]  /*2b830*/  LOP3.LUT R63, R21, 0xffff, RZ, 0xc0, !PT ;  /* 0x0000ffff153f7812 */ /* 0x000fe400078ec0ff */
[----:B------:R-:W-:-:S02]  /*2b840*/  F2FP.SATFINITE.E4M3.F32.PACK_AB_MERGE_C R155, R235, R236, RZ ;  /* 0x000000eceb9b723e */ /* 0x000fc400048070ff */
[----:B------:R-:W-:Y:S02]  /*2b850*/  F2FP.SATFINITE.E4M3.F32.PACK_AB_MERGE_C R156, R233, R234, RZ ;  /* 0x000000eae99c723e */ /* 0x000fe400048070ff */
[----:B------:R-:W-:Y:S02]  /*2b860*/  F2FP.SATFINITE.E4M3.F32.PACK_AB_MERGE_C R157, R231, R232, RZ ;  /* 0x000000e8e79d723e */ /* 0x000fe400048070ff */
[----:B------:R-:W-:Y:S02]  /*2b870*/  LOP3.LUT R47, R11, 0xffff, RZ, 0xc0, !PT ;  /* 0x0000ffff0b2f7812 */ /* 0x000fe400078ec0ff */
[----:B------:R-:W-:Y:S02]  /*2b880*/  PRMT R43, R3, 0x3340, R0 ;  /* 0x00003340032b7816 */ /* 0x000fe40000000000 */
[----:B------:R-:W-:Y:S02]  /*2b890*/  LOP3.LUT R65, R65, 0x400, RZ, 0xc0, !PT ;  /* 0x0000040041417812 */ /* 0x000fe400078ec0ff */
[----:B------:R-:W-:-:S02]  /*2b8a0*/  PRMT R11, R14, 0x3340, R1 ;  /* 0x000033400e0b7816 */ /* 0x000fc40000000001 */
[----:B------:R-:W-:Y:S02]  /*2b8b0*/  PRMT R12, R63, 0x3340, R0 ;  /* 0x000033403f0c7816 */ /* 0x000fe40000000000 */
[----:B------:R-:W-:Y:S02]  /*2b8c0*/  PRMT R19, R10, 0x3340, R51 ;  /* 0x000033400a137816 */ /* 0x000fe40000000033 */
[----:B------:R-:W-:Y:S02]  /*2b8d0*/  PRMT R17, R59, 0x3340, R61 ;  /* 0x000033403b117816 */ /* 0x000fe4000000003d */
[----:B------:R-:W-:Y:S02]  /*2b8e0*/  LOP3.LUT R67, R18, 0xffff, RZ, 0xc0, !PT ;  /* 0x0000ffff12437812 */ /* 0x000fe400078ec0ff */
[----:B------:R-:W-:Y:S02]  /*2b8f0*/  LOP3.LUT R71, R20, 0xffff, RZ, 0xc0, !PT ;  /* 0x0000ffff14477812 */ /* 0x000fe400078ec0ff */
[----:B------:R-:W-:-:S02]  /*2b900*/  LOP3.LUT R22, R22, 0xffff, RZ, 0xc0, !PT ;  /* 0x0000ffff16167812 */ /* 0x000fc400078ec0ff */
[----:B------:R-:W-:Y:S02]  /*2b910*/  LOP3.LUT R153, R153, 0xffff, RZ, 0xc0, !PT ;  /* 0x0000ffff99997812 */ /* 0x000fe400078ec0ff */
[----:B------:R-:W-:Y:S02]  /*2b920*/  LOP3.LUT R154, R154, 0xffff, RZ, 0xc0, !PT ;  /* 0x0000ffff9a9a7812 */ /* 0x000fe400078ec0ff */
[----:B------:R-:W-:Y:S02]  /*2b930*/  LOP3.LUT R155, R155, 0xffff, RZ, 0xc0, !PT ;  /* 0x0000ffff9b9b7812 */ /* 0x000fe400078ec0ff */
[----:B------:R-:W-:Y:S02]  /*2b940*/  LOP3.LUT R156, R156, 0xffff, RZ, 0xc0, !PT ;  /* 0x0000ffff9c9c7812 */ /* 0x000fe400078ec0ff */
[----:B------:R-:W-:Y:S02]  /*2b950*/  LOP3.LUT R157, R157, 0xffff, RZ, 0xc0, !PT ;  /* 0x0000ffff9d9d7812 */ /* 0x000fe400078ec0ff */
[----:B------:R-:W-:-:S02]  /*2b960*/  LOP3.LUT R158, R158, 0xffff, RZ, 0xc0, !PT ;  /* 0x0000ffff9e9e7812 */ /* 0x000fc400078ec0ff */
[----:B------:R-:W-:Y:S02]  /*2b970*/  PRMT R11, R19, 0x5410, R11 ;  /* 0x00005410130b7816 */ /* 0x000fe4000000000b */
[----:B------:R-:W-:Y:S02]  /*2b980*/  PRMT R12, R17, 0x5410, R12 ;  /* 0x00005410110c7816 */ /* 0x000fe4000000000c */
[--C-:B------:R-:W-:Y:S02]  /*2b990*/  PRMT R19, R22, 0x3340, R1.reuse ;  /* 0x0000334016137816 */ /* 0x100fe40000000001 */
[----:B------:R-:W-:Y:S02]  /*2b9a0*/  PRMT R18, R157, 0x3340, R0 ;  /* 0x000033409d127816 */ /* 0x000fe40000000000 */
[----:B------:R-:W-:Y:S02]  /*2b9b0*/  PRMT R17, R158, 0x3340, R1 ;  /* 0x000033409e117816 */ /* 0x000fe40000000001 */
[----:B------:R-:W-:-:S02]  /*2b9c0*/  PRMT R31, R67, 0x3340, R71 ;  /* 0x00003340431f7816 */ /* 0x000fc40000000047 */
[----:B------:R-:W-:Y:S02]  /*2b9d0*/  LOP3.LUT R169, R169, 0xffff, RZ, 0xc0, !PT ;  /* 0x0000ffffa9a97812 */ /* 0x000fe400078ec0ff */
[----:B------:R-:W-:Y:S02]  /*2b9e0*/  LOP3.LUT R170, R170, 0xffff, RZ, 0xc0, !PT ;  /* 0x0000ffffaaaa7812 */ /* 0x000fe400078ec0ff */
[----:B------:R-:W-:Y:S02]  /*2b9f0*/  LOP3.LUT R171, R171, 0xffff, RZ, 0xc0, !PT ;  /* 0x0000ffffabab7812 */ /* 0x000fe400078ec0ff */
[----:B------:R-:W-:Y:S02]  /*2ba00*/  LOP3.LUT R172, R172, 0xffff, RZ, 0xc0, !PT ;  /* 0x0000ffffacac7812 */ /* 0x000fe400078ec0ff */
[----:B------:R-:W-:Y:S02]  /*2ba10*/  LOP3.LUT R173, R173, 0xffff, RZ, 0xc0, !PT ;  /* 0x0000ffffadad7812 */ /* 0x000fe400078ec0ff */
[----:B------:R-:W-:-:S02]  /*2ba20*/  LOP3.LUT R174, R174, 0xffff, RZ, 0xc0, !PT ;  /* 0x0000ffffaeae7812 */ /* 0x000fc400078ec0ff */
[----:B------:R-:W-:Y:S02]  /*2ba30*/  LOP3.LUT R177, R177, 0xffff, RZ, 0xc0, !PT ;  /* 0x0000ffffb1b17812 */ /* 0x000fe400078ec0ff */
[----:B------:R-:W-:Y:S02]  /*2ba40*/  LOP3.LUT R179, R179, 0xffff, RZ, 0xc0, !PT ;  /* 0x0000ffffb3b37812 */ /* 0x000fe400078ec0ff */
[----:B------:R-:W-:Y:S02]  /*2ba50*/  LOP3.LUT R181, R181, 0xffff, RZ, 0xc0, !PT ;  /* 0x0000ffffb5b57812 */ /* 0x000fe400078ec0ff */
[----:B------:R-:W-:Y:S02]  /*2ba60*/  PRMT R19, R31, 0x5410, R19 ;  /* 0x000054101f137816 */ /* 0x000fe40000000013 */
[----:B------:R-:W-:Y:S02]  /*2ba70*/  PRMT R31, R173, 0x3340, R0 ;  /* 0x00003340ad1f7816 */ /* 0x000fe40000000000 */
[----:B------:R-:W-:-:S02]  /*2ba80*/  PRMT R39, R169, 0x3340, R171 ;  /* 0x00003340a9277816 */ /* 0x000fc400000000ab */
[----:B------:R-:W-:Y:S02]  /*2ba90*/  PRMT R37, R170, 0x3340, R172 ;  /* 0x00003340aa257816 */ /* 0x000fe400000000ac */
[----:B------:R-:W-:Y:S02]  /*2baa0*/  PRMT R33, R177, 0x3340, R179 ;  /* 0x00003340b1217816 */ /* 0x000fe400000000b3 */
[----:B------:R-:W-:Y:S02]  /*2bab0*/  LOP3.LUT R185, R185, 0xffff, RZ, 0xc0, !PT ;  /* 0x0000ffffb9b97812 */ /* 0x000fe400078ec0ff */
[----:B------:R-:W-:Y:S02]  /*2bac0*/  LOP3.LUT R187, R187, 0xffff, RZ, 0xc0, !PT ;  /* 0x0000ffffbbbb7812 */ /* 0x000fe400078ec0ff */
[----:B------:R-:W-:Y:S02]  /*2bad0*/  LOP3.LUT R189, R189, 0xffff, RZ, 0xc0, !PT ;  /* 0x0000ffffbdbd7812 */ /* 0x000fe400078ec0ff */
[----:B------:R-:W-:-:S02]  /*2bae0*/  LOP3.LUT R73, R28, 0xffff, RZ, 0xc0, !PT ;  /* 0x0000ffff1c497812 */ /* 0x000fc400078ec0ff */
[----:B------:R-:W-:Y:S02]  /*2baf0*/  LOP3.LUT R75, R32, 0xffff, RZ, 0xc0, !PT ;  /* 0x0000ffff204b7812 */ /* 0x000fe400078ec0ff */
[----:B------:R-:W-:Y:S02]  /*2bb00*/  PRMT R31, R39, 0x5410, R31 ;  /* 0x00005410271f7816 */ /* 0x000fe4000000001f */
[----:B------:R-:W-:Y:S02]  /*2bb10*/  PRMT R45, R185, 0x3340, R187 ;  /* 0x00003340b92d7816 */ /* 0x000fe400000000bb */
[----:B------:R-:W-:Y:S02]  /*2bb20*/  PRMT R39, R24, 0x3340, R73 ;  /* 0x0000334018277816 */ /* 0x000fe40000000049 */
[----:B------:R-:W-:Y:S02]  /*2bb30*/  LOP3.LUT R30, R30, 0xffff, RZ, 0xc0, !PT ;  /* 0x0000ffff1e1e7812 */ /* 0x000fe400078ec0ff */
[----:B------:R-:W-:-:S02]  /*2bb40*/  LOP3.LUT R56, R56, 0xffff, RZ, 0xc0, !PT ;  /* 0x0000ffff38387812 */ /* 0x000fc400078ec0ff */
[----:B------:R-:W-:Y:S02]  /*2bb50*/  LOP3.LUT R83, R60, 0xffff, RZ, 0xc0, !PT ;  /* 0x0000ffff3c537812 */ /* 0x000fe400078ec0ff */
[----:B------:R-:W-:Y:S02]  /*2bb60*/  LOP3.LUT R85, R64, 0xffff, RZ, 0xc0, !PT ;  /* 0x0000ffff40557812 */ /* 0x000fe400078ec0ff */
[----:B------:R-:W-:Y:S02]  /*2bb70*/  LOP3.LUT R79, R44, 0xffff, RZ, 0xc0, !PT ;  /* 0x0000ffff2c4f7812 */ /* 0x000fe400078ec0ff */
[----:B------:R-:W-:Y:S02]  /*2bb80*/  PRMT R44, R85, 0x3340, R0 ;  /* 0x00003340552c7816 */ /* 0x000fe40000000000 */
[----:B------:R-:W-:Y:S02]  /*2bb90*/  PRMT R53, R26, 0x3340, R30 ;  /* 0x000033401a357816 */ /* 0x000fe4000000001e */
[----:B------:R-:W-:-:S02]  /*2bba0*/  LOP3.LUT R87, R62, 0xffff, RZ, 0xc0, !PT ;  /* 0x0000ffff3e577812 */ /* 0x000fc400078ec0ff */
[----:B------:R-:W-:Y:S02]  /*2bbb0*/  LOP3.LUT R89, R66, 0xffff, RZ, 0xc0, !PT ;  /* 0x0000ffff42597812 */ /* 0x000fe400078ec0ff */
[----:B------:R-:W-:Y:S02]  /*2bbc0*/  LOP3.LUT R88, R88, 0xffff, RZ, 0xc0, !PT ;  /* 0x0000ffff58587812 */ /* 0x000fe400078ec0ff */
[----:B------:R-:W-:Y:S02]  /*2bbd0*/  LOP3.LUT R92, R92, 0xffff, RZ, 0xc0, !PT ;  /* 0x0000ffff5c5c7812 */ /* 0x000fe400078ec0ff */
[----:B------:R-:W-:Y:S02]  /*2bbe0*/  LOP3.LUT R96, R96, 0xffff, RZ, 0xc0, !PT ;  /* 0x0000ffff60607812 */ /* 0x000fe400078ec0ff */
        /* <DEDUP_REMOVED lines=10> */
[----:B------:R-:W-:Y:S02]  /*2bc90*/  SHF.R.U32.HI R10, RZ, 0x8, R10 ;  /* 0x00000008ff0a7819 */ /* 0x000fe4000001160a */
[----:B------:R-:W-:Y:S02]  /*2bca0*/  SHF.R.U32.HI R51, RZ, 0x8, R51 ;  /* 0x00000008ff337819 */ /* 0x000fe40000011633 */
[----:B------:R-:W-:Y:S02]  /*2bcb0*/  SHF.R.U32.HI R3, RZ, 0x8, R3 ;  /* 0x00000008ff037819 */ /* 0x000fe40000011603 */
[----:B------:R-:W-:-:S02]  /*2bcc0*/  SHF.R.U32.HI R6, RZ, 0x8, R6 ;  /* 0x00000008ff067819 */ /* 0x000fc40000011606 */
        /* <DEDUP_REMOVED lines=8> */
[----:B------:R-:W-:Y:S02]  /*2bd50*/  SHF.R.U32.HI R72, RZ, 0x8, R72 ;  /* 0x00000008ff487819 */ /* 0x000fe40000011648 */
[----:B------:R-:W-:Y:S02]  /*2bd60*/  SHF.R.U32.HI R76, RZ, 0x8, R76 ;  /* 0x00000008ff4c7819 */ /* 0x000fe4000001164c */
[----:B------:R-:W-:Y:S02]  /*2bd70*/  LOP3.LUT R95, R3, 0xffff, RZ, 0xc0, !PT ;  /* 0x0000ffff035f7812 */ /* 0x000fe400078ec0ff */
[----:B------:R-:W-:-:S02]  /*2bd80*/  LOP3.LUT R6, R6, 0xffff, RZ, 0xc0, !PT ;  /* 0x0000ffff06067812 */ /* 0x000fc400078ec0ff */
[----:B------:R-:W-:Y:S02]  /*2bd90*/  PRMT R10, R10, 0x3340, R51 ;  /* 0x000033400a0a7816 */ /* 0x000fe40000000033 */
[----:B------:R-:W-:Y:S02]  /*2bda0*/  LOP3.LUT R51, R76, 0xffff, RZ, 0xc0, !PT ;  /* 0x0000ffff4c337812 */ /* 0x000fe400078ec0ff */
[----:B------:R-:W-:Y:S02]  /*2bdb0*/  LOP3.LUT R72, R72, 0xffff, RZ, 0xc0, !PT ;  /* 0x0000ffff48487812 */ /* 0x000fe400078ec0ff */
[----:B------:R-:W-:Y:S02]  /*2bdc0*/  PRMT R95, R95, 0x3340, R0 ;  /* 0x000033405f5f7816 */ /* 0x000fe40000000000 */
[----:B------:R-:W-:Y:S02]  /*2bdd0*/  SHF.R.U32.HI R92, RZ, 0x8, R92 ;  /* 0x00000008ff5c7819 */ /* 0x000fe4000001165c */
[----:B------:R-:W-:-:S02]  /*2bde0*/  LOP3.LUT R9, R9, 0xffff, RZ, 0xc0, !PT ;  /* 0x0000ffff09097812 */ /* 0x000fc400078ec0ff */
[----:B------:R-:W-:Y:S02]  /*2bdf0*/  PRMT R6, R6, 0x3340, R0 ;  /* 0x0000334006067816 */ /* 0x000fe40000000000 */
[----:B------:R-:W-:Y:S02]  /*2be00*/  PRMT R51, R72, 0x3340, R51 ;  /* 0x0000334048337816 */ /* 0x000fe40000000033 */
[----:B------:R-:W-:Y:S02]  /*2be10*/  LOP3.LUT R72, R92, 0xffff, RZ, 0xc0, !PT ;  /* 0x0000ffff5c487812 */ /* 0x000fe400078ec0ff */
[----:B------:R-:W-:Y:S02]  /*2be20*/  LOP3.LUT R7, R7, 0xffff, RZ, 0xc0, !PT ;  /* 0x0000ffff07077812 */ /* 0x000fe400078ec0ff */
[----:B------:R-:W-:Y:S02]  /*2be30*/  PRMT R21, R9, 0x3340, R47 ;  /* 0x0000334009157816 */ /* 0x000fe4000000002f */
        /* <DEDUP_REMOVED lines=8> */
[----:B------:R-:W-:Y:S02]  /*2bec0*/  PRMT R48, R42, 0x3340, R46 ;  /* 0x000033402a307816 */ /* 0x000fe4000000002e */
[----:B------:R-:W-:Y:S02]  /*2bed0*/  LOP3.LUT R47, R47, 0xffff, RZ, 0xc0, !PT ;  /* 0x0000ffff2f2f7812 */ /* 0x000fe400078ec0ff */
[----:B------:R-:W-:Y:S02]  /*2bee0*/  LOP3.LUT R9, R9, 0xffff, RZ, 0xc0, !PT ;  /* 0x0000ffff09097812 */ /* 0x000fe400078ec0ff */
[----:B------:R-:W-:Y:S02]  /*2bef0*/  F2FP.SATFINITE.E4M3.F32.PACK_AB_MERGE_C R23, R240, R241, RZ ;  /* 0x000000f1f017723e */ /* 0x000fe400048070ff */
[----:B----4-:R-:W-:-:S04]  /*2bf00*/  F2FP.SATFINITE.E4M3.F32.PACK_AB_MERGE_C R27, R193, R194, RZ ;  /* 0x000000c2c11b723e */ /* 0x010fc800048070ff */
[----:B------:R-:W-:Y:S02]  /*2bf10*/  LOP3.LUT R4, R27, 0xffff, RZ, 0xc0, !PT ;  /* 0x0000ffff1b047812 */ /* 0x000fe400078ec0ff */
[----:B------:R-:W-:-:S04]  /*2bf20*/  PRMT R27, R5, 0x3340, R2 ;  /* 0x00003340051b7816 */ /* 0x000fc80000000002 */
[----:B------:R-:W-:Y:S01]  /*2bf30*/  PRMT R35, R27, 0x5410, R35 ;  /* 0x000054101b237816 */ /* 0x000fe20000000023 */
[----:B------:R-:W-:Y:S01]  /*2bf40*/  IMAD.SHL.U32 R27, R101, 0x10, RZ ;  /* 0x00000010651b7824 */ /* 0x000fe200078e00ff */
[----:B------:R-:W-:-:S04]  /*2bf50*/  PRMT R29, R4, 0x3340, R25 ;  /* 0x00003340041d7816 */ /* 0x000fc80000000019 */
[----:B------:R-:W-:Y:S02]  /*2bf60*/  LOP3.LUT R27, R27, 0x70, RZ, 0xc0, !PT ;  /* 0x000000701b1b7812 */ /* 0x000fe400078ec0ff */
[----:B------:R-:W-:Y:S02]  /*2bf70*/  PRMT R43, R29, 0x5410, R43 ;  /* 0x000054101d2b7816 */ /* 0x000fe4000000002b */
[----:B------:R-:W-:Y:S02]  /*2bf80*/  IADD3 R65, R65, UR24, R27 ;  /* 0x0000001841417c10 */ /* 0x000fe4000fffe01b */
[----:B------:R-:W-:Y:S02]  /*2bf90*/  PRMT R29, R153, 0x3340, R155 ;  /* 0x00003340991d7816 */ /* 0x000fe4000000009b */
[----:B------:R-:W-:Y:S02]  /*2bfa0*/  PRMT R27, R154, 0x3340, R156 ;  /* 0x000033409a1b7816 */ /* 0x000fe4000000009c */
[----:B------:R-:W-:-:S02]  /*2bfb0*/  PRMT R18, R29, 0x5410, R18 ;  /* 0x000054101d127816 */ /* 0x000fc40000000012 */
[----:B------:R-:W-:Y:S02]  /*2bfc0*/  PRMT R17, R27, 0x5410, R17 ;  /* 0x000054101b117816 */ /* 0x000fe40000000011 */
[----:B------:R-:W-:Y:S02]  /*2bfd0*/  PRMT R27, R174, 0x3340, R1 ;  /* 0x00003340ae1b7816 */ /* 0x000fe40000000001 */
[--C-:B------:R-:W-:Y:S02]  /*2bfe0*/  PRMT R29, R181, 0x3340, R0.reuse ;  /* 0x00003340b51d7816 */ /* 0x100fe40000000000 */
[----:B------:R-:W-:Y:S02]  /*2bff0*/  PRMT R27, R37, 0x5410, R27 ;  /* 0x00005410251b7816 */ /* 0x000fe4000000001b */
[----:B------:R-:W-:Y:S02]  /*2c000*/  PRMT R29, R33, 0x5410, R29 ;  /* 0x00005410211d7816 */ /* 0x000fe4000000001d */
[----:B------:R-:W-:-:S02]  /*2c010*/  PRMT R33, R189, 0x3340, R0 ;  /* 0x00003340bd217816 */ /* 0x000fc40000000000 */
[----:B------:R-:W-:Y:S02]  /*2c020*/  PRMT R37, R75, 0x3340, R0 ;  /* 0x000033404b257816 */ /* 0x000fe40000000000 */
[----:B------:R-:W-:Y:S02]  /*2c030*/  PRMT R33, R45, 0x5410, R33 ;  /* 0x000054102d217816 */ /* 0x000fe40000000021 */
[----:B------:R-:W-:Y:S02]  /*2c040*/  PRMT R37, R39, 0x5410, R37 ;  /* 0x0000541027257816 */ /* 0x000fe40000000025 */
[----:B------:R-:W-:Y:S02]  /*2c050*/  PRMT R39, R34, 0x3340, R1 ;  /* 0x0000334022277816 */ /* 0x000fe40000000001 */
[----:B------:R-:W-:Y:S02]  /*2c060*/  PRMT R45, R56, 0x3340, R83 ;  /* 0x00003340382d7816 */ /* 0x000fe40000000053 */
[----:B------:R-:W-:-:S02]  /*2c070*/  PRMT R39, R53, 0x5410, R39 ;  /* 0x0000541035277816 */ /* 0x000fc40000000027 */
[----:B------:R-:W-:Y:S02]  /*2c080*/  PRMT R44, R45, 0x5410, R44 ;  /* 0x000054102d2c7816 */ /* 0x000fe4000000002c */
[--C-:B------:R-:W-:Y:S02]  /*2c090*/  PRMT R45, R89, 0x3340, R0.reuse ;  /* 0x00003340592d7816 */ /* 0x100fe40000000000 */
[----:B------:R-:W-:Y:S02]  /*2c0a0*/  PRMT R53, R96, 0x3340, R0 ;  /* 0x0000334060357816 */ /* 0x000fe40000000000 */
[----:B------:R-:W-:Y:S02]  /*2c0b0*/  SHF.R.U32.HI R25, RZ, 0x8, R25 ;  /* 0x00000008ff197819 */ /* 0x000fe40000011619 */
[----:B------:R-:W-:Y:S02]  /*2c0c0*/  SHF.R.U32.HI R4, RZ, 0x8, R4 ;  /* 0x00000008ff047819 */ /* 0x000fe40000011604 */
[----:B------:R-:W-:-:S02]  /*2c0d0*/  PRMT R45, R64, 0x5410, R45 ;  /* 0x00005410402d7816 */ /* 0x000fc4000000002d */
[----:B------:R-:W-:Y:S02]  /*2c0e0*/  PRMT R53, R55, 0x5410, R53 ;  /* 0x0000541037357816 */ /* 0x000fe40000000035 */
[----:B------:R-:W-:Y:S02]  /*2c0f0*/  SHF.R.U32.HI R5, RZ, 0x8, R5 ;  /* 0x00000008ff057819 */ /* 0x000fe40000011605 */
[----:B------:R-:W-:Y:S02]  /*2c100*/  SHF.R.U32.HI R2, RZ, 0x8, R2 ;  /* 0x00000008ff027819 */ /* 0x000fe40000011602 */
[--C-:B------:R-:W-:Y:S02]  /*2c110*/  PRMT R55, R98, 0x3340, R0.reuse ;  /* 0x0000334062377816 */ /* 0x100fe40000000000 */
[----:B------:R-:W-:Y:S02]  /*2c120*/  PRMT R64, R112, 0x3340, R0 ;  /* 0x0000334070407816 */ /* 0x000fe40000000000 */
        /* <DEDUP_REMOVED lines=9> */
[----:B------:R-:W-:Y:S02]  /*2c1c0*/  PRMT R5, R5, 0x3340, R2 ;  /* 0x0000334005057816 */ /* 0x000fe40000000002 */
[----:B------:R-:W-:Y:S02]  /*2c1d0*/  PRMT R3, R93, 0x5410, R91 ;  /* 0x000054105d037816 */ /* 0x000fe4000000005b */
[----:B---3--:R-:W-:Y:S02]  /*2c1e0*/  LOP3.LUT R91, R103, 0x380, RZ, 0xc0, !PT ;  /* 0x00000380675b7812 */ /* 0x008fe400078ec0ff */
[----:B------:R-:W-:-:S02]  /*2c1f0*/  PRMT R95, R4, 0x5410, R95 ;  /* 0x00005410045f7816 */ /* 0x000fc4000000005f */
[----:B------:R-:W-:Y:S01]  /*2c200*/  PRMT R92, R5, 0x5410, R6 ;  /* 0x00005410055c7816 */ /* 0x000fe20000000006 */
[----:B------:R-:W-:Y:S01]  /*2c210*/  IMAD.IADD R2, R91, 0x1, R65 ;  /* 0x000000015b027824 */ /* 0x000fe200078e0241 */
[--C-:B------:R-:W-:Y:S02]  /*2c220*/  PRMT R4, R43, 0x4210, R7.reuse ;  /* 0x000042102b047816 */ /* 0x100fe40000000007 */
[----:B------:R-:W-:Y:S02]  /*2c230*/  PRMT R5, R95, 0x5210, R7 ;  /* 0x000052105f057816 */ /* 0x000fe40000000007 */
[--C-:B------:R-:W-:Y:S02]  /*2c240*/  PRMT R6, R35, 0x4210, R8.reuse ;  /* 0x0000421023067816 */ /* 0x100fe40000000008 */
[----:B------:R-:W-:Y:S01]  /*2c250*/  PRMT R7, R92, 0x5210, R8 ;  /* 0x000052105c077816 */ /* 0x000fe20000000008 */
[----:B------:R-:W-:Y:S01]  /*2c260*/  BAR.SYNC.DEFER_BLOCKING 0x0 ;  /* 0x0000000000007b1d */ /* 0x000fe20000010000 */
[----:B------:R-:W-:-:S02]  /*2c270*/  LOP3.LUT R74, R74, 0xffff, RZ, 0xc0, !PT ;  /* 0x0000ffff4a4a7812 */ /* 0x000fc400078ec0ff */
[----:B------:R-:W-:Y:S02]  /*2c280*/  LOP3.LUT R78, R78, 0xffff, RZ, 0xc0, !PT ;  /* 0x0000ffff4e4e7812 */ /* 0x000fe400078ec0ff */
[----:B------:R-:W-:Y:S02]  /*2c290*/  LOP3.LUT R82, R82, 0xffff, RZ, 0xc0, !PT ;  /* 0x0000ffff52527812 */ /* 0x000fe400078ec0ff */
[----:B------:R-:W-:Y:S02]  /*2c2a0*/  SHF.R.U32.HI R59, RZ, 0x8, R59 ;  /* 0x00000008ff3b7819 */ /* 0x000fe4000001163b */
[----:B------:R-:W-:Y:S02]  /*2c2b0*/  SHF.R.U32.HI R61, RZ, 0x8, R61 ;  /* 0x00000008ff3d7819 */ /* 0x000fe4000001163d */
[----:B------:R-:W-:Y:S02]  /*2c2c0*/  SHF.R.U32.HI R56, RZ, 0x8, R56 ;  /* 0x00000008ff387819 */ /* 0x000fe40000011638 */
[----:B------:R-:W-:-:S02]  /*2c2d0*/  SHF.R.U32.HI R83, RZ, 0x8, R83 ;  /* 0x00000008ff537819 */ /* 0x000fc40000011653 */
[----:B------:R-:W-:Y:S02]  /*2c2e0*/  SHF.R.U32.HI R67, RZ, 0x8, R67 ;  /* 0x00000008ff437819 */ /* 0x000fe40000011643 */
[----:B------:R-:W-:Y:S02]  /*2c2f0*/  SHF.R.U32.HI R71, RZ, 0x8, R71 ;  /* 0x00000008ff477819 */ /* 0x000fe40000011647 */
[----:B------:R-:W-:Y:S02]  /*2c300*/  SHF.R.U32.HI R24, RZ, 0x8, R24 ;  /* 0x00000008ff187819 */ /* 0x000fe40000011618 */
[----:B------:R-:W-:Y:S02]  /*2c310*/  SHF.R.U32.HI R73, RZ, 0x8, R73 ;  /* 0x00000008ff497819 */ /* 0x000fe40000011649 */
[----:B------:R-:W-:Y:S01]  /*2c320*/  PRMT R40, R48, 0x5410, R40 ;  /* 0x0000541030287816 */ /* 0x000fe20000000028 */
[----:B------:R0:W-:Y:S01]  /*2c330*/  STSM.16.M88.4 [R2], R4 ;  /* 0x0000000402007844 */ /* 0x0001e20000000200 */
[----:B------:R-:W-:-:S02]  /*2c340*/  PRMT R9, R9, 0x3340, R47 ;  /* 0x0000334009097816 */ /* 0x000fc4000000002f */
[----:B------:R-:W-:Y:S02]  /*2c350*/  PRMT R48, R82, 0x3340, R0 ;  /* 0x0000334052307816 */ /* 0x000fe40000000000 */
[----:B------:R-:W-:Y:S02]  /*2c360*/  PRMT R60, R74, 0x3340, R78 ;  /* 0x000033404a3c7816 */ /* 0x000fe4000000004e */
[----:B------:R-:W-:Y:S02]  /*2c370*/  LOP3.LUT R61, R61, 0xffff, RZ, 0xc0, !PT ;  /* 0x0000ffff3d3d7812 */ /* 0x000fe400078ec0ff */
[----:B------:R-:W-:Y:S02]  /*2c380*/  LOP3.LUT R59, R59, 0xffff, RZ, 0xc0, !PT ;  /* 0x0000ffff3b3b7812 */ /* 0x000fe400078ec0ff */
[----:B------:R-:W-:Y:S02]  /*2c390*/  SHF.R.U32.HI R42, RZ, 0x8, R42 ;  /* 0x00000008ff2a7819 */ /* 0x000fe4000001162a */
[----:B------:R-:W-:-:S02]  /*2c3a0*/  SHF.R.U32.HI R46, RZ, 0x8, R46 ;  /* 0x00000008ff2e7819 */ /* 0x000fc4000001162e */
[----:B------:R-:W-:Y:S02]  /*2c3b0*/  SHF.R.U32.HI R50, RZ, 0x8, R50 ;  /* 0x00000008ff327819 */ /* 0x000fe40000011632 */
        /* <DEDUP_REMOVED lines=13> */
[----:B------:R-:W-:Y:S02]  /*2c490*/  PRMT R59, R59, 0x3340, R61 ;  /* 0x000033403b3b7816 */ /* 0x000fe4000000003d */
[----:B------:R-:W-:Y:S02]  /*2c4a0*/  LOP3.LUT R46, R46, 0xffff, RZ, 0xc0, !PT ;  /* 0x0000ffff2e2e7812 */ /* 0x000fe400078ec0ff */
[----:B------:R-:W-:Y:S02]  /*2c4b0*/  LOP3.LUT R42, R42, 0xffff, RZ, 0xc0, !PT ;  /* 0x0000ffff2a2a7812 */ /* 0x000fe400078ec0ff */
[----:B------:R-:W-:-:S02]  /*2c4c0*/  LOP3.LUT R50, R50, 0xffff, RZ, 0xc0, !PT ;  /* 0x0000ffff32327812 */ /* 0x000fc400078ec0ff */
[----:B------:R-:W-:Y:S02]  /*2c4d0*/  PRMT R47, R56, 0x3340, R47 ;  /* 0x00003340382f7816 */ /* 0x000fe4000000002f */
[----:B------:R-:W-:Y:S02]  /*2c4e0*/  PRMT R13, R57, 0x3340, R0 ;  /* 0x00003340390d7816 */ /* 0x000fe40000000000 */
[----:B------:R-:W-:Y:S02]  /*2c4f0*/  PRMT R67, R67, 0x3340, R71 ;  /* 0x0000334043437816 */ /* 0x000fe40000000047 */
[----:B------:R-:W-:Y:S02]  /*2c500*/  PRMT R24, R24, 0x3340, R73 ;  /* 0x0000334018187816 */ /* 0x000fe40000000049 */
[----:B------:R-:W-:Y:S02]  /*2c510*/  LOP3.LUT R56, R78, 0xffff, RZ, 0xc0, !PT ;  /* 0x0000ffff4e387812 */ /* 0x000fe400078ec0ff */
[----:B------:R-:W-:-:S02]  /*2c520*/  LOP3.LUT R74, R74, 0xffff, RZ, 0xc0, !PT ;  /* 0x0000ffff4a4a7812 */ /* 0x000fc400078ec0ff */
[----:B------:R-:W-:Y:S02]  /*2c530*/  LOP3.LUT R61, R82, 0xffff, RZ, 0xc0, !PT ;  /* 0x0000ffff523d7812 */ /* 0x000fe400078ec0ff */
[----:B------:R-:W-:Y:S02]  /*2c540*/  SHF.R.U32.HI R57, RZ, 0x8, R57 ;  /* 0x00000008ff397819 */ /* 0x000fe40000011639 */
[----:B------:R-:W-:Y:S02]  /*2c550*/  SHF.R.U32.HI R14, RZ, 0x8, R14 ;  /* 0x00000008ff0e7819 */ /* 0x000fe4000001160e */
        /* <DEDUP_REMOVED lines=9> */
[----:B------:R-:W-:Y:S02]  /*2c5f0*/  PRMT R71, R90, 0x3340, R71 ;  /* 0x000033405a477816 */ /* 0x000fe40000000047 */
[----:B------:R-:W-:Y:S02]  /*2c600*/  PRMT R73, R73, 0x3340, R0 ;  /* 0x0000334049497816 */ /* 0x000fe40000000000 */
[----:B------:R-:W-:Y:S02]  /*2c610*/  PRMT R42, R42, 0x5410, R50 ;  /* 0x000054102a2a7816 */ /* 0x000fe40000000032 */
[----:B------:R-:W-:Y:S02]  /*2c620*/  PRMT R50, R56, 0x5410, R61 ;  /* 0x0000541038327816 */ /* 0x000fe4000000003d */
[--C-:B------:R-:W-:Y:S02]  /*2c630*/  PRMT R57, R57, 0x3340, R0.reuse ;  /* 0x0000334039397816 */ /* 0x100fe40000000000 */
[----:B------:R-:W-:-:S02]  /*2c640*/  PRMT R14, R14, 0x3340, R0 ;  /* 0x000033400e0e7816 */ /* 0x000fc40000000000 */
[----:B------:R-:W-:Y:S02]  /*2c650*/  PRMT R56, R71, 0x5410, R73 ;  /* 0x0000541047387816 */ /* 0x000fe40000000049 */
[----:B------:R-:W-:Y:S02]  /*2c660*/  LOP3.LUT R73, R101, 0x7f, RZ, 0xc0, !PT ;  /* 0x0000007f65497812 */ /* 0x000fe400078ec0ff */
[----:B------:R-:W-:Y:S02]  /*2c670*/  PRMT R9, R9, 0x5410, R57 ;  /* 0x0000541009097816 */ /* 0x000fe40000000039 */
[----:B------:R-:W-:Y:S02]  /*2c680*/  PRMT R10, R10, 0x5410, R14 ;  /* 0x000054100a0a7816 */ /* 0x000fe4000000000e */
[----:B------:R-:W-:Y:S02]  /*2c690*/  LOP3.LUT R15, R15, 0xffff, RZ, 0xc0, !PT ;  /* 0x0000ffff0f0f7812 */ /* 0x000fe400078ec0ff */
[----:B------:R-:W-:-:S02]  /*2c6a0*/  LOP3.LUT R16, R16, 0xffff, RZ, 0xc0, !PT ;  /* 0x0000ffff10107812 */ /* 0x000fc400078ec0ff */
[----:B------:R-:W-:Y:S02]  /*2c6b0*/  LEA R73, R73, UR24, 0x4 ;  /* 0x0000001849497c11 */ /* 0x000fe4000f8e20ff */
[----:B0-----:R-:W-:Y:S02]  /*2c6c0*/  PRMT R5, R9, 0x5210, R15 ;  /* 0x0000521009057816 */ /* 0x001fe4000000000f */
[--C-:B------:R-:W-:Y:S02]  /*2c6d0*/  PRMT R6, R11, 0x4210, R16.reuse ;  /* 0x000042100b067816 */ /* 0x100fe40000000010 */
[----:B------:R-:W-:Y:S01]  /*2c6e0*/  PRMT R7, R10, 0x5210, R16 ;  /* 0x000052100a077816 */ /* 0x000fe20000000010 */
[----:B------:R-:W-:Y:S01]  /*2c6f0*/  BAR.SYNC.DEFER_BLOCKING 0x0 ;  /* 0x0000000000007b1d */ /* 0x000fe20000010000 */
[----:B------:R-:W-:-:S05]  /*2c700*/  PRMT R13, R21, 0x5410, R13 ;  /* 0x00005410150d7816 */ /* 0x000fca000000000d */
[----:B------:R-:W0:Y:S01]  /*2c710*/  LDS.128 R8, [R73] ;  /* 0x0000000049087984 */ /* 0x000e220000000c00 */
[----:B------:R-:W-:Y:S01]  /*2c720*/  PRMT R4, R13, 0x4210, R15 ;  /* 0x000042100d047816 */ /* 0x000fe2000000000f */
[----:B------:R-:W-:Y:S01]  /*2c730*/  BAR.SYNC.DEFER_BLOCKING 0x0 ;  /* 0x0000000000007b1d */ /* 0x000fe20000010000 */
[----:B------:R-:W-:-:S05]  /*2c740*/  LOP3.LUT R23, R23, 0xffff, RZ, 0xc0, !PT ;  /* 0x0000ffff17177812 */ /* 0x000fca00078ec0ff */
[----:B------:R1:W-:Y:S01]  /*2c750*/  STSM.16.M88.4 [R2], R4 ;  /* 0x0000000402007844 */ /* 0x0003e20000000200 */
[----:B------:R-:W-:Y:S02]  /*2c760*/  SHF.R.U32.HI R63, RZ, 0x8, R63 ;  /* 0x00000008ff3f7819 */ /* 0x000fe4000001163f */
[----:B------:R-:W-:Y:S02]  /*2c770*/  SHF.R.U32.HI R22, RZ, 0x8, R22 ;  /* 0x00000008ff167819 */ /* 0x000fe40000011616 */
[----:B------:R-:W-:Y:S02]  /*2c780*/  LOP3.LUT R63, R63, 0xffff, RZ, 0xc0, !PT ;  /* 0x0000ffff3f3f7812 */ /* 0x000fe400078ec0ff */
[----:B------:R-:W-:Y:S02]  /*2c790*/  LOP3.LUT R22, R22, 0xffff, RZ, 0xc0, !PT ;  /* 0x0000ffff16167812 */ /* 0x000fe400078ec0ff */
[----:B-1----:R-:W-:Y:S01]  /*2c7a0*/  PRMT R4, R12, 0x4210, R23 ;  /* 0x000042100c047816 */ /* 0x002fe20000000017 */
[----:B------:R-:W-:Y:S01]  /*2c7b0*/  BAR.SYNC.DEFER_BLOCKING 0x0 ;  /* 0x0000000000007b1d */ /* 0x000fe20000010000 */
[----:B------:R-:W-:-:S02]  /*2c7c0*/  PRMT R63, R63, 0x3340, R0 ;  /* 0x000033403f3f7816 */ /* 0x000fc40000000000 */
[----:B------:R-:W-:Y:S02]  /*2c7d0*/  PRMT R22, R22, 0x3340, R0 ;  /* 0x0000334016167816 */ /* 0x000fe40000000000 */
[----:B------:R-:W-:Y:S02]  /*2c7e0*/  PRMT R59, R59, 0x5410, R63 ;  /* 0x000054103b3b7816 */ /* 0x000fe4000000003f */
[----:B------:R-:W-:Y:S01]  /*2c7f0*/  PRMT R22, R67, 0x5410, R22 ;  /* 0x0000541043167816 */ /* 0x000fe20000000016 */
[----:B------:R-:W1:Y:S01]  /*2c800*/  LDS.128 R12, [R73] ;  /* 0x00000000490c7984 */ /* 0x000e620000000c00 */
[----:B------:R-:W-:Y:S02]  /*2c810*/  LOP3.LUT R152, R152, 0xffff, RZ, 0xc0, !PT ;  /* 0x0000ffff98987812 */ /* 0x000fe400078ec0ff */
[----:B------:R-:W-:Y:S02]  /*2c820*/  PRMT R5, R59, 0x5210, R23 ;  /* 0x000052103b057816 */ /* 0x000fe40000000017 */
[----:B------:R-:W-:-:S02]  /*2c830*/  PRMT R6, R19, 0x4210, R152 ;  /* 0x0000421013067816 */ /* 0x000fc40000000098 */
[----:B------:R-:W-:Y:S01]  /*2c840*/  PRMT R7, R22, 0x5210, R152 ;  /* 0x0000521016077816 */ /* 0x000fe20000000098 */
[----:B------:R-:W-:Y:S01]  /*2c850*/  BAR.SYNC.DEFER_BLOCKING 0x0 ;  /* 0x0000000000007b1d */ /* 0x000fe20000010000 */
[----:B------:R-:W-:Y:S02]  /*2c860*/  LOP3.LUT R159, R159, 0xffff, RZ, 0xc0, !PT ;  /* 0x0000ffff9f9f7812 */ /* 0x000fe400078ec0ff */
[----:B------:R-:W-:-:S03]  /*2c870*/  LOP3.LUT R160, R160, 0xffff, RZ, 0xc0, !PT ;  /* 0x0000ffffa0a07812 */ /* 0x000fc600078ec0ff */
[----:B------:R3:W-:Y:S01]  /*2c880*/  STSM.16.M88.4 [R2], R4 ;  /* 0x0000000402007844 */ /* 0x0007e20000000200 */
[----:B------:R-:W-:Y:S02]  /*2c890*/  SHF.R.U32.HI R153, RZ, 0x8, R153 ;  /* 0x00000008ff997819 */ /* 0x000fe40000011699 */
[----:B------:R-:W-:Y:S02]  /*2c8a0*/  SHF.R.U32.HI R155, RZ, 0x8, R155 ;  /* 0x00000008ff9b7819 */ /* 0x000fe4000001169b */
[----:B------:R-:W-:Y:S02]  /*2c8b0*/  SHF.R.U32.HI R157, RZ, 0x8, R157 ;  /* 0x00000008ff9d7819 */ /* 0x000fe4000001169d */
[----:B------:R-:W-:Y:S02]  /*2c8c0*/  SHF.R.U32.HI R154, RZ, 0x8, R154 ;  /* 0x00000008ff9a7819 */ /* 0x000fe4000001169a */
[----:B------:R-:W-:Y:S02]  /*2c8d0*/  SHF.R.U32.HI R156, RZ, 0x8, R156 ;  /* 0x00000008ff9c7819 */ /* 0x000fe4000001169c */
[----:B------:R-:W-:-:S02]  /*2c8e0*/  SHF.R.U32.HI R158, RZ, 0x8, R158 ;  /* 0x00000008ff9e7819 */ /* 0x000fc4000001169e */
[----:B---3--:R-:W-:Y:S02]  /*2c8f0*/  PRMT R4, R18, 0x4210, R159 ;  /* 0x0000421012047816 */ /* 0x008fe4000000009f */
[----:B------:R-:W-:Y:S01]  /*2c900*/  PRMT R6, R17, 0x4210, R160 ;  /* 0x0000421011067816 */ /* 0x000fe200000000a0 */
[----:B------:R-:W-:Y:S01]  /*2c910*/  BAR.SYNC.DEFER_BLOCKING 0x0 ;  /* 0x0000000000007b1d */ /* 0x000fe20000010000 */
[----:B------:R-:W-:Y:S02]  /*2c920*/  LOP3.LUT R155, R155, 0xffff, RZ, 0xc0, !PT ;  /* 0x0000ffff9b9b7812 */ /* 0x000fe400078ec0ff */
[----:B------:R-:W-:Y:S02]  /*2c930*/  LOP3.LUT R153, R153, 0xffff, RZ, 0xc0, !PT ;  /* 0x0000ffff99997812 */ /* 0x000fe400078ec0ff */
[----:B------:R-:W-:Y:S02]  /*2c940*/  LOP3.LUT R157, R157, 0xffff, RZ, 0xc0, !PT ;  /* 0x0000ffff9d9d7812 */ /* 0x000fe400078ec0ff */
[----:B------:R-:W-:-:S02]  /*2c950*/  LOP3.LUT R156, R156, 0xffff, RZ, 0xc0, !PT ;  /* 0x0000ffff9c9c7812 */ /* 0x000fc400078ec0ff */
[----:B------:R-:W-:Y:S02]  /*2c960*/  LOP3.LUT R154, R154, 0xffff, RZ, 0xc0, !PT ;  /* 0x0000ffff9a9a7812 */ /* 0x000fe400078ec0ff */
[----:B------:R-:W-:Y:S01]  /*2c970*/  LOP3.LUT R158, R158, 0xffff, RZ, 0xc0, !PT ;  /* 0x0000ffff9e9e7812 */ /* 0x000fe200078ec0ff */
[----:B------:R-:W3:Y:S01]  /*2c980*/  LDS.128 R16, [R73] ;  /* 0x0000000049107984 */ /* 0x000ee20000000c00 */
[----:B------:R-:W-:Y:S02]  /*2c990*/  PRMT R153, R153, 0x3340, R155 ;  /* 0x0000334099997816 */ /* 0x000fe4000000009b */
[----:B------:R-:W-:Y:S02]  /*2c9a0*/  PRMT R157, R157, 0x3340, R0 ;  /* 0x000033409d9d7816 */ /* 0x000fe40000000000 */
[----:B------:R-:W-:Y:S02]  /*2c9b0*/  PRMT R154, R154, 0x3340, R156 ;  /* 0x000033409a9a7816 */ /* 0x000fe4000000009c */
[----:B------:R-:W-:-:S02]  /*2c9c0*/  PRMT R158, R158, 0x3340, R0 ;  /* 0x000033409e9e7816 */ /* 0x000fc40000000000 */
[----:B------:R-:W-:Y:S02]  /*2c9d0*/  PRMT R153, R153, 0x5410, R157 ;  /* 0x0000541099997816 */ /* 0x000fe4000000009d */
[----:B------:R-:W-:Y:S02]  /*2c9e0*/  PRMT R154, R154, 0x5410, R158 ;  /* 0x000054109a9a7816 */ /* 0x000fe4000000009e */
[----:B------:R-:W-:Y:S02]  /*2c9f0*/  PRMT R5, R153, 0x5210, R159 ;  /* 0x0000521099057816 */ /* 0x000fe4000000009f */
[----:B------:R-:W-:Y:S01]  /*2ca00*/  PRMT R7, R154, 0x5210, R160 ;  /* 0x000052109a077816 */ /* 0x000fe200000000a0 */
[----:B------:R-:W-:Y:S01]  /*2ca10*/  BAR.SYNC.DEFER_BLOCKING 0x0 ;  /* 0x0000000000007b1d */ /* 0x000fe20000010000 */
[----:B------:R-:W-:Y:S02]  /*2ca20*/  LOP3.LUT R161, R161, 0xffff, RZ, 0xc0, !PT ;  /* 0x0000ffffa1a17812 */ /* 0x000fe400078ec0ff */
[----:B------:R-:W-:-:S02]  /*2ca30*/  LOP3.LUT R163, R163, 0xffff, RZ, 0xc0, !PT ;  /* 0x0000ffffa3a37812 */ /* 0x000fc400078ec0ff */
[----:B------:R-:W-:Y:S02]  /*2ca40*/  LOP3.LUT R165, R165, 0xffff, RZ, 0xc0, !PT ;  /* 0x0000ffffa5a57812 */ /* 0x000fe400078ec0ff */
[----:B------:R-:W-:Y:S02]  /*2ca50*/  PRMT R21, R161, 0x3340, R163 ;  /* 0x00003340a1157816 */ /* 0x000fe400000000a3 */
[----:B------:R-:W-:Y:S02]  /*2ca60*/  PRMT R20, R165, 0x3340, R0 ;  /* 0x00003340a5147816 */ /* 0x000fe40000000000 */
[----:B------:R-:W-:Y:S02]  /*2ca70*/  LOP3.LUT R162, R162, 0xffff, RZ, 0xc0, !PT ;  /* 0x0000ffffa2a27812 */ /* 0x000fe400078ec0ff */
[----:B------:R-:W-:Y:S01]  /*2ca80*/  LOP3.LUT R164, R164, 0xffff, RZ, 0xc0, !PT ;  /* 0x0000ffffa4a47812 */ /* 0x000fe200078ec0ff */
[----:B------:R4:W-:Y:S01]  /*2ca90*/  STSM.16.M88.4 [R2], R4 ;  /* 0x0000000402007844 */ /* 0x0009e20000000200 */
[----:B------:R-:W-:-:S02]  /*2caa0*/  LOP3.LUT R166, R166, 0xffff, RZ, 0xc0, !PT ;  /* 0x0000ffffa6a67812 */ /* 0x000fc400078ec0ff */
[----:B------:R-:W-:Y:S02]  /*2cab0*/  PRMT R20, R21, 0x5410, R20 ;  /* 0x0000541015147816 */ /* 0x000fe40000000014 */
[----:B------:R-:W-:Y:S02]  /*2cac0*/  PRMT R21, R166, 0x3340, R1 ;  /* 0x00003340a6157816 */ /* 0x000fe40000000001 */
[----:B------:R-:W-:Y:S02]  /*2cad0*/  PRMT R41, R162, 0x3340, R164 ;  /* 0x00003340a2297816 */ /* 0x000fe400000000a4 */
[----:B------:R-:W-:Y:S02]  /*2cae0*/  LOP3.LUT R167, R167, 0xffff, RZ, 0xc0, !PT ;  /* 0x0000ffffa7a77812 */ /* 0x000fe400078ec0ff */
[----:B------:R-:W-:Y:S02]  /*2caf0*/  PRMT R21, R41, 0x5410, R21 ;  /* 0x0000541029157816 */ /* 0x000fe40000000015 */
[----:B------:R-:W-:-:S02]  /*2cb00*/  LOP3.LUT R168, R168, 0xffff, RZ, 0xc0, !PT ;  /* 0x0000ffffa8a87812 */ /* 0x000fc400078ec0ff */
[----:B----4-:R-:W-:Y:S02]  /*2cb10*/  PRMT R4, R20, 0x4210, R167 ;  /* 0x0000421014047816 */ /* 0x010fe400000000a7 */
[----:B------:R-:W-:Y:S01]  /*2cb20*/  PRMT R6, R21, 0x4210, R168 ;  /* 0x0000421015067816 */ /* 0x000fe200000000a8 */
[----:B------:R-:W-:Y:S01]  /*2cb30*/  BAR.SYNC.DEFER_BLOCKING 0x0 ;  /* 0x0000000000007b1d */ /* 0x000fe20000010000 */
[----:B------:R-:W-:Y:S02]  /*2cb40*/  SHF.R.U32.HI R161, RZ, 0x8, R161 ;  /* 0x00000008ffa17819 */ /* 0x000fe400000116a1 */
[----:B------:R-:W-:Y:S02]  /*2cb50*/  SHF.R.U32.HI R163, RZ, 0x8, R163 ;  /* 0x00000008ffa37819 */ /* 0x000fe400000116a3 */
[----:B------:R-:W-:Y:S02]  /*2cb60*/  SHF.R.U32.HI R165, RZ, 0x8, R165 ;  /* 0x00000008ffa57819 */ /* 0x000fe400000116a5 */
[----:B------:R-:W-:-:S02]  /*2cb70*/  SHF.R.U32.HI R162, RZ, 0x8, R162 ;  /* 0x00000008ffa27819 */ /* 0x000fc400000116a2 */
[----:B------:R-:W-:Y:S02]  /*2cb80*/  SHF.R.U32.HI R164, RZ, 0x8, R164 ;  /* 0x00000008ffa47819 */ /* 0x000fe400000116a4 */
[----:B------:R-:W-:Y:S02]  /*2cb90*/  SHF.R.U32.HI R166, RZ, 0x8, R166 ;  /* 0x00000008ffa67819 */ /* 0x000fe400000116a6 */
[----:B------:R-:W-:Y:S02]  /*2cba0*/  LOP3.LUT R163, R163, 0xffff, RZ, 0xc0, !PT ;  /* 0x0000ffffa3a37812 */ /* 0x000fe400078ec0ff */
[----:B------:R-:W-:Y:S01]  /*2cbb0*/  LOP3.LUT R161, R161, 0xffff, RZ, 0xc0, !PT ;  /* 0x0000ffffa1a17812 */ /* 0x000fe200078ec0ff */
[----:B------:R-:W4:Y:S01]  /*2cbc0*/  LDS.128 R20, [R73] ;  /* 0x0000000049147984 */ /* 0x000f220000000c00 */
[----:B------:R-:W-:Y:S02]  /*2cbd0*/  LOP3.LUT R165, R165, 0xffff, RZ, 0xc0, !PT ;  /* 0x0000ffffa5a57812 */ /* 0x000fe400078ec0ff */
[----:B------:R-:W-:-:S02]  /*2cbe0*/  LOP3.LUT R164, R164, 0xffff, RZ, 0xc0, !PT ;  /* 0x0000ffffa4a47812 */ /* 0x000fc400078ec0ff */
[----:B------:R-:W-:Y:S02]  /*2cbf0*/  LOP3.LUT R162, R162, 0xffff, RZ, 0xc0, !PT ;  /* 0x0000ffffa2a27812 */ /* 0x000fe400078ec0ff */
[----:B------:R-:W-:Y:S02]  /*2cc00*/  LOP3.LUT R166, R166, 0xffff, RZ, 0xc0, !PT ;  /* 0x0000ffffa6a67812 */ /* 0x000fe400078ec0ff */
        /* <DEDUP_REMOVED lines=9> */
[----:B------:R-:W-:Y:S02]  /*2cca0*/  SHF.R.U32.HI R26, RZ, 0x8, R26 ;  /* 0x00000008ff1a7819 */ /* 0x000fe4000001161a */
[----:B------:R-:W-:-:S02]  /*2ccb0*/  SHF.R.U32.HI R30, RZ, 0x8, R30 ;  /* 0x00000008ff1e7819 */ /* 0x000fc4000001161e */
[----:B------:R-:W-:Y:S02]  /*2ccc0*/  SHF.R.U32.HI R89, RZ, 0x8, R89 ;  /* 0x00000008ff597819 */ /* 0x000fe40000011659 */
[----:B------:R-:W-:Y:S02]  /*2ccd0*/  SHF.R.U32.HI R75, RZ, 0x8, R75 ;  /* 0x00000008ff4b7819 */ /* 0x000fe4000001164b */
[----:B------:R-:W-:Y:S02]  /*2cce0*/  SHF.R.U32.HI R34, RZ, 0x8, R34 ;  /* 0x00000008ff227819 */ /* 0x000fe40000011622 */
[----:B------:R-:W-:Y:S01]  /*2ccf0*/  SHF.R.U32.HI R58, RZ, 0x8, R58 ;  /* 0x00000008ff3a7819 */ /* 0x000fe2000001163a */
[----:B------:R2:W-:Y:S01]  /*2cd00*/  STSM.16.M88.4 [R2], R4 ;  /* 0x0000000402007844 */ /* 0x0005e20000000200 */
[----:B------:R-:W-:Y:S02]  /*2cd10*/  SHF.R.U32.HI R87, RZ, 0x8, R87 ;  /* 0x00000008ff577819 */ /* 0x000fe40000011657 */
        /* <DEDUP_REMOVED lines=8> */
[--C-:B------:R-:W-:Y:S02]  /*2cda0*/  PRMT R25, R25, 0x3340, R0.reuse ;  /* 0x0000334019197816 */ /* 0x100fe40000000000 */
[--C-:B------:R-:W-:Y:S02]  /*2cdb0*/  PRMT R75, R75, 0x3340, R0.reuse ;  /* 0x000033404b4b7816 */ /* 0x100fe40000000000 */
[----:B------:R-:W-:Y:S02]  /*2cdc0*/  PRMT R34, R34, 0x3340, R0 ;  /* 0x0000334022227816 */ /* 0x000fe40000000000 */
[----:B------:R-:W-:Y:S02]  /*2cdd0*/  PRMT R46, R58, 0x3340, R46 ;  /* 0x000033403a2e7816 */ /* 0x000fe4000000002e */
[----:B------:R-:W-:-:S02]  /*2cde0*/  LOP3.LUT R176, R176, 0xffff, RZ, 0xc0, !PT ;  /* 0x0000ffffb0b07812 */ /* 0x000fc400078ec0ff */
[----:B------:R-:W-:Y:S02]  /*2cdf0*/  PRMT R75, R24, 0x5410, R75 ;  /* 0x00005410184b7816 */ /* 0x000fe4000000004b */
[----:B------:R-:W-:Y:S02]  /*2ce00*/  PRMT R58, R26, 0x5410, R34 ;  /* 0x000054101a3a7816 */ /* 0x000fe40000000022 */
[----:B------:R-:W-:Y:S02]  /*2ce10*/  PRMT R46, R46, 0x5410, R25 ;  /* 0x000054102e2e7816 */ /* 0x000fe40000000019 */
[----:B--2---:R-:W-:Y:S01]  /*2ce20*/  PRMT R6, R27, 0x4210, R176 ;  /* 0x000042101b067816 */ /* 0x004fe200000000b0 */
[----:B------:R-:W-:Y:S01]  /*2ce30*/  BAR.SYNC.DEFER_BLOCKING 0x0 ;  /* 0x0000000000007b1d */ /* 0x000fe20000010000 */
[----:B------:R-:W-:Y:S02]  /*2ce40*/  SHF.R.U32.HI R169, RZ, 0x8, R169 ;  /* 0x00000008ffa97819 */ /* 0x000fe400000116a9 */
[----:B------:R-:W-:-:S02]  /*2ce50*/  SHF.R.U32.HI R171, RZ, 0x8, R171 ;  /* 0x00000008ffab7819 */ /* 0x000fc400000116ab */
[----:B------:R-:W-:Y:S02]  /*2ce60*/  SHF.R.U32.HI R173, RZ, 0x8, R173 ;  /* 0x00000008ffad7819 */ /* 0x000fe400000116ad */
[----:B------:R-:W-:Y:S02]  /*2ce70*/  SHF.R.U32.HI R170, RZ, 0x8, R170 ;  /* 0x00000008ffaa7819 */ /* 0x000fe400000116aa */
[----:B------:R-:W-:Y:S02]  /*2ce80*/  SHF.R.U32.HI R172, RZ, 0x8, R172 ;  /* 0x00000008ffac7819 */ /* 0x000fe400000116ac */
[----:B------:R-:W-:Y:S02]  /*2ce90*/  SHF.R.U32.HI R174, RZ, 0x8, R174 ;  /* 0x00000008ffae7819 */ /* 0x000fe400000116ae */
[----:B------:R-:W-:Y:S02]  /*2cea0*/  LOP3.LUT R171, R171, 0xffff, RZ, 0xc0, !PT ;  /* 0x0000ffffabab7812 */ /* 0x000fe400078ec0ff */
[----:B------:R-:W-:Y:S01]  /*2ceb0*/  LOP3.LUT R169, R169, 0xffff, RZ, 0xc0, !PT ;  /* 0x0000ffffa9a97812 */ /* 0x000fe200078ec0ff */
[----:B------:R-:W2:Y:S01]  /*2cec0*/  LDS.128 R24, [R73] ;  /* 0x0000000049187984 */ /* 0x000ea20000000c00 */
        /* <DEDUP_REMOVED lines=10> */
[----:B------:R-:W-:Y:S02]  /*2cf70*/  LOP3.LUT R175, R175, 0xffff, RZ, 0xc0, !PT ;  /* 0x0000ffffafaf7812 */ /* 0x000fe400078ec0ff */
[----:B------:R-:W-:Y:S02]  /*2cf80*/  PRMT R7, R170, 0x5210, R176 ;  /* 0x00005210aa077816 */ /* 0x000fe400000000b0 */
[----:B------:R-:W-:-:S02]  /*2cf90*/  PRMT R4, R31, 0x4210, R175 ;  /* 0x000042101f047816 */ /* 0x000fc400000000af */
[----:B------:R-:W-:Y:S01]  /*2cfa0*/  PRMT R5, R169, 0x5210, R175 ;  /* 0x00005210a9057816 */ /* 0x000fe200000000af */
[----:B------:R-:W-:Y:S01]  /*2cfb0*/  BAR.SYNC.DEFER_BLOCKING 0x0 ;  /* 0x0000000000007b1d */ /* 0x000fe20000010000 */
[----:B------:R-:W-:Y:S02]  /*2cfc0*/  LOP3.LUT R178, R178, 0xffff, RZ, 0xc0, !PT ;  /* 0x0000ffffb2b27812 */ /* 0x000fe400078ec0ff */
[----:B------:R-:W-:Y:S02]  /*2cfd0*/  LOP3.LUT R180, R180, 0xffff, RZ, 0xc0, !PT ;  /* 0x0000ffffb4b47812 */ /* 0x000fe400078ec0ff */
[----:B------:R-:W-:Y:S02]  /*2cfe0*/  LOP3.LUT R182, R182, 0xffff, RZ, 0xc0, !PT ;  /* 0x0000ffffb6b67812 */ /* 0x000fe400078ec0ff */
[----:B------:R-:W-:Y:S02]  /*2cff0*/  SHF.R.U32.HI R85, RZ, 0x8, R85 ;  /* 0x00000008ff557819 */ /* 0x000fe40000011655 */
[----:B------:R-:W-:Y:S01]  /*2d000*/  PRMT R28, R182, 0x3340, R1 ;  /* 0x00003340b61c7816 */ /* 0x000fe20000000001 */
[----:B------:R0:W-:Y:S01]  /*2d010*/  STSM.16.M88.4 [R2], R4 ;  /* 0x0000000402007844 */ /* 0x0001e20000000200 */
[----:B------:R-:W-:-:S02]  /*2d020*/  PRMT R49, R178, 0x3340, R180 ;  /* 0x00003340b2317816 */ /* 0x000fc400000000b4 */
[----:B------:R-:W-:Y:S02]  /*2d030*/  LOP3.LUT R30, R85, 0xffff, RZ, 0xc0, !PT ;  /* 0x0000ffff551e7812 */ /* 0x000fe400078ec0ff */
[----:B------:R-:W-:Y:S02]  /*2d040*/  PRMT R28, R49, 0x5410, R28 ;  /* 0x00005410311c7816 */ /* 0x000fe4000000001c */
[----:B------:R-:W-:Y:S02]  /*2d050*/  PRMT R30, R30, 0x3340, R0 ;  /* 0x000033401e1e7816 */ /* 0x000fe40000000000 */
[----:B------:R-:W-:Y:S02]  /*2d060*/  LOP3.LUT R183, R183, 0xffff, RZ, 0xc0, !PT ;  /* 0x0000ffffb7b77812 */ /* 0x000fe400078ec0ff */
[----:B------:R-:W-:Y:S02]  /*2d070*/  LOP3.LUT R184, R184, 0xffff, RZ, 0xc0, !PT ;  /* 0x0000ffffb8b87812 */ /* 0x000fe400078ec0ff */
[----:B------:R-:W-:-:S02]  /*2d080*/  PRMT R47, R47, 0x5410, R30 ;  /* 0x000054102f2f7816 */ /* 0x000fc4000000001e */
[----:B0-----:R-:W-:Y:S02]  /*2d090*/  PRMT R4, R29, 0x4210, R183 ;  /* 0x000042101d047816 */ /* 0x001fe400000000b7 */
        /* <DEDUP_REMOVED lines=10> */
[----:B------:R-:W0:Y:S01]  /*2d140*/  LDS.128 R28, [R73] ;  /* 0x00000000491c7984 */ /* 0x000e220000000c00 */
        /* <DEDUP_REMOVED lines=17> */
[----:B------:R-:W-:Y:S01]  /*2d260*/  PRMT R32, R190, 0x3340, R1 ;  /* 0x00003340be207816 */ /* 0x000fe20000000001 */
[----:B------:R1:W-:Y:S03]  /*2d270*/  STSM.16.M88.4 [R2], R4 ;  /* 0x0000000402007844 */ /* 0x0003e60000000200 */
[----:B------:R-:W-:Y:S02]  /*2d280*/  PRMT R32, R41, 0x5410, R32 ;  /* 0x0000541029207816 */ /* 0x000fe40000000020 */
[----:B------:R-:W-:-:S02]  /*2d290*/  LOP3.LUT R191, R191, 0xffff, RZ, 0xc0, !PT ;  /* 0x0000ffffbfbf7812 */ /* 0x000fc400078ec0ff */
[----:B------:R-:W-:Y:S02]  /*2d2a0*/  LOP3.LUT R192, R192, 0xffff, RZ, 0xc0, !PT ;  /* 0x0000ffffc0c07812 */ /* 0x000fe400078ec0ff */
[----:B------:R-:W-:Y:S02]  /*2d2b0*/  SHF.R.U32.HI R185, RZ, 0x8, R185 ;  /* 0x00000008ffb97819 */ /* 0x000fe400000116b9 */
[----:B------:R-:W-:Y:S02]  /*2d2c0*/  SHF.R.U32.HI R187, RZ, 0x8, R187 ;  /* 0x00000008ffbb7819 */ /* 0x000fe400000116bb */
[----:B------:R-:W-:Y:S02]  /*2d2d0*/  SHF.R.U32.HI R189, RZ, 0x8, R189 ;  /* 0x00000008ffbd7819 */ /* 0x000fe400000116bd */
[----:B-1----:R-:W-:Y:S02]  /*2d2e0*/  PRMT R4, R33, 0x4210, R191 ;  /* 0x0000421021047816 */ /* 0x002fe400000000bf */
[----:B------:R-:W-:Y:S01]  /*2d2f0*/  PRMT R6, R32, 0x4210, R192 ;  /* 0x0000421020067816 */ /* 0x000fe200000000c0 */
[----:B------:R-:W-:Y:S01]  /*2d300*/  BAR.SYNC.DEFER_BLOCKING 0x0 ;  /* 0x0000000000007b1d */ /* 0x000fe20000010000 */
[----:B------:R-:W-:-:S02]  /*2d310*/  SHF.R.U32.HI R186, RZ, 0x8, R186 ;  /* 0x00000008ffba7819 */ /* 0x000fc400000116ba */
[----:B------:R-:W-:Y:S02]  /*2d320*/  SHF.R.U32.HI R188, RZ, 0x8, R188 ;  /* 0x00000008ffbc7819 */ /* 0x000fe400000116bc */
[----:B------:R-:W-:Y:S02]  /*2d330*/  SHF.R.U32.HI R190, RZ, 0x8, R190 ;  /* 0x00000008ffbe7819 */ /* 0x000fe400000116be */
[----:B------:R-:W-:Y:S02]  /*2d340*/  LOP3.LUT R187, R187, 0xffff, RZ, 0xc0, !PT ;  /* 0x0000ffffbbbb7812 */ /* 0x000fe400078ec0ff */
[----:B------:R-:W-:Y:S02]  /*2d350*/  LOP3.LUT R185, R185, 0xffff, RZ, 0xc0, !PT ;  /* 0x0000ffffb9b97812 */ /* 0x000fe400078ec0ff */
[----:B------:R-:W-:Y:S02]  /*2d360*/  LOP3.LUT R189, R189, 0xffff, RZ, 0xc0, !PT ;  /* 0x0000ffffbdbd7812 */ /* 0x000fe400078ec0ff */
[----:B------:R-:W-:-:S02]  /*2d370*/  LOP3.LUT R188, R188, 0xffff, RZ, 0xc0, !PT ;  /* 0x0000ffffbcbc7812 */ /* 0x000fc400078ec0ff */
[----:B------:R-:W-:Y:S01]  /*2d380*/  LOP3.LUT R186, R186, 0xffff, RZ, 0xc0, !PT ;  /* 0x0000ffffbaba7812 */ /* 0x000fe200078ec0ff */
[----:B------:R-:W1:Y:S01]  /*2d390*/  LDS.128 R32, [R73] ;  /* 0x0000000049207984 */ /* 0x000e620000000c00 */
        /* <DEDUP_REMOVED lines=11> */
[----:B------:R-:W-:-:S03]  /*2d450*/  LOP3.LUT R38, R38, 0xffff, RZ, 0xc0, !PT ;  /* 0x0000ffff26267812 */ /* 0x000fc600078ec0ff */
[----:B------:R3:W-:Y:S02]  /*2d460*/  STSM.16.M88.4 [R2], R4 ;  /* 0x0000000402007844 */ /* 0x0007e40000000200 */
[--C-:B---3--:R-:W-:Y:S02]  /*2d470*/  PRMT R4, R37, 0x4210, R36.reuse ;  /* 0x0000421025047816 */ /* 0x108fe40000000024 */
[----:B------:R-:W-:Y:S02]  /*2d480*/  PRMT R5, R75, 0x5210, R36 ;  /* 0x000052104b057816 */ /* 0x000fe40000000024 */
[--C-:B------:R-:W-:Y:S02]  /*2d490*/  PRMT R6, R39, 0x4210, R38.reuse ;  /* 0x0000421027067816 */ /* 0x100fe40000000026 */
[----:B------:R-:W-:Y:S01]  /*2d4a0*/  PRMT R7, R58, 0x5210, R38 ;  /* 0x000052103a077816 */ /* 0x000fe20000000026 */
[----:B------:R-:W-:Y:S06]  /*2d4b0*/  BAR.SYNC.DEFER_BLOCKING 0x0 ;  /* 0x0000000000007b1d */ /* 0x000fec0000010000 */
[----:B------:R-:W3:Y:S02]  /*2d4c0*/  LDS.128 R36, [R73] ;  /* 0x0000000049247984 */ /* 0x000ee40000000c00 */
[----:B------:R-:W-:Y:S01]  /*2d4d0*/  BAR.SYNC.DEFER_BLOCKING 0x0 ;  /* 0x0000000000007b1d */ /* 0x000fe20000010000 */
[----:B------:R-:W-:-:S02]  /*2d4e0*/  PRMT R41, R81, 0x3340, R0 ;  /* 0x0000334051297816 */ /* 0x000fc40000000000 */
[----:B------:R-:W-:-:S03]  /*2d4f0*/  PRMT R49, R77, 0x3340, R79 ;  /* 0x000033404d317816 */ /* 0x000fc6000000004f */
[----:B------:R4:W-:Y:S01]  /*2d500*/  STSM.16.M88.4 [R2], R4 ;  /* 0x0000000402007844 */ /* 0x0009e20000000200 */
[----:B------:R-:W-:Y:S02]  /*2d510*/  PRMT R41, R49, 0x5410, R41 ;  /* 0x0000541031297816 */ /* 0x000fe40000000029 */
[----:B------:R-:W-:Y:S02]  /*2d520*/  LOP3.LUT R52, R52, 0xffff, RZ, 0xc0, !PT ;  /* 0x0000ffff34347812 */ /* 0x000fe400078ec0ff */
[----:B------:R-:W-:Y:S02]  /*2d530*/  LOP3.LUT R54, R54, 0xffff, RZ, 0xc0, !PT ;  /* 0x0000ffff36367812 */ /* 0x000fe400078ec0ff */
[----:B------:R-:W-:Y:S02]  /*2d540*/  SHF.R.U32.HI R77, RZ, 0x8, R77 ;  /* 0x00000008ff4d7819 */ /* 0x000fe4000001164d */
[----:B------:R-:W-:Y:S02]  /*2d550*/  SHF.R.U32.HI R79, RZ, 0x8, R79 ;  /* 0x00000008ff4f7819 */ /* 0x000fe4000001164f */
[----:B------:R-:W-:-:S02]  /*2d560*/  SHF.R.U32.HI R81, RZ, 0x8, R81 ;  /* 0x00000008ff517819 */ /* 0x000fc40000011651 */
[----:B----4-:R-:W-:Y:S02]  /*2d570*/  PRMT R4, R41, 0x4210, R52 ;  /* 0x0000421029047816 */ /* 0x010fe40000000034 */
[--C-:B------:R-:W-:Y:S02]  /*2d580*/  PRMT R6, R40, 0x4210, R54.reuse ;  /* 0x0000421028067816 */ /* 0x100fe40000000036 */
[----:B------:R-:W-:Y:S01]  /*2d590*/  PRMT R7, R42, 0x5210, R54 ;  /* 0x000052102a077816 */ /* 0x000fe20000000036 */
[----:B------:R-:W-:Y:S01]  /*2d5a0*/  BAR.SYNC.DEFER_BLOCKING 0x0 ;  /* 0x0000000000007b1d */ /* 0x000fe20000010000 */
[----:B------:R-:W-:Y:S02]  /*2d5b0*/  LOP3.LUT R79, R79, 0xffff, RZ, 0xc0, !PT ;  /* 0x0000ffff4f4f7812 */ /* 0x000fe400078ec0ff */
[----:B------:R-:W-:Y:S02]  /*2d5c0*/  LOP3.LUT R77, R77, 0xffff, RZ, 0xc0, !PT ;  /* 0x0000ffff4d4d7812 */ /* 0x000fe400078ec0ff */
[----:B------:R-:W-:-:S02]  /*2d5d0*/  LOP3.LUT R81, R81, 0xffff, RZ, 0xc0, !PT ;  /* 0x0000ffff51517812 */ /* 0x000fc400078ec0ff */
[----:B------:R-:W-:Y:S02]  /*2d5e0*/  PRMT R77, R77, 0x3340, R79 ;  /* 0x000033404d4d7816 */ /* 0x000fe4000000004f */
[----:B------:R-:W-:Y:S01]  /*2d5f0*/  PRMT R81, R81, 0x3340, R0 ;  /* 0x0000334051517816 */ /* 0x000fe20000000000 */
[----:B------:R-:W4:Y:S03]  /*2d600*/  LDS.128 R40, [R73] ;  /* 0x0000000049287984 */ /* 0x000f260000000c00 */
[----:B------:R-:W-:-:S04]  /*2d610*/  PRMT R77, R77, 0x5410, R81 ;  /* 0x000054104d4d7816 */ /* 0x000fc80000000051 */
[----:B------:R-:W-:Y:S01]  /*2d620*/  PRMT R5, R77, 0x5210, R52 ;  /* 0x000052104d057816 */ /* 0x000fe20000000034 */
[----:B------:R-:W-:Y:S01]  /*2d630*/  BAR.SYNC.DEFER_BLOCKING 0x0 ;  /* 0x0000000000007b1d */ /* 0x000fe20000010000 */
[----:B------:R-:W-:Y:S02]  /*2d640*/  F2FP.SATFINITE.E4M3.F32.PACK_AB_MERGE_C R68, R69, R68, RZ ;  /* 0x000000444544723e */ /* 0x000fe400048070ff */
[----:B------:R-:W-:-:S03]  /*2d650*/  LOP3.LUT R70, R70, 0xffff, RZ, 0xc0, !PT ;  /* 0x0000ffff46467812 */ /* 0x000fc600078ec0ff */
[----:B------:R2:W-:Y:S01]  /*2d660*/  STSM.16.M88.4 [R2], R4 ;  /* 0x0000000402007844 */ /* 0x0005e20000000200 */
[----:B------:R-:W-:-:S04]  /*2d670*/  LOP3.LUT R68, R68, 0xffff, RZ, 0xc0, !PT ;  /* 0x0000ffff44447812 */ /* 0x000fc800078ec0ff */
[--C-:B--2---:R-:W-:Y:S02]  /*2d680*/  PRMT R4, R44, 0x4210, R68.reuse ;  /* 0x000042102c047816 */ /* 0x104fe40000000044 */
[----:B------:R-:W-:Y:S02]  /*2d690*/  PRMT R5, R47, 0x5210, R68 ;  /* 0x000052102f057816 */ /* 0x000fe40000000044 */
[--C-:B------:R-:W-:Y:S02]  /*2d6a0*/  PRMT R6, R45, 0x4210, R70.reuse ;  /* 0x000042102d067816 */ /* 0x100fe40000000046 */
[----:B------:R-:W-:Y:S01]  /*2d6b0*/  PRMT R7, R46, 0x5210, R70 ;  /* 0x000052102e077816 */ /* 0x000fe20000000046 */
[----:B------:R-:W-:Y:S06]  /*2d6c0*/  BAR.SYNC.DEFER_BLOCKING 0x0 ;  /* 0x0000000000007b1d */ /* 0x000fec0000010000 */
[----:B------:R-:W2:Y:S02]  /*2d6d0*/  LDS.128 R44, [R73] ;  /* 0x00000000492c7984 */ /* 0x000ea40000000c00 */
[----:B------:R-:W-:Y:S01]  /*2d6e0*/  BAR.SYNC.DEFER_BLOCKING 0x0 ;  /* 0x0000000000007b1d */ /* 0x000fe20000010000 */
[----:B------:R-:W-:-:S04]  /*2d6f0*/  LOP3.LUT R80, R80, 0xffff, RZ, 0xc0, !PT ;  /* 0x0000ffff50507812 */ /* 0x000fc800078ec0ff */
[----:B------:R-:W-:Y:S02]  /*2d700*/  PRMT R49, R80, 0x3340, R0 ;  /* 0x0000334050317816 */ /* 0x000fe40000000000 */
[----:B------:R-:W-:-:S04]  /*2d710*/  SHF.R.U32.HI R80, RZ, 0x8, R80 ;  /* 0x00000008ff507819 */ /* 0x000fc80000011650 */
[----:B------:R-:W-:Y:S01]  /*2d720*/  LOP3.LUT R65, R80, 0xffff, RZ, 0xc0, !PT ;  /* 0x0000ffff50417812 */ /* 0x000fe200078ec0ff */
[----:B------:R0:W-:Y:S03]  /*2d730*/  STSM.16.M88.4 [R2], R4 ;  /* 0x0000000402007844 */ /* 0x0001e60000000200 */
[----:B------:R-:W-:Y:S02]  /*2d740*/  PRMT R65, R65, 0x3340, R0 ;  /* 0x0000334041417816 */ /* 0x000fe40000000000 */
[----:B------:R-:W-:Y:S02]  /*2d750*/  PRMT R49, R62, 0x5410, R49 ;  /* 0x000054103e317816 */ /* 0x000fe40000000031 */
[----:B------:R-:W-:Y:S02]  /*2d760*/  PRMT R48, R60, 0x5410, R48 ;  /* 0x000054103c307816 */ /* 0x000fe40000000030 */
[----:B------:R-:W-:-:S02]  /*2d770*/  PRMT R51, R51, 0x5410, R65 ;  /* 0x0000541033337816 */ /* 0x000fc40000000041 */
[----:B------:R-:W-:Y:S02]  /*2d780*/  LOP3.LUT R84, R84, 0xffff, RZ, 0xc0, !PT ;  /* 0x0000ffff54547812 */ /* 0x000fe400078ec0ff */
[----:B------:R-:W-:Y:S02]  /*2d790*/  LOP3.LUT R86, R86, 0xffff, RZ, 0xc0, !PT ;  /* 0x0000ffff56567812 */ /* 0x000fe400078ec0ff */
[--C-:B0-----:R-:W-:Y:S02]  /*2d7a0*/  PRMT R4, R49, 0x4210, R84.reuse ;  /* 0x0000421031047816 */ /* 0x101fe40000000054 */
[----:B------:R-:W-:Y:S02]  /*2d7b0*/  PRMT R5, R51, 0x5210, R84 ;  /* 0x0000521033057816 */ /* 0x000fe40000000054 */
[--C-:B------:R-:W-:Y:S02]  /*2d7c0*/  PRMT R6, R48, 0x4210, R86.reuse ;  /* 0x0000421030067816 */ /* 0x100fe40000000056 */
[----:B------:R-:W-:Y:S01]  /*2d7d0*/  PRMT R7, R50, 0x5210, R86 ;  /* 0x0000521032077816 */ /* 0x000fe20000000056 */
[----:B------:R-:W-:Y:S06]  /*2d7e0*/  BAR.SYNC.DEFER_BLOCKING 0x0 ;  /* 0x0000000000007b1d */ /* 0x000fec0000010000 */
[----:B------:R-:W0:Y:S02]  /*2d7f0*/  LDS.128 R48, [R73] ;  /* 0x0000000049307984 */ /* 0x000e240000000c00 */
[----:B------:R-:W-:Y:S01]  /*2d800*/  BAR.SYNC.DEFER_BLOCKING 0x0 ;  /* 0x0000000000007b1d */ /* 0x000fe20000010000 */
[----:B------:R-:W-:-:S02]  /*2d810*/  LOP3.LUT R100, R100, 0xffff, RZ, 0xc0, !PT ;  /* 0x0000ffff64647812 */ /* 0x000fc400078ec0ff */
[----:B------:R-:W-:-:S03]  /*2d820*/  LOP3.LUT R102, R102, 0xffff, RZ, 0xc0, !PT ;  /* 0x0000ffff66667812 */ /* 0x000fc600078ec0ff */
[----:B------:R1:W-:Y:S01]  /*2d830*/  STSM.16.M88.4 [R2], R4 ;  /* 0x0000000402007844 */ /* 0x0003e20000000200 */
[----:B------:R-:W-:Y:S02]  /*2d840*/  SHF.R.U32.HI R88, RZ, 0x8, R88 ;  /* 0x00000008ff587819 */ /* 0x000fe40000011658 */
[----:B------:R-:W-:Y:S02]  /*2d850*/  SHF.R.U32.HI R96, RZ, 0x8, R96 ;  /* 0x00000008ff607819 */ /* 0x000fe40000011660 */
[----:B------:R-:W-:Y:S02]  /*2d860*/  LOP3.LUT R88, R88, 0xffff, RZ, 0xc0, !PT ;  /* 0x0000ffff58587812 */ /* 0x000fe400078ec0ff */
[----:B------:R-:W-:Y:S02]  /*2d870*/  LOP3.LUT R74, R96, 0xffff, RZ, 0xc0, !PT ;  /* 0x0000ffff604a7812 */ /* 0x000fe400078ec0ff */
[----:B-1----:R-:W-:Y:S02]  /*2d880*/  PRMT R4, R53, 0x4210, R100 ;  /* 0x0000421035047816 */ /* 0x002fe40000000064 */
[----:B------:R-:W-:Y:S01]  /*2d890*/  PRMT R6, R55, 0x4210, R102 ;  /* 0x0000421037067816 */ /* 0x000fe20000000066 */
[----:B------:R-:W-:Y:S01]  /*2d8a0*/  BAR.SYNC.DEFER_BLOCKING 0x0 ;  /* 0x0000000000007b1d */ /* 0x000fe20000010000 */
[----:B------:R-:W-:-:S02]  /*2d8b0*/  PRMT R72, R88, 0x3340, R72 ;  /* 0x0000334058487816 */ /* 0x000fc40000000048 */
[----:B------:R-:W-:-:S04]  /*2d8c0*/  PRMT R74, R74, 0x3340, R0 ;  /* 0x000033404a4a7816 */ /* 0x000fc80000000000 */
[----:B------:R-:W-:Y:S01]  /*2d8d0*/  PRMT R57, R72, 0x5410, R74 ;  /* 0x0000541048397816 */ /* 0x000fe2000000004a */
[----:B------:R-:W1:Y:S03]  /*2d8e0*/  LDS.128 R52, [R73] ;  /* 0x0000000049347984 */ /* 0x000e660000000c00 */
[----:B------:R-:W-:Y:S02]  /*2d8f0*/  PRMT R5, R57, 0x5210, R100 ;  /* 0x0000521039057816 */ /* 0x000fe40000000064 */
[----:B------:R-:W-:Y:S01]  /*2d900*/  PRMT R7, R56, 0x5210, R102 ;  /* 0x0000521038077816 */ /* 0x000fe20000000066 */
[----:B------:R-:W-:Y:S01]  /*2d910*/  BAR.SYNC.DEFER_BLOCKING 0x0 ;  /* 0x0000000000007b1d */ /* 0x000fe20000010000 */
[----:B------:R-:W-:Y:S02]  /*2d920*/  F2FP.SATFINITE.E4M3.F32.PACK_AB_MERGE_C R120, R121, R120, RZ ;  /* 0x000000787978723e */ /* 0x000fe400048070ff */
[----:B------:R-:W-:-:S02]  /*2d930*/  F2FP.SATFINITE.E4M3.F32.PACK_AB_MERGE_C R124, R125, R124, RZ ;  /* 0x0000007c7d7c723e */ /* 0x000fc400048070ff */
[----:B------:R-:W-:Y:S02]  /*2d940*/  F2FP.SATFINITE.E4M3.F32.PACK_AB_MERGE_C R128, R129, R128, RZ ;  /* 0x000000808180723e */ /* 0x000fe400048070ff */
[----:B------:R-:W-:Y:S02]  /*2d950*/  F2FP.SATFINITE.E4M3.F32.PACK_AB_MERGE_C R122, R123, R122, RZ ;  /* 0x0000007a7b7a723e */ /* 0x000fe400048070ff */
[----:B------:R-:W-:Y:S02]  /*2d960*/  F2FP.SATFINITE.E4M3.F32.PACK_AB_MERGE_C R126, R127, R126, RZ ;  /* 0x0000007e7f7e723e */ /* 0x000fe400048070ff */
[----:B------:R-:W-:Y:S02]  /*2d970*/  LOP3.LUT R120, R120, 0xffff, RZ, 0xc0, !PT ;  /* 0x0000ffff78787812 */ /* 0x000fe400078ec0ff */
[----:B------:R-:W-:Y:S02]  /*2d980*/  LOP3.LUT R124, R124, 0xffff, RZ, 0xc0, !PT ;  /* 0x0000ffff7c7c7812 */ /* 0x000fe400078ec0ff */
[----:B------:R-:W-:Y:S01]  /*2d990*/  LOP3.LUT R128, R128, 0xffff, RZ, 0xc0, !PT ;  /* 0x0000ffff80807812 */ /* 0x000fe200078ec0ff */
[----:B------:R-:W-:Y:S01]  /*2d9a0*/  STSM.16.M88.4 [R2], R4 ;  /* 0x0000000402007844 */ /* 0x000fe20000000200 */
[----:B------:R-:W-:Y:S01]  /*2d9b0*/  BAR.SYNC.DEFER_BLOCKING 0x0 ;  /* 0x0000000000007b1d */ /* 0x000fe20000010000 */
[----:B------:R-:W-:-:S02]  /*2d9c0*/  F2FP.SATFINITE.E4M3.F32.PACK_AB_MERGE_C R130, R131, R130, RZ ;  /* 0x000000828382723e */ /* 0x000fc400048070ff */
[----:B------:R-:W-:Y:S02]  /*2d9d0*/  PRMT R60, R128, 0x3340, R0 ;  /* 0x00003340803c7816 */ /* 0x000fe40000000000 */
[----:B------:R-:W-:Y:S02]  /*2d9e0*/  PRMT R62, R120, 0x3340, R124 ;  /* 0x00003340783e7816 */ /* 0x000fe4000000007c */
[----:B------:R-:W-:Y:S02]  /*2d9f0*/  LOP3.LUT R122, R122, 0xffff, RZ, 0xc0, !PT ;  /* 0x0000ffff7a7a7812 */ /* 0x000fe400078ec0ff */
[----:B------:R-:W-:Y:S02]  /*2da00*/  LOP3.LUT R126, R126, 0xffff, RZ, 0xc0, !PT ;  /* 0x0000ffff7e7e7812 */ /* 0x000fe400078ec0ff */
[----:B------:R-:W-:Y:S02]  /*2da10*/  LOP3.LUT R130, R130, 0xffff, RZ, 0xc0, !PT ;  /* 0x0000ffff82827812 */ /* 0x000fe400078ec0ff */
[----:B------:R-:W-:-:S02]  /*2da20*/  PRMT R60, R62, 0x5410, R60 ;  /* 0x000054103e3c7816 */ /* 0x000fc4000000003c */
[----:B------:R-:W-:Y:S02]  /*2da30*/  PRMT R99, R122, 0x3340, R126 ;  /* 0x000033407a637816 */ /* 0x000fe4000000007e */
[----:B------:R-:W-:Y:S02]  /*2da40*/  PRMT R62, R130, 0x3340, R0 ;  /* 0x00003340823e7816 */ /* 0x000fe40000000000 */
[----:B------:R-:W-:Y:S02]  /*2da50*/  F2FP.SATFINITE.E4M3.F32.PACK_AB_MERGE_C R106, R107, R106, RZ ;  /* 0x0000006a6b6a723e */ /* 0x000fe400048070ff */
[----:B------:R-:W-:Y:S02]  /*2da60*/  F2FP.SATFINITE.E4M3.F32.PACK_AB_MERGE_C R110, R111, R110, RZ ;  /* 0x0000006e6f6e723e */ /* 0x000fe400048070ff */
[----:B------:R-:W-:Y:S01]  /*2da70*/  F2FP.SATFINITE.E4M3.F32.PACK_AB_MERGE_C R114, R115, R114, RZ ;  /* 0x000000727372723e */ /* 0x000fe200048070ff */
[----:B------:R-:W1:Y:S01]  /*2da80*/  LDS.128 R56, [R73] ;  /* 0x0000000049387984 */ /* 0x000e620000000c00 */
[----:B------:R-:W-:-:S03]  /*2da90*/  PRMT R62, R99, 0x5410, R62 ;  /* 0x00005410633e7816 */ /* 0x000fc6000000003e */
[----:B------:R-:W3:Y:S01]  /*2daa0*/  LDL.LU R99, [R1+0xc2c] ;  /* 0x000c2c0001637983 */ /* 0x000ee20000300800 */
[----:B------:R-:W-:Y:S02]  /*2dab0*/  LOP3.LUT R106, R106, 0xffff, RZ, 0xc0, !PT ;  /* 0x0000ffff6a6a7812 */ /* 0x000fe400078ec0ff */
[----:B------:R-:W-:Y:S02]  /*2dac0*/  LOP3.LUT R110, R110, 0xffff, RZ, 0xc0, !PT ;  /* 0x0000ffff6e6e7812 */ /* 0x000fe400078ec0ff */
[----:B------:R-:W-:Y:S02]  /*2dad0*/  LOP3.LUT R114, R114, 0xffff, RZ, 0xc0, !PT ;  /* 0x0000ffff72727812 */ /* 0x000fe400078ec0ff */
[----:B------:R-:W-:Y:S02]  /*2dae0*/  PRMT R69, R106, 0x3340, R110 ;  /* 0x000033406a457816 */ /* 0x000fe4000000006e */
[----:B------:R-:W-:Y:S02]  /*2daf0*/  PRMT R66, R114, 0x3340, R0 ;  /* 0x0000334072427816 */ /* 0x000fe40000000000 */
[----:B------:R-:W-:-:S02]  /*2db00*/  SHF.R.U32.HI R104, RZ, 0x8, R104 ;  /* 0x00000008ff687819 */ /* 0x000fc40000011668 */
[----:B------:R-:W-:Y:S02]  /*2db10*/  SHF.R.U32.HI R108, RZ, 0x8, R108 ;  /* 0x00000008ff6c7819 */ /* 0x000fe4000001166c */
[----:B------:R-:W-:Y:S02]  /*2db20*/  SHF.R.U32.HI R112, RZ, 0x8, R112 ;  /* 0x00000008ff707819 */ /* 0x000fe40000011670 */
[----:B------:R-:W-:Y:S02]  /*2db30*/  SHF.R.U32.HI R106, RZ, 0x8, R106 ;  /* 0x00000008ff6a7819 */ /* 0x000fe4000001166a */
[----:B------:R-:W-:Y:S02]  /*2db40*/  SHF.R.U32.HI R110, RZ, 0x8, R110 ;  /* 0x00000008ff6e7819 */ /* 0x000fe4000001166e */
[----:B------:R-:W-:Y:S02]  /*2db50*/  SHF.R.U32.HI R114, RZ, 0x8, R114 ;  /* 0x00000008ff727819 */ /* 0x000fe40000011672 */
        /* <DEDUP_REMOVED lines=8> */
[----:B------:R-:W-:Y:S02]  /*2dbe0*/  PRMT R78, R104, 0x3340, R78 ;  /* 0x00003340684e7816 */ /* 0x000fe4000000004e */
[----:B------:R-:W-:Y:S02]  /*2dbf0*/  PRMT R80, R80, 0x3340, R0 ;  /* 0x0000334050507816 */ /* 0x000fe40000000000 */
[----:B------:R-:W-:Y:S02]  /*2dc00*/  PRMT R76, R106, 0x3340, R76 ;  /* 0x000033406a4c7816 */ /* 0x000fe4000000004c */
[----:B------:R-:W-:Y:S02]  /*2dc10*/  PRMT R79, R79, 0x3340, R0 ;  /* 0x000033404f4f7816 */ /* 0x000fe40000000000 */
[----:B------:R-:W-:-:S02]  /*2dc20*/  PRMT R66, R69, 0x5410, R66 ;  /* 0x0000541045427816 */ /* 0x000fc40000000042 */
[----:B------:R-:W-:Y:S02]  /*2dc30*/  PRMT R65, R78, 0x5410, R80 ;  /* 0x000054104e417816 */ /* 0x000fe40000000050 */
[----:B------:R-:W-:Y:S02]  /*2dc40*/  PRMT R67, R76, 0x5410, R79 ;  /* 0x000054104c437816 */ /* 0x000fe4000000004f */
[----:B------:R-:W-:Y:S02]  /*2dc50*/  LOP3.LUT R116, R116, 0xffff, RZ, 0xc0, !PT ;  /* 0x0000ffff74747812 */ /* 0x000fe400078ec0ff */
[----:B------:R-:W-:Y:S02]  /*2dc60*/  LOP3.LUT R118, R118, 0xffff, RZ, 0xc0, !PT ;  /* 0x0000ffff76767812 */ /* 0x000fe400078ec0ff */
[--C-:B------:R-:W-:Y:S02]  /*2dc70*/  PRMT R64, R64, 0x4210, R116.reuse ;  /* 0x0000421040407816 */ /* 0x100fe40000000074 */
[----:B------:R-:W-:-:S02]  /*2dc80*/  PRMT R65, R65, 0x5210, R116 ;  /* 0x0000521041417816 */ /* 0x000fc40000000074 */
[--C-:B------:R-:W-:Y:S02]  /*2dc90*/  PRMT R66, R66, 0x4210, R118.reuse ;  /* 0x0000421042427816 */ /* 0x100fe40000000076 */
[----:B------:R-:W-:Y:S01]  /*2dca0*/  PRMT R67, R67, 0x5210, R118 ;  /* 0x0000521043437816 */ /* 0x000fe20000000076 */
[----:B------:R-:W-:Y:S01]  /*2dcb0*/  BAR.SYNC.DEFER_BLOCKING 0x0 ;  /* 0x0000000000007b1d */ /* 0x000fe20000010000 */
[----:B------:R-:W-:Y:S02]  /*2dcc0*/  F2FP.SATFINITE.E4M3.F32.PACK_AB_MERGE_C R136, R137, R136, RZ ;  /* 0x000000888988723e */ /* 0x000fe400048070ff */
[----:B------:R-:W-:Y:S02]  /*2dcd0*/  F2FP.SATFINITE.E4M3.F32.PACK_AB_MERGE_C R140, R141, R140, RZ ;  /* 0x0000008c8d8c723e */ /* 0x000fe400048070ff */
[----:B------:R-:W-:Y:S02]  /*2dce0*/  F2FP.SATFINITE.E4M3.F32.PACK_AB_MERGE_C R144, R145, R144, RZ ;  /* 0x000000909190723e */ /* 0x000fe400048070ff */
[----:B------:R-:W-:-:S02]  /*2dcf0*/  LOP3.LUT R136, R136, 0xffff, RZ, 0xc0, !PT ;  /* 0x0000ffff88887812 */ /* 0x000fc400078ec0ff */
[----:B------:R-:W-:Y:S01]  /*2dd00*/  LOP3.LUT R140, R140, 0xffff, RZ, 0xc0, !PT ;  /* 0x0000ffff8c8c7812 */ /* 0x000fe200078ec0ff */
[----:B------:R-:W-:Y:S01]  /*2dd10*/  STSM.16.M88.4 [R2], R64 ;  /* 0x0000004002007844 */ /* 0x000fe20000000200 */
[----:B------:R-:W-:Y:S01]  /*2dd20*/  BAR.SYNC.DEFER_BLOCKING 0x0 ;  /* 0x0000000000007b1d */ /* 0x000fe20000010000 */
[----:B------:R-:W-:Y:S02]  /*2dd30*/  LOP3.LUT R144, R144, 0xffff, RZ, 0xc0, !PT ;  /* 0x0000ffff90907812 */ /* 0x000fe400078ec0ff */
[----:B------:R-:W-:Y:S02]  /*2dd40*/  PRMT R97, R136, 0x3340, R140 ;  /* 0x0000334088617816 */ /* 0x000fe4000000008c */
[----:B------:R-:W-:-:S04]  /*2dd50*/  PRMT R69, R144, 0x3340, R0 ;  /* 0x0000334090457816 */ /* 0x000fc80000000000 */
[----:B------:R-:W-:Y:S02]  /*2dd60*/  PRMT R69, R97, 0x5410, R69 ;  /* 0x0000541061457816 */ /* 0x000fe40000000045 */
[----:B------:R-:W4:Y:S01]  /*2dd70*/  LDL.LU R97, [R1+0xc68] ;  /* 0x000c680001617983 */ /* 0x000f220000300800 */
[----:B------:R-:W-:Y:S02]  /*2dd80*/  SHF.R.U32.HI R120, RZ, 0x8, R120 ;  /* 0x00000008ff787819 */ /* 0x000fe40000011678 */
[----:B------:R-:W-:Y:S01]  /*2dd90*/  SHF.R.U32.HI R124, RZ, 0x8, R124 ;  /* 0x00000008ff7c7819 */ /* 0x000fe2000001167c */
[----:B------:R-:W2:Y:S01]  /*2dda0*/  LDL.LU R93, [R1+0xc64] ;  /* 0x000c6400015d7983 */ /* 0x000ea20000300800 */
[----:B------:R-:W-:Y:S02]  /*2ddb0*/  SHF.R.U32.HI R128, RZ, 0x8, R128 ;  /* 0x00000008ff807819 */ /* 0x000fe40000011680 */
[----:B------:R-:W-:Y:S01]  /*2ddc0*/  SHF.R.U32.HI R122, RZ, 0x8, R122 ;  /* 0x00000008ff7a7819 */ /* 0x000fe2000001167a */
[----:B------:R-:W2:Y:S01]  /*2ddd0*/  LDL.LU R70, [R1+0xc60] ;  /* 0x000c600001467983 */ /* 0x000ea20000300800 */
[----:B------:R-:W-:-:S03]  /*2dde0*/  SHF.R.U32.HI R126, RZ, 0x8, R126 ;  /* 0x00000008ff7e7819 */ /* 0x000fc6000001167e */
[----:B------:R-:W1:Y:S01]  /*2ddf0*/  LDS.128 R4, [R73] ;  /* 0x0000000049047984 */ /* 0x000e620000000c00 */
[----:B------:R-:W-:Y:S02]  /*2de00*/  SHF.R.U32.HI R130, RZ, 0x8, R130 ;  /* 0x00000008ff827819 */ /* 0x000fe40000011682 */
[----:B------:R-:W-:Y:S01]  /*2de10*/  LOP3.LUT R83, R124, 0xffff, RZ, 0xc0, !PT ;  /* 0x0000ffff7c537812 */ /* 0x000fe200078ec0ff */
[----:B------:R-:W2:Y:S01]  /*2de20*/  LDL.LU R75, [R1+0xc5c] ;  /* 0x000c5c00014b7983 */ /* 0x000ea20000300800 */
[----:B------:R-:W-:Y:S02]  /*2de30*/  LOP3.LUT R120, R120, 0xffff, RZ, 0xc0, !PT ;  /* 0x0000ffff78787812 */ /* 0x000fe400078ec0ff */
[----:B------:R-:W-:Y:S01]  /*2de40*/  LOP3.LUT R85, R128, 0xffff, RZ, 0xc0, !PT ;  /* 0x0000ffff80557812 */ /* 0x000fe200078ec0ff */
[----:B------:R-:W2:Y:S01]  /*2de50*/  LDL.LU R74, [R1+0xc58] ;  /* 0x000c5800014a7983 */ /* 0x000ea20000300800 */
[----:B------:R-:W-:Y:S02]  /*2de60*/  LOP3.LUT R82, R126, 0xffff, RZ, 0xc0, !PT ;  /* 0x0000ffff7e527812 */ /* 0x000fe400078ec0ff */
[----:B------:R-:W-:-:S02]  /*2de70*/  LOP3.LUT R122, R122, 0xffff, RZ, 0xc0, !PT ;  /* 0x0000ffff7a7a7812 */ /* 0x000fc400078ec0ff */
[----:B------:R-:W-:Y:S02]  /*2de80*/  LOP3.LUT R87, R130, 0xffff, RZ, 0xc0, !PT ;  /* 0x0000ffff82577812 */ /* 0x000fe400078ec0ff */
[----:B------:R-:W-:Y:S02]  /*2de90*/  SHF.R.U32.HI R136, RZ, 0x8, R136 ;  /* 0x00000008ff887819 */ /* 0x000fe40000011688 */
[----:B------:R-:W-:Y:S02]  /*2dea0*/  SHF.R.U32.HI R140, RZ, 0x8, R140 ;  /* 0x00000008ff8c7819 */ /* 0x000fe4000001168c */
[----:B------:R-:W-:Y:S02]  /*2deb0*/  SHF.R.U32.HI R144, RZ, 0x8, R144 ;  /* 0x00000008ff907819 */ /* 0x000fe40000011690 */
[----:B------:R-:W-:Y:S02]  /*2dec0*/  F2FP.SATFINITE.E4M3.F32.PACK_AB_MERGE_C R132, R133, R132, RZ ;  /* 0x000000848584723e */ /* 0x000fe400048070ff */
[----:B------:R-:W-:-:S02]  /*2ded0*/  F2FP.SATFINITE.E4M3.F32.PACK_AB_MERGE_C R134, R135, R134, RZ ;  /* 0x000000868786723e */ /* 0x000fc400048070ff */
[----:B------:R-:W-:Y:S02]  /*2dee0*/  PRMT R83, R120, 0x3340, R83 ;  /* 0x0000334078537816 */ /* 0x000fe40000000053 */
[----:B------:R-:W-:Y:S02]  /*2def0*/  PRMT R85, R85, 0x3340, R0 ;  /* 0x0000334055557816 */ /* 0x000fe40000000000 */
[----:B------:R-:W-:Y:S02]  /*2df00*/  PRMT R82, R122, 0x3340, R82 ;  /* 0x000033407a527816 */ /* 0x000fe40000000052 */
[----:B------:R-:W-:Y:S02]  /*2df10*/  PRMT R87, R87, 0x3340, R0 ;  /* 0x0000334057577816 */ /* 0x000fe40000000000 */
[----:B------:R-:W-:Y:S02]  /*2df20*/  SHF.R.U32.HI R138, RZ, 0x8, R138 ;  /* 0x00000008ff8a7819 */ /* 0x000fe4000001168a */
[----:B------:R-:W-:-:S02]  /*2df30*/  SHF.R.U32.HI R142, RZ, 0x8, R142 ;  /* 0x00000008ff8e7819 */ /* 0x000fc4000001168e */
[----:B------:R-:W-:Y:S02]  /*2df40*/  SHF.R.U32.HI R146, RZ, 0x8, R146 ;  /* 0x00000008ff927819 */ /* 0x000fe40000011692 */
        /* <DEDUP_REMOVED lines=10> */
[----:B------:R-:W-:-:S02]  /*2dff0*/  PRMT R89, R136, 0x3340, R89 ;  /* 0x0000334088597816 */ /* 0x000fc40000000059 */
[----:B------:R-:W-:Y:S02]  /*2e000*/  PRMT R90, R90, 0x3340, R0 ;  /* 0x000033405a5a7816 */ /* 0x000fe40000000000 */
[----:B------:R-:W-:Y:S02]  /*2e010*/  F2FP.SATFINITE.E4M3.F32.PACK_AB_MERGE_C R148, R149, R148, RZ ;  /* 0x000000949594723e */ /* 0x000fe400048070ff */
[--C-:B------:R-:W-:Y:S02]  /*2e020*/  PRMT R60, R60, 0x4210, R132.reuse ;  /* 0x000042103c3c7816 */ /* 0x100fe40000000084 */
[----:B------:R-:W-:Y:S02]  /*2e030*/  PRMT R61, R61, 0x5210, R132 ;  /* 0x000052103d3d7816 */ /* 0x000fe40000000084 */
[--C-:B------:R-:W-:Y:S02]  /*2e040*/  PRMT R62, R62, 0x4210, R134.reuse ;  /* 0x000042103e3e7816 */ /* 0x100fe40000000086 */
[----:B------:R-:W-:Y:S01]  /*2e050*/  PRMT R63, R63, 0x5210, R134 ;  /* 0x000052103f3f7816 */ /* 0x000fe20000000086 */
[----:B------:R-:W-:Y:S01]  /*2e060*/  BAR.SYNC.DEFER_BLOCKING 0x0 ;  /* 0x0000000000007b1d */ /* 0x000fe20000010000 */
[----:B------:R-:W-:-:S02]  /*2e070*/  PRMT R88, R138, 0x3340, R88 ;  /* 0x000033408a587816 */ /* 0x000fc40000000058 */
[----:B------:R-:W-:Y:S02]  /*2e080*/  PRMT R91, R91, 0x3340, R0 ;  /* 0x000033405b5b7816 */ /* 0x000fe40000000000 */
[----:B------:R-:W-:Y:S02]  /*2e090*/  PRMT R72, R89, 0x5410, R90 ;  /* 0x0000541059487816 */ /* 0x000fe4000000005a */
[----:B------:R-:W-:Y:S02]  /*2e0a0*/  F2FP.SATFINITE.E4M3.F32.PACK_AB_MERGE_C R150, R151, R150, RZ ;  /* 0x000000969796723e */ /* 0x000fe400048070ff */
[----:B------:R-:W-:Y:S02]  /*2e0b0*/  LOP3.LUT R148, R148, 0xffff, RZ, 0xc0, !PT ;  /* 0x0000ffff94947812 */ /* 0x000fe400078ec0ff */
[----:B------:R-:W-:Y:S02]  /*2e0c0*/  PRMT R71, R88, 0x5410, R91 ;  /* 0x0000541058477816 */ /* 0x000fe4000000005b */
[----:B------:R-:W-:Y:S01]  /*2e0d0*/  LOP3.LUT R150, R150, 0xffff, RZ, 0xc0, !PT ;  /* 0x0000ffff96967812 */ /* 0x000fe200078ec0ff */
[----:B------:R0:W-:Y:S02]  /*2e0e0*/  STSM.16.M88.4 [R2], R60 ;  /* 0x0000003c02007844 */ /* 0x0001e40000000200 */
[----:B0-----:R-:W-:-:S02]  /*2e0f0*/  PRMT R61, R72, 0x5210, R148 ;  /* 0x00005210483d7816 */ /* 0x001fc40000000094 */
[----:B------:R-:W2:Y:S01]  /*2e100*/  LDL.LU R72, [R1+0xc54] ;  /* 0x000c540001487983 */ /* 0x000ea20000300800 */
[----:B------:R-:W-:-:S03]  /*2e110*/  PRMT R63, R71, 0x5210, R150 ;  /* 0x00005210473f7816 */ /* 0x000fc60000000096 */
[----:B------:R-:W2:Y:S01]  /*2e120*/  LDL.LU R71, [R1+0xc50] ;  /* 0x000c500001477983 */ /* 0x000ea20000300800 */
[----:B------:R-:W-:Y:S02]  /*2e130*/  PRMT R60, R69, 0x4210, R148 ;  /* 0x00004210453c7816 */ /* 0x000fe40000000094 */
[----:B------:R-:W-:Y:S01]  /*2e140*/  PRMT R62, R3, 0x4210, R150 ;  /* 0x00004210033e7816 */ /* 0x000fe20000000096 */
[----:B------:R-:W-:Y:S01]  /*2e150*/  BAR.SYNC.DEFER_BLOCKING 0x0 ;  /* 0x0000000000007b1d */ /* 0x000fe20000010000 */
[C---:B---3--:R-:W-:Y:S01]  /*2e160*/  ISETP.GE.AND P0, PT, R99.reuse, UR6, PT ;  /* 0x0000000663007c0c */ /* 0x048fe2000bf06270 */
[----:B------:R-:W-:-:S04]  /*2e170*/  IMAD R64, R99, UR4, RZ ;  /* 0x0000000463407c24 */ /* 0x000fc8000f8e02ff */
[----:B------:R-:W-:Y:S01]  /*2e180*/  ULDC UR4, c[0x0][0x248] ;  /* 0x0000920000047ab9 */ /* 0x000fe20000000800 */
[----:B------:R-:W-:Y:S01]  /*2e190*/  ISETP.LT.AND P1, PT, R0, UR7, !P0 ;  /* 0x0000000700007c0c */ /* 0x000fe2000c721270 */
[----:B------:R-:W-:Y:S02]  /*2e1a0*/  ULDC.64 UR6, c[0x0][0x220] ;  /* 0x0000880000067ab9 */ /* 0x000fe40000000a00 */
[----:B------:R-:W-:Y:S01]  /*2e1b0*/  IADD3 R68, P2, R64, UR6, RZ ;  /* 0x0000000640447c10 */ /* 0x000fe2000ff5e0ff */
[----:B------:R-:W-:Y:S01]  /*2e1c0*/  IMAD R3, R0, UR4, RZ ;  /* 0x0000000400037c24 */ /* 0x000fe2000f8e02ff */
[----:B------:R-:W-:Y:S01]  /*2e1d0*/  ULDC UR6, c[0x0][0x248] ;  /* 0x0000920000067ab9 */ /* 0x000fe20000000800 */
[----:B------:R-:W-:Y:S01]  /*2e1e0*/  ULDC UR4, c[0x0][0x22c] ;  /* 0x00008b0000047ab9 */ /* 0x000fe20000000800 */
[----:B------:R-:W-:Y:S01]  /*2e1f0*/  LEA.HI.X.SX32 R69, R64, UR7, 0x1, P2 ;  /* 0x0000000740457c11 */ /* 0x000fe200090f0eff */
[----:B------:R-:W-:Y:S01]  /*2e200*/  ULDC UR7, c[0x0][0x248] ;  /* 0x0000920000077ab9 */ /* 0x000fe20000000800 */
[----:B------:R-:W0:Y:S01]  /*2e210*/  LDS.128 R64, [R73] ;  /* 0x0000000049407984 */ /* 0x000e220000000c00 */
[----:B------:R-:W-:Y:S06]  /*2e220*/  BAR.SYNC.DEFER_BLOCKING 0x0 ;  /* 0x0000000000007b1d */ /* 0x000fec0000010000 */
[----:B------:R3:W-:Y:S02]  /*2e230*/  STSM.16.M88.4 [R2], R60 ;  /* 0x0000003c02007844 */ /* 0x0007e40000000200 */
[----:B------:R-:W-:Y:S01]  /*2e240*/  BAR.SYNC.DEFER_BLOCKING 0x0 ;  /* 0x0000000000007b1d */ /* 0x000fe20000010000 */
[----:B---3--:R-:W-:-:S02]  /*2e250*/  IADD3 R2, P6, R3, R68, RZ ;  /* 0x0000004403027210 */ /* 0x008fc40007fde0ff */
[----:B------:R-:W-:Y:S02]  /*2e260*/  PRMT R63, R8, 0x7770, RZ ;  /* 0x00007770083f7816 */ /* 0x000fe400000000ff */
[----:B------:R-:W-:-:S05]  /*2e270*/  LEA.HI.X.SX32 R3, R3, R69, 0x1, P6 ;  /* 0x0000004503037211 */ /* 0x000fca00030f0eff */
[----:B------:R3:W-:Y:S02]  /*2e280*/  @P1 STG.E.U8 desc[UR28][R2.64], R63 ;  /* 0x0000003f02001986 */ /* 0x0007e4000c10111c */
[----:B---3--:R-:W-:Y:S01]  /*2e290*/  PRMT R3, R9, 0x7770, RZ ;  /* 0x0000777009037816 */ /* 0x008fe200000000ff */
[C---:B----4-:R-:W-:Y:S01]  /*2e2a0*/  IMAD R61, R97.reuse, UR6, RZ ;  /* 0x00000006613d7c24 */ /* 0x050fe2000f8e02ff */
[----:B------:R-:W-:Y:S01]  /*2e2b0*/  ISETP.LT.AND P3, PT, R97, UR9, !P0 ;  /* 0x0000000961007c0c */ /* 0x000fe2000c761270 */
[----:B------:R-:W-:Y:S01]  /*2e2c0*/  ULDC UR9, c[0x0][0x22c] ;  /* 0x00008b0000097ab9 */ /* 0x000fe20000000800 */
[----:B------:R-:W-:Y:S01]  /*2e2d0*/  ULDC UR6, c[0x0][0x248] ;  /* 0x0000920000067ab9 */ /* 0x000fe20000000800 */
[----:B--2---:R-:W-:Y:S01]  /*2e2e0*/  IMAD R0, R93, UR7, RZ ;  /* 0x000000075d007c24 */ /* 0x004fe2000f8e02ff */
[-C--:B------:R-:W-:Y:S01]  /*2e2f0*/  IADD3 R60, P5, R61, R68.reuse, RZ ;  /* 0x000000443d3c7210 */ /* 0x080fe20007fbe0ff */
[----:B------:R-:W-:Y:S01]  /*2e300*/  ULDC UR7, c[0x0][0x248] ;  /* 0x0000920000077ab9 */ /* 0x000fe20000000800 */
[----:B------:R-:W-:Y:S01]  /*2e310*/  ISETP.LT.AND P2, PT, R93, UR10, !P0 ;  /* 0x0000000a5d007c0c */ /* 0x000fe2000c741270 */
[----:B------:R-:W-:Y:S01]  /*2e320*/  ULDC UR10, c[0x0][0x22c] ;  /* 0x00008b00000a7ab9 */ /* 0x000fe20000000800 */
[C---:B------:R-:W-:Y:S01]  /*2e330*/  ISETP.LT.AND P4, PT, R70.reuse, UR4, !P0 ;  /* 0x0000000446007c0c */ /* 0x040fe2000c781270 */
[----:B------:R-:W-:Y:S01]  /*2e340*/  IMAD R70, R70, UR8, RZ ;  /* 0x0000000846467c24 */ /* 0x000fe2000f8e02ff */
[-C--:B------:R-:W-:Y:S01]  /*2e350*/  IADD3 R62, P6, R0, R68.reuse, RZ ;  /* 0x00000044003e7210 */ /* 0x080fe20007fde0ff */
[----:B------:R-:W-:Y:S01]  /*2e360*/  ULDC UR4, c[0x0][0x248] ;  /* 0x0000920000047ab9 */ /* 0x000fe20000000800 */
[----:B------:R-:W-:Y:S01]  /*2e370*/  LEA.HI.X.SX32 R61, R61, R69, 0x1, P5 ;  /* 0x000000453d3d7211 */ /* 0x000fe200028f0eff */
[----:B------:R-:W-:Y:S01]  /*2e380*/  ULDC UR8, c[0x0][0x248] ;  /* 0x0000920000087ab9 */ /* 0x000fe20000000800 */
[----:B------:R-:W-:-:S02]  /*2e390*/  IADD3 R2, P1, R70, R68, RZ ;  /* 0x0000004446027210 */ /* 0x000fc40007f3e0ff */
[----:B------:R-:W-:Y:S01]  /*2e3a0*/  LEA.HI.X.SX32 R63, R0, R69, 0x1, P6 ;  /* 0x00000045003f7211 */ /* 0x000fe200030f0eff */
[----:B------:R2:W-:Y:S01]  /*2e3b0*/  @P3 STG.E.U8 desc[UR28][R60.64], R3 ;  /* 0x000000033c003986 */ /* 0x0005e2000c10111c */
[----:B------:R-:W-:-:S05]  /*2e3c0*/  PRMT R0, R10, 0x7770, RZ ;  /* 0x000077700a007816 */ /* 0x000fca00000000ff */
[----:B------:R3:W-:Y:S01]  /*2e3d0*/  @P2 STG.E.U8 desc[UR28][R62.64], R0 ;  /* 0x000000003e002986 */ /* 0x0007e2000c10111c */
[-C--:B--2---:R-:W-:Y:S02]  /*2e3e0*/  LEA.HI.X.SX32 R3, R70, R69.reuse, 0x1, P1 ;  /* 0x0000004546037211 */ /* 0x084fe400008f0eff */
[----:B------:R-:W-:Y:S02]  /*2e3f0*/  PRMT R60, R11, 0x7770, RZ ;  /* 0x000077700b3c7816 */ /* 0x000fe400000000ff */
[C---:B------:R-:W-:Y:S01]  /*2e400*/  ISETP.LT.AND P1, PT, R75.reuse, UR9, !P0 ;  /* 0x000000094b007c0c */ /* 0x040fe2000c721270 */
[C---:B------:R-:W-:Y:S01]  /*2e410*/  IMAD R61, R74.reuse, UR6, RZ ;  /* 0x000000064a3d7c24 */ /* 0x040fe2000f8e02ff */
[----:B------:R-:W-:Y:S01]  /*2e420*/  ISETP.LT.AND P3, PT, R74, UR10, !P0 ;  /* 0x0000000a4a007c0c */ /* 0x000fe2000c761270 */
[----:B------:R2:W-:Y:S01]  /*2e430*/  @P4 STG.E.U8 desc[UR28][R2.64], R60 ;  /* 0x0000003c02004986 */ /* 0x0005e2000c10111c */
[C---:B---3--:R-:W-:Y:S01]  /*2e440*/  IMAD R0, R72.reuse, UR7, RZ ;  /* 0x0000000748007c24 */ /* 0x048fe2000f8e02ff */
[----:B------:R-:W-:Y:S01]  /*2e450*/  ISETP.LT.AND P2, PT, R72, UR11, !P0 ;  /* 0x0000000b48007c0c */ /* 0x000fe2000c741270 */
[----:B--2---:R-:W-:Y:S01]  /*2e460*/  IMAD R3, R75, UR4, RZ ;  /* 0x000000044b037c24 */ /* 0x004fe2000f8e02ff */
[----:B------:R-:W-:Y:S01]  /*2e470*/  ULDC UR4, c[0x0][0x22c] ;  /* 0x00008b0000047ab9 */ /* 0x000fe20000000800 */
[----:B------:R-:W2:Y:S01]  /*2e480*/  LDL.LU R75, [R1+0xc4c] ;  /* 0x000c4c00014b7983 */ /* 0x000ea20000300800 */
[C---:B------:R-:W-:Y:S01]  /*2e490*/  IMAD R70, R71.reuse, UR8, RZ ;  /* 0x0000000847467c24 */ /* 0x040fe2000f8e02ff */
[----:B------:R-:W-:Y:S01]  /*2e4a0*/  ISETP.LT.AND P4, PT, R71, UR4, !P0 ;  /* 0x0000000447007c0c */ /* 0x000fe2000c781270 */
[----:B------:R-:W-:Y:S01]  /*2e4b0*/  ULDC UR4, c[0x0][0x248] ;  /* 0x0000920000047ab9 */ /* 0x000fe20000000800 */
[----:B------:R-:W3:Y:S01]  /*2e4c0*/  LDL.LU R74, [R1+0xc48] ;  /* 0x000c4800014a7983 */ /* 0x000ee20000300800 */
[-C--:B------:R-:W-:Y:S01]  /*2e4d0*/  IADD3 R2, P6, R3, R68.reuse, RZ ;  /* 0x0000004403027210 */ /* 0x080fe20007fde0ff */
[----:B------:R-:W-:Y:S01]  /*2e4e0*/  ULDC UR9, c[0x0][0x22c] ;  /* 0x00008b0000097ab9 */ /* 0x000fe20000000800 */
[----:B------:R-:W-:Y:S01]  /*2e4f0*/  PRMT R63, R8, 0x7771, RZ ;  /* 0x00007771083f7816 */ /* 0x000fe200000000ff */
[----:B------:R-:W4:Y:S01]  /*2e500*/  LDL.LU R72, [R1+0xc44] ;  /* 0x000c440001487983 */ /* 0x000f220000300800 */
[-C--:B------:R-:W-:Y:S01]  /*2e510*/  IADD3 R60, P5, R61, R68.reuse, RZ ;  /* 0x000000443d3c7210 */ /* 0x080fe20007fbe0ff */
[----:B------:R-:W-:Y:S01]  /*2e520*/  ULDC UR6, c[0x0][0x248] ;  /* 0x0000920000067ab9 */ /* 0x000fe20000000800 */
[----:B------:R-:W-:Y:S01]  /*2e530*/  ULDC UR10, c[0x0][0x22c] ;  /* 0x00008b00000a7ab9 */ /* 0x000fe20000000800 */
[----:B------:R-:W4:Y:S01]  /*2e540*/  LDL.LU R71, [R1+0xc40] ;  /* 0x000c400001477983 */ /* 0x000f220000300800 */
[-C--:B------:R-:W-:Y:S01]  /*2e550*/  LEA.HI.X.SX32 R3, R3, R69.reuse, 0x1, P6 ;  /* 0x0000004503037211 */ /* 0x080fe200030f0eff */
[----:B------:R-:W-:Y:S01]  /*2e560*/  ULDC UR7, c[0x0][0x248] ;  /* 0x0000920000077ab9 */ /* 0x000fe20000000800 */
[----:B------:R-:W-:Y:S01]  /*2e570*/  IADD3 R62, P6, R0, R68, RZ ;  /* 0x00000044003e7210 */ /* 0x000fe20007fde0ff */
[----:B------:R-:W-:Y:S01]  /*2e580*/  ULDC UR11, c[0x0][0x22c] ;  /* 0x00008b00000b7ab9 */ /* 0x000fe20000000800 */
[----:B------:R-:W-:Y:S01]  /*2e590*/  LEA.HI.X.SX32 R61, R61, R69, 0x1, P5 ;  /* 0x000000453d3d7211 */ /* 0x000fe200028f0eff */
[----:B------:R1:W-:Y:S01]  /*2e5a0*/  @P1 STG.E.U8 desc[UR28][R2.64], R63 ;  /* 0x0000003f02001986 */ /* 0x0003e2000c10111c */
[----:B------:R-:W-:Y:S01]  /*2e5b0*/  ULDC UR8, c[0x0][0x248] ;  /* 0x0000920000087ab9 */ /* 0x000fe20000000800 */
[----:B-1----:R-:W-:-:S02]  /*2e5c0*/  PRMT R3, R9, 0x7771, RZ ;  /* 0x0000777109037816 */ /* 0x002fc400000000ff */
[----:B------:R-:W-:Y:S02]  /*2e5d0*/  IADD3 R2, P1, R70, R68, RZ ;  /* 0x0000004446027210 */ /* 0x000fe40007f3e0ff */
[----:B------:R-:W-:Y:S01]  /*2e5e0*/  LEA.HI.X.SX32 R63, R0, R69, 0x1, P6 ;  /* 0x00000045003f7211 */ /* 0x000fe200030f0eff */
[----:B------:R1:W-:Y:S01]  /*2e5f0*/  @P3 STG.E.U8 desc[UR28][R60.64], R3 ;  /* 0x000000033c003986 */ /* 0x0003e2000c10111c */
[----:B------:R-:W-:-:S05]  /*2e600*/  PRMT R0, R10, 0x7771, RZ ;  /* 0x000077710a007816 */ /* 0x000fca00000000ff */
[----:B------:R-:W-:Y:S01]  /*2e610*/  @P2 STG.E.U8 desc[UR28][R62.64], R0 ;  /* 0x000000003e002986 */ /* 0x000fe2000c10111c */
[----:B-1----:R-:W-:Y:S02]  /*2e620*/  LEA.HI.X.SX32 R3, R70, R69, 0x1, P1 ;  /* 0x0000004546037211 */ /* 0x002fe400008f0eff */
[----:B------:R-:W-:-:S05]  /*2e630*/  PRMT R60, R11, 0x7771, RZ ;  /* 0x000077710b3c7816 */ /* 0x000fca00000000ff */
[----:B------:R1:W-:Y:S01]  /*2e640*/  @P4 STG.E.U8 desc[UR28][R2.64], R60 ;  /* 0x0000003c02004986 */ /* 0x0003e2000c10111c */
[C---:B--2---:R-:W-:Y:S01]  /*2e650*/  ISETP.LT.AND P1, PT, R75.reuse, UR9, !P0 ;  /* 0x000000094b007c0c */ /* 0x044fe2000c721270 */
[----:B-1----:R-:W-:Y:S01]  /*2e660*/  IMAD R3, R75, UR4, RZ ;  /* 0x000000044b037c24 */ /* 0x002fe2000f8e02ff */
[----:B------:R-:W-:Y:S01]  /*2e670*/  ULDC UR4, c[0x0][0x22c] ;  /* 0x00008b0000047ab9 */ /* 0x000fe20000000800 */
[----:B------:R-:W2:Y:S01]  /*2e680*/  LDL.LU R75, [R1+0xc3c] ;  /* 0x000c3c00014b7983 */ /* 0x000ea20000300800 */
[C---:B---3--:R-:W-:Y:S01]  /*2e690*/  ISETP.LT.AND P3, PT, R74.reuse, UR10, !P0 ;  /* 0x0000000a4a007c0c */ /* 0x048fe2000c761270 */
[----:B------:R-:W-:Y:S01]  /*2e6a0*/  IMAD R61, R74, UR6, RZ ;  /* 0x000000064a3d7c24 */ /* 0x000fe2000f8e02ff */
[C---:B----4-:R-:W-:Y:S01]  /*2e6b0*/  ISETP.LT.AND P2, PT, R72.reuse, UR11, !P0 ;  /* 0x0000000b48007c0c */ /* 0x050fe2000c741270 */
[----:B------:R-:W3:Y:S01]  /*2e6c0*/  LDL.LU R74, [R1+0xc38] ;  /* 0x000c3800014a7983 */ /* 0x000ee20000300800 */
[----:B------:R-:W-:Y:S01]  /*2e6d0*/  IMAD R0, R72, UR7, RZ ;  /* 0x0000000748007c24 */ /* 0x000fe2000f8e02ff */
[----:B------:R-:W-:Y:S01]  /*2e6e0*/  PRMT R63, R8, 0x7772, RZ ;  /* 0x00007772083f7816 */ /* 0x000fe200000000ff */
[C---:B------:R-:W-:Y:S01]  /*2e6f0*/  IMAD R70, R71.reuse, UR8, RZ ;  /* 0x0000000847467c24 */ /* 0x040fe2000f8e02ff */
[----:B------:R-:W4:Y:S01]  /*2e700*/  LDL.LU R72, [R1+0xc34] ;  /* 0x000c340001487983 */ /* 0x000f220000300800 */
[----:B------:R-:W-:Y:S01]  /*2e710*/  ISETP.LT.AND P4, PT, R71, UR4, !P0 ;  /* 0x0000000447007c0c */ /* 0x000fe2000c781270 */
[----:B------:R-:W-:Y:S01]  /*2e720*/  ULDC UR4, c[0x0][0x248] ;  /* 0x0000920000047ab9 */ /* 0x000fe20000000800 */
[-C--:B------:R-:W-:Y:S01]  /*2e730*/  IADD3 R2, P6, R3, R68.reuse, RZ ;  /* 0x0000004403027210 */ /* 0x080fe20007fde0ff */
[----:B------:R-:W4:Y:S01]  /*2e740*/  LDL.LU R71, [R1+0xc30] ;  /* 0x000c300001477983 */ /* 0x000f220000300800 */
[-C--:B------:R-:W-:Y:S01]  /*2e750*/  IADD3 R60, P5, R61, R68.reuse, RZ ;  /* 0x000000443d3c7210 */ /* 0x080fe20007fbe0ff */
[----:B------:R-:W-:Y:S01]  /*2e760*/  ULDC UR9, c[0x0][0x22c] ;  /* 0x00008b0000097ab9 */ /* 0x000fe20000000800 */
[-C--:B------:R-:W-:Y:S01]  /*2e770*/  LEA.HI.X.SX32 R3, R3, R69.reuse, 0x1, P6 ;  /* 0x0000004503037211 */ /* 0x080fe200030f0eff */
[----:B------:R-:W4:Y:S01]  /*2e780*/  LDL.LU R76, [R1+0xc28] ;  /* 0x000c2800014c7983 */ /* 0x000f220000300800 */
[----:B------:R-:W-:Y:S01]  /*2e790*/  IADD3 R62, P6, R0, R68, RZ ;  /* 0x00000044003e7210 */ /* 0x000fe20007fde0ff */
[----:B------:R-:W-:Y:S01]  /*2e7a0*/  ULDC UR6, c[0x0][0x248] ;  /* 0x0000920000067ab9 */ /* 0x000fe20000000800 */
[----:B------:R-:W-:Y:S01]  /*2e7b0*/  LEA.HI.X.SX32 R61, R61, R69, 0x1, P5 ;  /* 0x000000453d3d7211 */ /* 0x000fe200028f0eff */
[----:B------:R1:W-:Y:S01]  /*2e7c0*/  @P1 STG.E.U8 desc[UR28][R2.64], R63 ;  /* 0x0000003f02001986 */ /* 0x0003e2000c10111c */
[----:B------:R-:W-:Y:S01]  /*2e7d0*/  ULDC UR10, c[0x0][0x22c] ;  /* 0x00008b00000a7ab9 */ /* 0x000fe20000000800 */
[----:B------:R-:W-:Y:S01]  /*2e7e0*/  ULDC UR7, c[0x0][0x248] ;  /* 0x0000920000077ab9 */ /* 0x000fe20000000800 */
[----:B------:R-:W-:Y:S01]  /*2e7f0*/  ULDC UR11, c[0x0][0x22c] ;  /* 0x00008b00000b7ab9 */ /* 0x000fe20000000800 */
        /* <DEDUP_REMOVED lines=10> */
[----:B------:R-:W-:Y:S02]  /*2e8a0*/  PRMT R9, R9, 0x7773, RZ ;  /* 0x0000777309097816 */ /* 0x000fe400000000ff */
[----:B------:R-:W-:Y:S02]  /*2e8b0*/  PRMT R10, R10, 0x7773, RZ ;  /* 0x000077730a0a7816 */ /* 0x000fe400000000ff */
[C---:B--2---:R-:W-:Y:S01]  /*2e8c0*/  ISETP.LT.AND P1, PT, R75.reuse, UR9, !P0 ;  /* 0x000000094b007c0c */ /* 0x044fe2000c721270 */
[----:B-1----:R-:W-:Y:S01]  /*2e8d0*/  IMAD R3, R75, UR4, RZ ;  /* 0x000000044b037c24 */ /* 0x002fe2000f8e02ff */
[----:B------:R-:W-:Y:S01]  /*2e8e0*/  ULDC UR4, c[0x0][0x248] ;  /* 0x0000920000047ab9 */ /* 0x000fe20000000800 */
[----:B------:R-:W2:Y:S01]  /*2e8f0*/  LDL.LU R75, [R1+0xc24] ;  /* 0x000c2400014b7983 */ /* 0x000ea20000300800 */
[----:B------:R-:W-:Y:S01]  /*2e900*/  ULDC UR9, c[0x0][0x22c] ;  /* 0x00008b0000097ab9 */ /* 0x000fe20000000800 */
[C---:B---3--:R-:W-:Y:S01]  /*2e910*/  ISETP.LT.AND P3, PT, R74.reuse, UR10, !P0 ;  /* 0x0000000a4a007c0c */ /* 0x048fe2000c761270 */
[----:B------:R-:W-:Y:S01]  /*2e920*/  IMAD R61, R74, UR6, RZ ;  /* 0x000000064a3d7c24 */ /* 0x000fe2000f8e02ff */
[-C--:B------:R-:W-:Y:S01]  /*2e930*/  IADD3 R2, P6, R3, R68.reuse, RZ ;  /* 0x0000004403027210 */ /* 0x080fe20007fde0ff */
[----:B------:R-:W3:Y:S01]  /*2e940*/  LDL.LU R74, [R1+0xc20] ;  /* 0x000c2000014a7983 */ /* 0x000ee20000300800 */
[C---:B----4-:R-:W-:Y:S01]  /*2e950*/  ISETP.LT.AND P2, PT, R72.reuse, UR11, !P0 ;  /* 0x0000000b48007c0c */ /* 0x050fe2000c741270 */
[----:B------:R-:W-:Y:S01]  /*2e960*/  IMAD R0, R72, UR7, RZ ;  /* 0x0000000748007c24 */ /* 0x000fe2000f8e02ff */
[-C--:B------:R-:W-:Y:S01]  /*2e970*/  IADD3 R60, P5, R61, R68.reuse, RZ ;  /* 0x000000443d3c7210 */ /* 0x080fe20007fbe0ff */
[----:B------:R-:W4:Y:S01]  /*2e980*/  LDL.LU R72, [R1+0xc1c] ;  /* 0x000c1c0001487983 */ /* 0x000f220000300800 */
[----:B------:R-:W-:Y:S01]  /*2e990*/  IMAD R70, R71, UR8, RZ ;  /* 0x0000000847467c24 */ /* 0x000fe2000f8e02ff */
[-C--:B------:R-:W-:Y:S01]  /*2e9a0*/  LEA.HI.X.SX32 R3, R3, R69.reuse, 0x1, P6 ;  /* 0x0000004503037211 */ /* 0x080fe200030f0eff */
[----:B------:R-:W-:Y:S01]  /*2e9b0*/  ULDC UR6, c[0x0][0x248] ;  /* 0x0000920000067ab9 */ /* 0x000fe20000000800 */
[----:B------:R-:W-:Y:S01]  /*2e9c0*/  ISETP.LT.AND P4, PT, R71, UR12, !P0 ;  /* 0x0000000c47007c0c */ /* 0x000fe2000c781270 */
[----:B------:R-:W-:Y:S01]  /*2e9d0*/  ULDC UR10, c[0x0][0x22c] ;  /* 0x00008b00000a7ab9 */ /* 0x000fe20000000800 */
[-C--:B------:R-:W-:Y:S01]  /*2e9e0*/  IADD3 R62, P6, R0, R68.reuse, RZ ;  /* 0x00000044003e7210 */ /* 0x080fe20007fde0ff */
[----:B------:R-:W-:Y:S01]  /*2e9f0*/  ULDC UR7, c[0x0][0x248] ;  /* 0x0000920000077ab9 */ /* 0x000fe20000000800 */
[----:B------:R-:W-:Y:S01]  /*2ea00*/  PRMT R71, R8, 0x7773, RZ ;  /* 0x0000777308477816 */ /* 0x000fe200000000ff */
[----:B------:R-:W-:Y:S01]  /*2ea10*/  ULDC UR11, c[0x0][0x22c] ;  /* 0x00008b00000b7ab9 */ /* 0x000fe20000000800 */
[----:B------:R-:W-:Y:S01]  /*2ea20*/  LEA.HI.X.SX32 R61, R61, R69, 0x1, P5 ;  /* 0x000000453d3d7211 */ /* 0x000fe200028f0eff */
[----:B------:R-:W-:Y:S01]  /*2ea30*/  ULDC UR8, c[0x0][0x248] ;  /* 0x0000920000087ab9 */ /* 0x000fe20000000800 */
[----:B------:R-:W-:-:S02]  /*2ea40*/  IADD3 R8, P5, R70, R68, RZ ;  /* 0x0000004446087210 */ /* 0x000fc40007fbe0ff */
[-C--:B------:R-:W-:Y:S01]  /*2ea50*/  LEA.HI.X.SX32 R63, R0, R69.reuse, 0x1, P6 ;  /* 0x00000045003f7211 */ /* 0x080fe200030f0eff */
[----:B------:R-:W-:Y:S04]  /*2ea60*/  @P1 STG.E.U8 desc[UR28][R2.64], R71 ;  /* 0x0000004702001986 */ /* 0x000fe8000c10111c */
[----:B------:R1:W-:Y:S04]  /*2ea70*/  @P3 STG.E.U8 desc[UR28][R60.64], R9 ;  /* 0x000000093c003986 */ /* 0x0003e8000c10111c */
[----:B------:R0:W-:Y:S01]  /*2ea80*/  @P2 STG.E.U8 desc[UR28][R62.64], R10 ;  /* 0x0000000a3e002986 */ /* 0x0001e2000c10111c */
[----:B-1----:R-:W-:-:S03]  /*2ea90*/  LEA.HI.X.SX32 R9, R70, R69, 0x1, P5 ;  /* 0x0000004546097211 */ /* 0x002fc600028f0eff */
[----:B------:R-:W4:Y:S04]  /*2eaa0*/  LDL.LU R70, [R1+0xc18] ;  /* 0x000c180001467983 */ /* 0x000f280000300800 */
[----:B0-----:R-:W4:Y:S04]  /*2eab0*/  LDL.LU R62, [R1+0xc14] ;  /* 0x000c1400013e7983 */ /* 0x001f280000300800 */
[----:B------:R-:W4:Y:S01]  /*2eac0*/  LDL.LU R61, [R1+0xc10] ;  /* 0x000c1000013d7983 */ /* 0x000f220000300800 */
[----:B------:R-:W-:Y:S01]  /*2ead0*/  PRMT R11, R11, 0x7773, RZ ;  /* 0x000077730b0b7816 */ /* 0x000fe200000000ff */
[C---:B------:R-:W-:Y:S01]  /*2eae0*/  IMAD R3, R76.reuse, UR4, RZ ;  /* 0x000000044c037c24 */ /* 0x040fe2000f8e02ff */
[----:B------:R-:W-:Y:S01]  /*2eaf0*/  ISETP.LT.AND P1, PT, R76, UR9, !P0 ;  /* 0x000000094c007c0c */ /* 0x000fe2000c721270 */
[----:B------:R-:W-:Y:S01]  /*2eb00*/  ULDC UR4, c[0x0][0x22c] ;  /* 0x00008b0000047ab9 */ /* 0x000fe20000000800 */
[----:B------:R-:W4:Y:S01]  /*2eb10*/  LDL.LU R63, [R1+0xc0c] ;  /* 0x000c0c00013f7983 */ /* 0x000f220000300800 */
[----:B------:R-:W-:Y:S01]  /*2eb20*/  ULDC UR9, c[0x0][0x22c] ;  /* 0x00008b0000097ab9 */ /* 0x000fe20000000800 */
[----:B------:R-:W-:-:S02]  /*2eb30*/  IADD3 R2, P6, R3, R68, RZ ;  /* 0x0000004403027210 */ /* 0x000fc40007fde0ff */
[----:B------:R0:W-:Y:S02]  /*2eb40*/  @P4 STG.E.U8 desc[UR28][R8.64], R11 ;  /* 0x0000000b08004986 */ /* 0x0001e4000c10111c */
[----:B------:R-:W-:Y:S02]  /*2eb50*/  LEA.HI.X.SX32 R3, R3, R69, 0x1, P6 ;  /* 0x0000004503037211 */ /* 0x000fe400030f0eff */
[----:B0-----:R-:W-:-:S05]  /*2eb60*/  PRMT R11, R12, 0x7770, RZ ;  /* 0x000077700c0b7816 */ /* 0x001fca00000000ff */
[----:B------:R0:W-:Y:S02]  /*2eb70*/  @P1 STG.E.U8 desc[UR28][R2.64], R11 ;  /* 0x0000000b02001986 */ /* 0x0001e4000c10111c */
[----:B0-----:R-:W-:Y:S01]  /*2eb80*/  PRMT R3, R13, 0x7770, RZ ;  /* 0x000077700d037816 */ /* 0x001fe200000000ff */
[C---:B--2---:R-:W-:Y:S01]  /*2eb90*/  IMAD R9, R75.reuse, UR6, RZ ;  /* 0x000000064b097c24 */ /* 0x044fe2000f8e02ff */
[----:B------:R-:W-:Y:S01]  /*2eba0*/  ISETP.LT.AND P3, PT, R75, UR10, !P0 ;  /* 0x0000000a4b007c0c */ /* 0x000fe2000c761270 */
[----:B------:R-:W-:Y:S01]  /*2ebb0*/  ULDC UR6, c[0x0][0x248] ;  /* 0x0000920000067ab9 */ /* 0x000fe20000000800 */
[----:B------:R-:W-:Y:S02]  /*2ebc0*/  ULDC UR10, c[0x0][0x22c] ;  /* 0x00008b00000a7ab9 */ /* 0x000fe40000000800 */
[CC--:B------:R-:W-:Y:S01]  /*2ebd0*/  IADD3 R8, P5, R9.reuse, R68.reuse, RZ ;  /* 0x0000004409087210 */ /* 0x0c0fe20007fbe0ff */
[C---:B---3--:R-:W-:Y:S01]  /*2ebe0*/  IMAD R0, R74.reuse, UR7, RZ ;  /* 0x000000074a007c24 */ /* 0x048fe2000f8e02ff */
[----:B------:R-:W-:Y:S01]  /*2ebf0*/  ISETP.LT.AND P2, PT, R74, UR11, !P0 ;  /* 0x0000000b4a007c0c */ /* 0x000fe2000c741270 */
[----:B------:R-:W-:Y:S01]  /*2ec00*/  ULDC UR7, c[0x0][0x248] ;  /* 0x0000920000077ab9 */ /* 0x000fe20000000800 */
[C---:B----4-:R-:W-:Y:S01]  /*2ec10*/  IMAD R60, R72.reuse, UR8, RZ ;  /* 0x00000008483c7c24 */ /* 0x050fe2000f8e02ff */
[----:B------:R-:W-:Y:S01]  /*2ec20*/  ISETP.LT.AND P4, PT, R72, UR4, !P0 ;  /* 0x0000000448007c0c */ /* 0x000fe2000c781270 */
[----:B------:R-:W-:Y:S01]  /*2ec30*/  ULDC UR4, c[0x0][0x248] ;  /* 0x0000920000047ab9 */ /* 0x000fe20000000800 */
[-C--:B------:R-:W-:Y:S01]  /*2ec40*/  IADD3 R10, P6, R0, R68.reuse, RZ ;  /* 0x00000044000a7210 */ /* 0x080fe20007fde0ff */
[----:B------:R-:W-:Y:S01]  /*2ec50*/  ULDC UR11, c[0x0][0x22c] ;  /* 0x00008b00000b7ab9 */ /* 0x000fe20000000800 */
[-C--:B------:R-:W-:Y:S01]  /*2ec60*/  LEA.HI.X.SX32 R9, R9, R69.reuse, 0x1, P5 ;  /* 0x0000004509097211 */ /* 0x080fe200028f0eff */
[----:B------:R-:W-:Y:S01]  /*2ec70*/  ULDC UR8, c[0x0][0x248] ;  /* 0x0000920000087ab9 */ /* 0x000fe20000000800 */
[----:B------:R-:W-:Y:S01]  /*2ec80*/  IADD3 R2, P1, R60, R68, RZ ;  /* 0x000000443c027210 */ /* 0x000fe20007f3e0ff */
[----:B------:R-:W0:Y:S01]  /*2ec90*/  LDS.128 R72, [R73] ;  /* 0x0000000049487984 */ /* 0x000e220000000c00 */
[----:B------:R-:W-:-:S02]  /*2eca0*/  LEA.HI.X.SX32 R11, R0, R69, 0x1, P6 ;  /* 0x00000045000b7211 */ /* 0x000fc400030f0eff */
[----:B------:R-:W-:Y:S01]  /*2ecb0*/  PRMT R0, R14, 0x7770, RZ ;  /* 0x000077700e007816 */ /* 0x000fe200000000ff */
[----:B------:R1:W-:Y:S04]  /*2ecc0*/  @P3 STG.E.U8 desc[UR28][R8.64], R3 ;  /* 0x0000000308003986 */ /* 0x0003e8000c10111c */
[----:B------:R2:W-:Y:S01]  /*2ecd0*/  @P2 STG.E.U8 desc[UR28][R10.64], R0 ;  /* 0x000000000a002986 */ /* 0x0005e2000c10111c */
[----:B-1----:R-:W-:Y:S02]  /*2ece0*/  LEA.HI.X.SX32 R3, R60, R69, 0x1, P1 ;  /* 0x000000453c037211 */ /* 0x002fe400008f0eff */
[----:B------:R-:W-:-:S05]  /*2ecf0*/  PRMT R8, R15, 0x7770, RZ ;  /* 0x000077700f087816 */ /* 0x000fca00000000ff */
[----:B------:R1:W-:Y:S01]  /*2ed00*/  @P4 STG.E.U8 desc[UR28][R2.64], R8 ;  /* 0x0000000802004986 */ /* 0x0003e2000c10111c */
[----:B------:R-:W-:Y:S01]  /*2ed10*/  ISETP.LT.AND P1, PT, R70, UR9, !P0 ;  /* 0x0000000946007c0c */ /* 0x000fe2000c721270 */
[----:B------:R-:W-:Y:S01]  /*2ed20*/  ULDC UR9, c[0x0][0x22c] ;  /* 0x00008b0000097ab9 */ /* 0x000fe20000000800 */
[C---:B------:R-:W-:Y:S01]  /*2ed30*/  ISETP.LT.AND P3, PT, R62.reuse, UR10, !P0 ;  /* 0x0000000a3e007c0c */ /* 0x040fe2000c761270 */
[----:B------:R-:W-:Y:S02]  /*2ed40*/  IMAD R9, R62, UR6, RZ ;  /* 0x000000063e097c24 */ /* 0x000fe4000f8e02ff */
[C---:B--2---:R-:W-:Y:S01]  /*2ed50*/  IMAD R0, R61.reuse, UR7, RZ ;  /* 0x000000073d007c24 */ /* 0x044fe2000f8e02ff */
[----:B------:R-:W2:Y:S01]  /*2ed60*/  LDL.LU R62, [R1+0xc08] ;  /* 0x000c0800013e7983 */ /* 0x000ea20000300800 */
[----:B-1----:R-:W-:Y:S01]  /*2ed70*/  IMAD R3, R70, UR4, RZ ;  /* 0x0000000446037c24 */ /* 0x002fe2000f8e02ff */
[----:B------:R-:W-:Y:S01]  /*2ed80*/  ISETP.LT.AND P2, PT, R61, UR11, !P0 ;  /* 0x0000000b3d007c0c */ /* 0x000fe2000c741270 */
[----:B------:R-:W-:Y:S01]  /*2ed90*/  ULDC UR4, c[0x0][0x22c] ;  /* 0x00008b0000047ab9 */ /* 0x000fe20000000800 */
[----:B------:R-:W3:Y:S01]  /*2eda0*/  LDL.LU R70, [R1+0xc04] ;  /* 0x000c040001467983 */ /* 0x000ee20000300800 */
[----:B------:R-:W-:Y:S01]  /*2edb0*/  PRMT R11, R12, 0x7771, RZ ;  /* 0x000077710c0b7816 */ /* 0x000fe200000000ff */
[----:B------:R-:W-:Y:S01]  /*2edc0*/  IMAD R60, R63, UR8, RZ ;  /* 0x000000083f3c7c24 */ /* 0x000fe2000f8e02ff */
[-C--:B------:R-:W-:Y:S01]  /*2edd0*/  IADD3 R2, P6, R3, R68.reuse, RZ ;  /* 0x0000004403027210 */ /* 0x080fe20007fde0ff */
[----:B------:R-:W4:Y:S01]  /*2ede0*/  LDL.LU R61, [R1+0xc00] ;  /* 0x000c0000013d7983 */ /* 0x000f220000300800 */
[-C--:B------:R-:W-:Y:S01]  /*2edf0*/  IADD3 R8, P5, R9, R68.reuse, RZ ;  /* 0x0000004409087210 */ /* 0x080fe20007fbe0ff */
[----:B------:R-:W-:Y:S01]  /*2ee00*/  ULDC UR8, c[0x0][0x22c] ;  /* 0x00008b0000087ab9 */ /* 0x000fe20000000800 */
[-C--:B------:R-:W-:Y:S01]  /*2ee10*/  LEA.HI.X.SX32 R3, R3, R69.reuse, 0x1, P6 ;  /* 0x0000004503037211 */ /* 0x080fe200030f0eff */
[----:B------:R-:W4:Y:S01]  /*2ee20*/  LDL.LU R71, [R1+0xd58] ;  /* 0x000d580001477983 */ /* 0x000f220000300800 */
[----:B------:R-:W-:Y:S01]  /*2ee30*/  ISETP.LT.AND P4, PT, R63, UR4, !P0 ;  /* 0x000000043f007c0c */ /* 0x000fe2000c781270 */
[----:B------:R-:W-:Y:S01]  /*2ee40*/  ULDC UR4, c[0x0][0x248] ;  /* 0x0000920000047ab9 */ /* 0x000fe20000000800 */
[----:B------:R-:W-:Y:S01]  /*2ee50*/  IADD3 R10, P6, R0, R68, RZ ;  /* 0x00000044000a7210 */ /* 0x000fe20007fde0ff */
[----:B------:R1:W-:Y:S01]  /*2ee60*/  @P1 STG.E.U8 desc[UR28][R2.64], R11 ;  /* 0x0000000b02001986 */ /* 0x0003e2000c10111c */
[----:B------:R-:W-:Y:S01]  /*2ee70*/  LEA.HI.X.SX32 R9, R9, R69, 0x1, P5 ;  /* 0x0000004509097211 */ /* 0x000fe200028f0eff */
[----:B------:R-:W-:Y:S01]  /*2ee80*/  ULDC UR6, c[0x0][0x248] ;  /* 0x0000920000067ab9 */ /* 0x000fe20000000800 */
[----:B------:R-:W-:Y:S01]  /*2ee90*/  ULDC UR7, c[0x0][0x248] ;  /* 0x0000920000077ab9 */ /* 0x000fe20000000800 */
[----:B------:R-:W4:Y:S01]  /*2eea0*/  LDL.LU R63, [R1+0xbfc] ;  /* 0x000bfc00013f7983 */ /* 0x000f220000300800 */
        /* <DEDUP_REMOVED lines=14> */
[----:B------:R-:W-:Y:S02]  /*2ef90*/  IMAD R0, R70, UR6, RZ ;  /* 0x0000000646007c24 */ /* 0x000fe4000f8e02ff */
[C---:B----4-:R-:W-:Y:S01]  /*2efa0*/  IMAD R11, R61.reuse, UR7, RZ ;  /* 0x000000073d0b7c24 */ /* 0x050fe2000f8e02ff */
[----:B------:R-:W3:Y:S01]  /*2efb0*/  LDL.LU R70, [R1+0xbf4] ;  /* 0x000bf40001467983 */ /* 0x000ee20000300800 */
[----:B------:R-:W-:Y:S01]  /*2efc0*/  ISETP.LT.AND P1, PT, R61, UR4, !P0 ;  /* 0x000000043d007c0c */ /* 0x000fe2000c721270 */
[----:B------:R-:W-:Y:S01]  /*2efd0*/  ULDC UR4, c[0x0][0x248] ;  /* 0x0000920000047ab9 */ /* 0x000fe20000000800 */
[CC--:B------:R-:W-:Y:S01]  /*2efe0*/  IADD3 R2, P2, R3.reuse, R68.reuse, RZ ;  /* 0x0000004403027210 */ /* 0x0c0fe20007f5e0ff */
[----:B------:R-:W4:Y:S01]  /*2eff0*/  LDL.LU R61, [R1+0xd64] ;  /* 0x000d6400013d7983 */ /* 0x000f220000300800 */
[----:B------:R-:W-:Y:S01]  /*2f000*/  PRMT R60, R12, 0x7772, RZ ;  /* 0x000077720c3c7816 */ /* 0x000fe200000000ff */
[----:B------:R-:W-:Y:S01]  /*2f010*/  ULDC UR7, c[0x0][0x22c] ;  /* 0x00008b0000077ab9 */ /* 0x000fe20000000800 */
[-C--:B------:R-:W-:Y:S01]  /*2f020*/  LEA.HI.X.SX32 R3, R3, R69.reuse, 0x1, P2 ;  /* 0x0000004503037211 */ /* 0x080fe200010f0eff */
[----:B------:R-:W-:Y:S01]  /*2f030*/  ULDC UR6, c[0x0][0x22c] ;  /* 0x00008b0000067ab9 */ /* 0x000fe20000000800 */
[CC--:B------:R-:W-:Y:S01]  /*2f040*/  IADD3 R8, P5, R0.reuse, R68.reuse, RZ ;  /* 0x0000004400087210 */ /* 0x0c0fe20007fbe0ff */
[----:B------:R-:W-:Y:S01]  /*2f050*/  ULDC UR8, c[0x0][0x22c] ;  /* 0x00008b0000087ab9 */ /* 0x000fe20000000800 */
[----:B------:R-:W-:Y:S01]  /*2f060*/  IADD3 R10, P6, R11, R68, RZ ;  /* 0x000000440b0a7210 */ /* 0x000fe20007fde0ff */
[----:B------:R1:W-:Y:S01]  /*2f070*/  @P4 STG.E.U8 desc[UR28][R2.64], R60 ;  /* 0x0000003c02004986 */ /* 0x0003e2000c10111c */
[----:B------:R-:W-:Y:S01]  /*2f080*/  LEA.HI.X.SX32 R9, R0, R69, 0x1, P5 ;  /* 0x0000004500097211 */ /* 0x000fe200028f0eff */
[----:B------:R-:W-:Y:S01]  /*2f090*/  ULDC UR9, c[0x0][0x22c] ;  /* 0x00008b0000097ab9 */ /* 0x000fe20000000800 */
[----:B------:R-:W-:Y:S01]  /*2f0a0*/  ISETP.LT.AND P5, PT, R63, UR7, !P0 ;  /* 0x000000073f007c0c */ /* 0x000fe2000c7a1270 */
[----:B------:R-:W-:Y:S01]  /*2f0b0*/  ULDC UR7, c[0x0][0x22c] ;  /* 0x00008b0000077ab9 */ /* 0x000fe20000000800 */
[----:B------:R-:W-:-:S02]  /*2f0c0*/  PRMT R0, R13, 0x7772, RZ ;  /* 0x000077720d007816 */ /* 0x000fc400000000ff */
[----:B------:R-:W-:Y:S01]  /*2f0d0*/  LEA.HI.X.SX32 R11, R11, R69, 0x1, P6 ;  /* 0x000000450b0b7211 */ /* 0x000fe200030f0eff */
[----:B-1----:R-:W-:Y:S01]  /*2f0e0*/  IMAD R3, R63, UR4, RZ ;  /* 0x000000043f037c24 */ /* 0x002fe2000f8e02ff */
[----:B------:R-:W-:Y:S01]  /*2f0f0*/  PRMT R2, R14, 0x7772, RZ ;  /* 0x000077720e027816 */ /* 0x000fe200000000ff */
[----:B------:R-:W4:Y:S01]  /*2f100*/  LDL.LU R63, [R1+0xbf0] ;  /* 0x000bf000013f7983 */ /* 0x000f220000300800 */
[----:B------:R-:W-:Y:S01]  /*2f110*/  ISETP.LT.AND P2, PT, R71, UR6, !P0 ;  /* 0x0000000647007c0c */ /* 0x000fe2000c741270 */
[----:B------:R-:W-:Y:S01]  /*2f120*/  ULDC UR6, c[0x0][0x248] ;  /* 0x0000920000067ab9 */ /* 0x000fe20000000800 */
[----:B------:R-:W-:Y:S01]  /*2f130*/  ULDC UR4, c[0x0][0x248] ;  /* 0x0000920000047ab9 */ /* 0x000fe20000000800 */
[----:B------:R-:W-:Y:S04]  /*2f140*/  @P3 STG.E.U8 desc[UR28][R8.64], R0 ;  /* 0x0000000008003986 */ /* 0x000fe8000c10111c */
[----:B------:R1:W-:Y:S02]  /*2f150*/  @P1 STG.E.U8 desc[UR28][R10.64], R2 ;  /* 0x000000020a001986 */ /* 0x0003e4000c10111c */
[----:B-1----:R-:W-:-:S04]  /*2f160*/  IADD3 R2, P1, R3, R68, RZ ;  /* 0x0000004403027210 */ /* 0x002fc80007f3e0ff */
[----:B------:R-:W-:Y:S02]  /*2f170*/  LEA.HI.X.SX32 R3, R3, R69, 0x1, P1 ;  /* 0x0000004503037211 */ /* 0x000fe400008f0eff */
[C---:B--2---:R-:W-:Y:S01]  /*2f180*/  ISETP.LT.AND P4, PT, R62.reuse, UR8, !P0 ;  /* 0x000000083e007c0c */ /* 0x044fe2000c781270 */
[----:B------:R-:W-:Y:S01]  /*2f190*/  IMAD R9, R62, UR6, RZ ;  /* 0x000000063e097c24 */ /* 0x000fe2000f8e02ff */
[----:B------:R-:W-:Y:S01]  /*2f1a0*/  PRMT R60, R15, 0x7772, RZ ;  /* 0x000077720f3c7816 */ /* 0x000fe200000000ff */
[----:B------:R-:W2:Y:S01]  /*2f1b0*/  LDL.LU R62, [R1+0xbec] ;  /* 0x000bec00013e7983 */ /* 0x000ea20000300800 */
[----:B------:R-:W-:Y:S01]  /*2f1c0*/  PRMT R12, R12, 0x7773, RZ ;  /* 0x000077730c0c7816 */ /* 0x000fe200000000ff */
[----:B------:R-:W-:Y:S01]  /*2f1d0*/  ULDC UR6, c[0x0][0x248] ;  /* 0x0000920000067ab9 */ /* 0x000fe20000000800 */
[C---:B---3--:R-:W-:Y:S01]  /*2f1e0*/  IMAD R0, R70.reuse, UR4, RZ ;  /* 0x0000000446007c24 */ /* 0x048fe2000f8e02ff */
[----:B------:R-:W-:Y:S01]  /*2f1f0*/  ULDC UR4, c[0x0][0x22c] ;  /* 0x00008b0000047ab9 */ /* 0x000fe20000000800 */
[----:B------:R-:W3:Y:S01]  /*2f200*/  LDL.LU R71, [R1+0xbe8] ;  /* 0x000be80001477983 */ /* 0x000ee20000300800 */
[----:B------:R-:W-:Y:S01]  /*2f210*/  ISETP.LT.AND P3, PT, R70, UR9, !P0 ;  /* 0x0000000946007c0c */ /* 0x000fe2000c761270 */
[----:B------:R-:W-:Y:S01]  /*2f220*/  ULDC UR8, c[0x0][0x22c] ;  /* 0x00008b0000087ab9 */ /* 0x000fe20000000800 */
[----:B----4-:R-:W-:-:S02]  /*2f230*/  ISETP.LT.AND P1, PT, R61, UR4, !P0 ;  /* 0x000000043d007c0c */ /* 0x010fc4000c721270 */
[-C--:B------:R-:W-:Y:S01]  /*2f240*/  IADD3 R8, P6, R9, R68.reuse, RZ ;  /* 0x0000004409087210 */ /* 0x080fe20007fde0ff */
[----:B------:R-:W4:Y:S01]  /*2f250*/  LDL.LU R61, [R1+0xd7c] ;  /* 0x000d7c00013d7983 */ /* 0x000f220000300800 */
[----:B------:R-:W-:Y:S01]  /*2f260*/  PRMT R13, R13, 0x7773, RZ ;  /* 0x000077730d0d7816 */ /* 0x000fe200000000ff */
[----:B------:R-:W-:Y:S01]  /*2f270*/  ULDC UR4, c[0x0][0x248] ;  /* 0x0000920000047ab9 */ /* 0x000fe20000000800 */
[----:B------:R-:W-:Y:S01]  /*2f280*/  LEA.HI.X.SX32 R9, R9, R69, 0x1, P6 ;  /* 0x0000004509097211 */ /* 0x000fe200030f0eff */
[----:B------:R1:W-:Y:S01]  /*2f290*/  @P5 STG.E.U8 desc[UR28][R2.64], R60 ;  /* 0x0000003c02005986 */ /* 0x0003e2000c10111c */
[----:B------:R-:W-:-:S03]  /*2f2a0*/  IADD3 R10, P6, R0, R68, RZ ;  /* 0x00000044000a7210 */ /* 0x000fc60007fde0ff */
[----:B------:R-:W3:Y:S01]  /*2f2b0*/  LDL.LU R70, [R1+0xd84] ;  /* 0x000d840001467983 */ /* 0x000ee20000300800 */
[----:B------:R-:W-:-:S03]  /*2f2c0*/  LEA.HI.X.SX32 R11, R0, R69, 0x1, P6 ;  /* 0x00000045000b7211 */ /* 0x000fc600030f0eff */
[----:B------:R0:W-:Y:S04]  /*2f2d0*/  @P4 STG.E.U8 desc[UR28][R8.64], R12 ;  /* 0x0000000c08004986 */ /* 0x0001e8000c10111c */
[----:B------:R0:W-:Y:S01]  /*2f2e0*/  @P3 STG.E.U8 desc[UR28][R10.64], R13 ;  /* 0x0000000d0a003986 */ /* 0x0001e2000c10111c */
[C---:B------:R-:W-:Y:S01]  /*2f2f0*/  IMAD R0, R63.reuse, UR4, RZ ;  /* 0x000000043f007c24 */ /* 0x040fe2000f8e02ff */
[----:B------:R-:W-:Y:S01]  /*2f300*/  ISETP.LT.AND P3, PT, R63, UR7, !P0 ;  /* 0x000000073f007c0c */ /* 0x000fe2000c761270 */
[----:B------:R-:W-:Y:S01]  /*2f310*/  ULDC UR7, c[0x0][0x22c] ;  /* 0x00008b0000077ab9 */ /* 0x000fe20000000800 */
[----:B------:R-:W-:Y:S01]  /*2f320*/  PRMT R14, R14, 0x7773, RZ ;  /* 0x000077730e0e7816 */ /* 0x000fe200000000ff */
[----:B------:R-:W3:Y:S01]  /*2f330*/  LDL.LU R63, [R1+0xd80] ;  /* 0x000d8000013f7983 */ /* 0x000ee20000300800 */
[C---:B-1----:R-:W-:Y:S01]  /*2f340*/  IADD3 R2, P5, R0.reuse, R68, RZ ;  /* 0x0000004400027210 */ /* 0x042fe20007fbe0ff */
[----:B------:R-:W-:Y:S01]  /*2f350*/  ULDC UR4, c[0x0][0x248] ;  /* 0x0000920000047ab9 */ /* 0x000fe20000000800 */
[----:B0-----:R-:W0:Y:S02]  /*2f360*/  LDC R12, c[0x0][0x248] ;  /* 0x00009200ff0c7b82 */ /* 0x001e240000000800 */
[----:B------:R-:W-:-:S05]  /*2f370*/  LEA.HI.X.SX32 R3, R0, R69, 0x1, P5 ;  /* 0x0000004500037211 */ /* 0x000fca00028f0eff */
[----:B------:R1:W-:Y:S01]  /*2f380*/  @P3 STG.E.U8 desc[UR28][R2.64], R14 ;  /* 0x0000000e02003986 */ /* 0x0003e2000c10111c */
[----:B------:R-:W0:Y:S08]  /*2f390*/  LDC R10, c[0x0][0x248] ;  /* 0x00009200ff0a7b82 */ /* 0x000e300000000800 */
[----:B------:R-:W0:Y:S01]  /*2f3a0*/  LDC R13, c[0x0][0x248] ;  /* 0x00009200ff0d7b82 */ /* 0x000e220000000800 */
[----:B------:R-:W-:-:S07]  /*2f3b0*/  PRMT R15, R15, 0x7773, RZ ;  /* 0x000077730f0f7816 */ /* 0x000fce00000000ff */
[----:B------:R-:W0:Y:S01]  /*2f3c0*/  LDC R11, c[0x0][0x248] ;  /* 0x00009200ff0b7b82 */ /* 0x000e220000000800 */
[C---:B--2---:R-:W-:Y:S01]  /*2f3d0*/  ISETP.LT.AND P4, PT, R62.reuse, UR8, !P0 ;  /* 0x000000083e007c0c */ /* 0x044fe2000c781270 */
[----:B------:R-:W-:Y:S01]  /*2f3e0*/  IMAD R9, R62, UR6, RZ ;  /* 0x000000063e097c24 */ /* 0x000fe2000f8e02ff */
[----:B------:R-:W-:Y:S01]  /*2f3f0*/  ULDC UR6, c[0x0][0x22c] ;  /* 0x00008b0000067ab9 */ /* 0x000fe20000000800 */
[----:B------:R-:W2:Y:S01]  /*2f400*/  LDL.LU R62, [R1+0xd88] ;  /* 0x000d8800013e7983 */ /* 0x000ea20000300800 */
[----:B----4-:R-:W-:Y:S01]  /*2f410*/  ISETP.LT.AND P3, PT, R61, UR7, !P0 ;  /* 0x000000073d007c0c */ /* 0x010fe2000c761270 */
[----:B---3--:R-:W-:Y:S02]  /*2f420*/  IMAD R0, R71, UR4, RZ ;  /* 0x0000000447007c24 */ /* 0x008fe4000f8e02ff */
[----:B------:R-:W3:Y:S01]  /*2f430*/  LDL.LU R61, [R1+0xd8c] ;  /* 0x000d8c00013d7983 */ /* 0x000ee20000300800 */
[-C--:B------:R-:W-:Y:S01]  /*2f440*/  IADD3 R8, P6, R9, R68.reuse, RZ ;  /* 0x0000004409087210 */ /* 0x080fe20007fde0ff */
[----:B------:R-:W-:Y:S01]  /*2f450*/  ULDC UR4, c[0x0][0x22c] ;  /* 0x00008b0000047ab9 */ /* 0x000fe20000000800 */
[----:B------:R-:W-:Y:S01]  /*2f460*/  ISETP.LT.AND P5, PT, R71, UR6, !P0 ;  /* 0x0000000647007c0c */ /* 0x000fe2000c7a1270 */
[----:B------:R-:W4:Y:S01]  /*2f470*/  LDL.LU R60, [R1+0xd98] ;  /* 0x000d9800013c7983 */ /* 0x000f220000300800 */
[----:B------:R-:W-:Y:S01]  /*2f480*/  LEA.HI.X.SX32 R9, R9, R69, 0x1, P6 ;  /* 0x0000004509097211 */ /* 0x000fe200030f0eff */
[----:B------:R-:W-:Y:S01]  /*2f490*/  ULDC UR6, c[0x0][0x22c] ;  /* 0x00008b0000067ab9 */ /* 0x000fe20000000800 */
[----:B-1----:R-:W-:Y:S01]  /*2f4a0*/  IADD3 R2, P6, R0, R68, RZ ;  /* 0x0000004400027210 */ /* 0x002fe20007fde0ff */
[----:B------:R-:W-:-:S02]  /*2f4b0*/  ULDC UR7, c[0x0][0x22c] ;  /* 0x00008b0000077ab9 */ /* 0x000fc40000000800 */
[----:B------:R1:W-:Y:S01]  /*2f4c0*/  @P4 STG.E.U8 desc[UR28][R8.64], R15 ;  /* 0x0000000f08004986 */ /* 0x0003e2000c10111c */
[----:B------:R-:W-:Y:S01]  /*2f4d0*/  LEA.HI.X.SX32 R3, R0, R69, 0x1, P6 ;  /* 0x0000004500037211 */ /* 0x000fe200030f0eff */
[----:B0-----:R-:W-:Y:S02]  /*2f4e0*/  IMAD R0, R10, 0x2, R0 ;  /* 0x000000020a007824 */ /* 0x001fe400078e0200 */
[----:B------:R-:W0:Y:S01]  /*2f4f0*/  LDC R10, c[0x0][0x248] ;  /* 0x00009200ff0a7b82 */ /* 0x000e220000000800 */
[----:B-1----:R-:W-:Y:S01]  /*2f500*/  PRMT R8, R16, 0x7770, RZ ;  /* 0x0000777010087816 */ /* 0x002fe200000000ff */
[----:B------:R-:W-:Y:S01]  /*2f510*/  IMAD R9, R13, 0x2, R0 ;  /* 0x000000020d097824 */ /* 0x000fe200078e0200 */
[----:B------:R-:W4:Y:S01]  /*2f520*/  LDL.LU R15, [R1+0xbe4] ;  /* 0x000be400010f7983 */ /* 0x000f220000300800 */
[----:B------:R-:W-:Y:S01]  /*2f530*/  ISETP.LT.AND P4, PT, R70, UR4, !P0 ;  /* 0x0000000446007c0c */ /* 0x000fe2000c781270 */
[----:B------:R-:W-:-:S03]  /*2f540*/  ULDC UR4, c[0x0][0x22c] ;  /* 0x00008b0000047ab9 */ /* 0x000fc60000000800 */
[----:B------:R-:W1:Y:S01]  /*2f550*/  LDC R13, c[0x0][0x248] ;  /* 0x00009200ff0d7b82 */ /* 0x000e620000000800 */
[----:B------:R0:W-:Y:S04]  /*2f560*/  @P5 STG.E.U8 desc[UR28][R2.64], R8 ;  /* 0x0000000802005986 */ /* 0x0001e8000c10111c */
[----:B------:R-:W4:Y:S01]  /*2f570*/  LDL.LU R14, [R1+0xd94] ;  /* 0x000d9400010e7983 */ /* 0x000f220000300800 */
[----:B0-----:R-:W-:-:S04]  /*2f580*/  IADD3 R2, P5, R0, R68, RZ ;  /* 0x0000004400027210 */ /* 0x001fc80007fbe0ff */
[----:B------:R-:W-:Y:S02]  /*2f590*/  LEA.HI.X.SX32 R3, R0, R69, 0x1, P5 ;  /* 0x0000004500037211 */ /* 0x000fe400028f0eff */
[----:B------:R-:W-:Y:S02]  /*2f5a0*/  PRMT R0, R17, 0x7770, RZ ;  /* 0x0000777011007816 */ /* 0x000fe400000000ff */
[----:B------:R-:W-:-:S03]  /*2f5b0*/  IADD3 R8, P6, R9, R68, RZ ;  /* 0x0000004409087210 */ /* 0x000fc60007fde0ff */
[----:B------:R0:W-:Y:S01]  /*2f5c0*/  @P2 STG.E.U8 desc[UR28][R2.64], R0 ;  /* 0x0000000002002986 */ /* 0x0001e2000c10111c */
[----:B------:R-:W-:Y:S01]  /*2f5d0*/  ISETP.LT.AND P5, PT, R63, UR4, !P0 ;  /* 0x000000043f007c0c */ /* 0x000fe2000c7a1270 */
[----:B------:R-:W-:Y:S01]  /*2f5e0*/  ULDC UR4, c[0x0][0x22c] ;  /* 0x00008b0000047ab9 */ /* 0x000fe20000000800 */
[----:B0-----:R-:W-:Y:S01]  /*2f5f0*/  IMAD R3, R12, 0x2, R9 ;  /* 0x000000020c037824 */ /* 0x001fe200078e0209 */
[----:B------:R-:W-:Y:S01]  /*2f600*/  LEA.HI.X.SX32 R9, R9, R69, 0x1, P6 ;  /* 0x0000004509097211 */ /* 0x000fe200030f0eff */
[----:B------:R-:W0:Y:S01]  /*2f610*/  LDC R12, c[0x0][0x248] ;  /* 0x00009200ff0c7b82 */ /* 0x000e220000000800 */
[----:B------:R-:W-:Y:S02]  /*2f620*/  PRMT R0, R18, 0x7770, RZ ;  /* 0x0000777012007816 */ /* 0x000fe400000000ff */
[----:B------:R-:W-:-:S03]  /*2f630*/  IADD3 R2, P6, R3, R68, RZ ;  /* 0x0000004403027210 */ /* 0x000fc60007fde0ff */
[----:B------:R1:W-:Y:S02]  /*2f640*/  @P1 STG.E.U8 desc[UR28][R8.64], R0 ;  /* 0x0000000008001986 */ /* 0x0003e4000c10111c */
[----:B-1----:R-:W-:Y:S01]  /*2f650*/  IMAD R0, R11, 0x2, R3 ;  /* 0x000000020b007824 */ /* 0x002fe200078e0203 */
[----:B------:R-:W-:Y:S02]  /*2f660*/  LEA.HI.X.SX32 R3, R3, R69, 0x1, P6 ;  /* 0x0000004503037211 */ /* 0x000fe400030f0eff */
[----:B------:R-:W-:Y:S01]  /*2f670*/  PRMT R9, R19, 0x7770, RZ ;  /* 0x0000777013097816 */ /* 0x000fe200000000ff */
[----:B------:R-:W-:-:S04]  /*2f680*/  IMAD R10, R10, 0x2, R0 ;  /* 0x000000020a0a7824 */ /* 0x000fc800078e0200 */
[----:B------:R1:W-:Y:S02]  /*2f690*/  @P3 STG.E.U8 desc[UR28][R2.64], R9 ;  /* 0x0000000902003986 */ /* 0x0003e4000c10111c */
[----:B-1----:R-:W-:-:S04]  /*2f6a0*/  IADD3 R2, P3, R10, R68, RZ ;  /* 0x000000440a027210 */ /* 0x002fc80007f7e0ff */
[-C--:B------:R-:W-:Y:S02]  /*2f6b0*/  LEA.HI.X.SX32 R3, R10, R69.reuse, 0x1, P3 ;  /* 0x000000450a037211 */ /* 0x080fe400018f0eff */
[----:B--2---:R-:W-:Y:S01]  /*2f6c0*/  ISETP.LT.AND P2, PT, R62, UR4, !P0 ;  /* 0x000000043e007c0c */ /* 0x004fe2000c741270 */
[----:B------:R-:W-:Y:S02]  /*2f6d0*/  ULDC UR4, c[0x0][0x22c] ;  /* 0x00008b0000047ab9 */ /* 0x000fe40000000800 */
[----:B---3--:R-:W-:Y:S01]  /*2f6e0*/  ISETP.LT.AND P1, PT, R61, UR4, !P0 ;  /* 0x000000043d007c0c */ /* 0x008fe2000c721270 */
[----:B------:R-:W-:Y:S01]  /*2f6f0*/  ULDC UR4, c[0x0][0x22c] ;  /* 0x00008b0000047ab9 */ /* 0x000fe20000000800 */
[----:B------:R-:W2:Y:S01]  /*2f700*/  LDL.LU R61, [R1+0xd9c] ;  /* 0x000d9c00013d7983 */ /* 0x000ea20000300800 */
[----:B----4-:R-:W-:Y:S02]  /*2f710*/  ISETP.LT.AND P3, PT, R60, UR4, !P0 ;  /* 0x000000043c007c0c */ /* 0x010fe4000c761270 */
[-C--:B------:R-:W-:Y:S01]  /*2f720*/  IADD3 R8, P6, R0, R68.reuse, RZ ;  /* 0x0000004400087210 */ /* 0x080fe20007fde0ff */
[----:B------:R-:W3:Y:S01]  /*2f730*/  LDL.LU R62, [R1+0xda4] ;  /* 0x000da400013e7983 */ /* 0x000ee20000300800 */
[----:B------:R-:W-:Y:S01]  /*2f740*/  PRMT R11, R17, 0x7771, RZ ;  /* 0x00007771110b7816 */ /* 0x000fe200000000ff */
[----:B0-----:R-:W-:Y:S01]  /*2f750*/  IMAD R10, R12, 0x2, R10 ;  /* 0x000000020c0a7824 */ /* 0x001fe200078e020a */
[----:B------:R-:W-:Y:S01]  /*2f760*/  ULDC UR4, c[0x0][0x248] ;  /* 0x0000920000047ab9 */ /* 0x000fe20000000800 */
[----:B------:R-:W4:Y:S01]  /*2f770*/  LDL.LU R60, [R1+0xda0] ;  /* 0x000da000013c7983 */ /* 0x000f220000300800 */
[-C--:B------:R-:W-:Y:S01]  /*2f780*/  LEA.HI.X.SX32 R9, R0, R69.reuse, 0x1, P6 ;  /* 0x0000004500097211 */ /* 0x080fe200030f0eff */
[----:B------:R-:W0:Y:S01]  /*2f790*/  LDC R12, c[0x0][0x248] ;  /* 0x00009200ff0c7b82 */ /* 0x000e220000000800 */
[----:B------:R-:W-:Y:S01]  /*2f7a0*/  PRMT R0, R16, 0x7771, RZ ;  /* 0x0000777110007816 */ /* 0x000fe200000000ff */
[----:B------:R-:W4:Y:S04]  /*2f7b0*/  LDL.LU R63, [R1+0xda8] ;  /* 0x000da800013f7983 */ /* 0x000f280000300800 */
[----:B------:R1:W-:Y:S04]  /*2f7c0*/  @P4 STG.E.U8 desc[UR28][R8.64], R0 ;  /* 0x0000000008004986 */ /* 0x0003e8000c10111c */
[----:B------:R1:W-:Y:S01]  /*2f7d0*/  @P5 STG.E.U8 desc[UR28][R2.64], R11 ;  /* 0x0000000b02005986 */ /* 0x0003e2000c10111c */
[C---:B------:R-:W-:Y:S01]  /*2f7e0*/  ISETP.LT.AND P6, PT, R15.reuse, UR6, !P0 ;  /* 0x000000060f007c0c */ /* 0x040fe2000c7c1270 */
[----:B------:R-:W-:Y:S01]  /*2f7f0*/  ULDC UR6, c[0x0][0x22c] ;  /* 0x00008b0000067ab9 */ /* 0x000fe20000000800 */
[----:B-1----:R-:W-:Y:S01]  /*2f800*/  IMAD R9, R15, UR4, RZ ;  /* 0x000000040f097c24 */ /* 0x002fe2000f8e02ff */
[----:B------:R-:W-:Y:S01]  /*2f810*/  ULDC UR4, c[0x0][0x22c] ;  /* 0x00008b0000047ab9 */ /* 0x000fe20000000800 */
[----:B------:R-:W-:Y:S01]  /*2f820*/  IADD3 R2, P4, R10, R68, RZ ;  /* 0x000000440a027210 */ /* 0x000fe20007f9e0ff */
[----:B------:R-:W-:Y:S01]  /*2f830*/  IMAD R0, R13, 0x4, R10 ;  /* 0x000000040d007824 */ /* 0x000fe200078e020a */
[----:B------:R-:W-:Y:S01]  /*2f840*/  PRMT R11, R18, 0x7771, RZ ;  /* 0x00007771120b7816 */ /* 0x000fe200000000ff */
[----:B------:R-:W1:Y:S01]  /*2f850*/  LDC R15, c[0x0][0x248] ;  /* 0x00009200ff0f7b82 */ /* 0x000e620000000800 */
[----:B------:R-:W-:-:S02]  /*2f860*/  LEA.HI.X.SX32 R3, R10, R69, 0x1, P4 ;  /* 0x000000450a037211 */ /* 0x000fc400020f0eff */
[-C--:B------:R-:W-:Y:S02]  /*2f870*/  IADD3 R8, P4, R9, R68.reuse, RZ ;  /* 0x0000004409087210 */ /* 0x080fe40007f9e0ff */
[----:B------:R-:W-:Y:S01]  /*2f880*/  PRMT R10, R19, 0x7771, RZ ;  /* 0x00007771130a7816 */ /* 0x000fe200000000ff */
[----:B------:R0:W-:Y:S01]  /*2f890*/  @P2 STG.E.U8 desc[UR28][R2.64], R11 ;  /* 0x0000000b02002986 */ /* 0x0001e2000c10111c */
[----:B------:R-:W-:Y:S01]  /*2f8a0*/  LEA.HI.X.SX32 R9, R9, R69, 0x1, P4 ;  /* 0x0000004509097211 */ /* 0x000fe200020f0eff */
[----:B------:R-:W1:Y:S04]  /*2f8b0*/  LDC R13, c[0x0][0x248] ;  /* 0x00009200ff0d7b82 */ /* 0x000e680000000800 */
[----:B------:R0:W-:Y:S02]  /*2f8c0*/  @P6 STG.E.U8 desc[UR28][R8.64], R10 ;  /* 0x0000000a08006986 */ /* 0x0001e4000c10111c */
[----:B0-----:R-:W-:-:S04]  /*2f8d0*/  IADD3 R2, P2, R0, R68, RZ ;  /* 0x0000004400027210 */ /* 0x001fc80007f5e0ff */
[----:B------:R-:W-:Y:S02]  /*2f8e0*/  LEA.HI.X.SX32 R3, R0, R69, 0x1, P2 ;  /* 0x0000004500037211 */ /* 0x000fe400010f0eff */
[----:B------:R-:W-:-:S05]  /*2f8f0*/  PRMT R8, R16, 0x7772, RZ ;  /* 0x0000777210087816 */ /* 0x000fca00000000ff */
[----:B------:R0:W-:Y:S01]  /*2f900*/  @P1 STG.E.U8 desc[UR28][R2.64], R8 ;  /* 0x0000000802001986 */ /* 0x0001e2000c10111c */
[----:B--2---:R-:W-:Y:S01]  /*2f910*/  ISETP.LT.AND P4, PT, R61, UR4, !P0 ;  /* 0x000000043d007c0c */ /* 0x004fe2000c781270 */
[----:B------:R-:W-:Y:S02]  /*2f920*/  ULDC UR4, c[0x0][0x22c] ;  /* 0x00008b0000047ab9 */ /* 0x000fe40000000800 */
[----:B------:R-:W2:Y:S01]  /*2f930*/  LDL.LU R61, [R1+0xdac] ;  /* 0x000dac00013d7983 */ /* 0x000ea20000300800 */
[----:B---3--:R-:W-:Y:S01]  /*2f940*/  ISETP.LT.AND P2, PT, R62, UR4, !P0 ;  /* 0x000000043e007c0c */ /* 0x008fe2000c741270 */
[----:B------:R-:W-:Y:S02]  /*2f950*/  ULDC UR4, c[0x0][0x22c] ;  /* 0x00008b0000047ab9 */ /* 0x000fe40000000800 */
[----:B------:R-:W3:Y:S01]  /*2f960*/  LDL.LU R62, [R1+0xdc0] ;  /* 0x000dc000013e7983 */ /* 0x000ee20000300800 */
[----:B----4-:R-:W-:Y:S02]  /*2f970*/  ISETP.LT.AND P1, PT, R60, UR4, !P0 ;  /* 0x000000043c007c0c */ /* 0x010fe4000c721270 */
[----:B------:R-:W-:Y:S01]  /*2f980*/  ISETP.LT.AND P5, PT, R14, UR7, !P0 ;  /* 0x000000070e007c0c */ /* 0x000fe2000c7a1270 */
[----:B------:R-:W4:Y:S01]  /*2f990*/  LDL.LU R60, [R1+0xdbc] ;  /* 0x000dbc00013c7983 */ /* 0x000f220000300800 */
[----:B------:R-:W1:Y:S01]  /*2f9a0*/  LDC R14, c[0x0][0x248] ;  /* 0x00009200ff0e7b82 */ /* 0x000e620000000800 */
[----:B------:R-:W-:Y:S01]  /*2f9b0*/  IMAD R0, R12, 0x2, R0 ;  /* 0x000000020c007824 */ /* 0x000fe200078e0200 */
[----:B------:R-:W-:Y:S01]  /*2f9c0*/  PRMT R11, R17, 0x7772, RZ ;  /* 0x00007772110b7816 */ /* 0x000fe200000000ff */
[----:B------:R-:W-:Y:S01]  /*2f9d0*/  ULDC UR4, c[0x0][0x22c] ;  /* 0x00008b0000047ab9 */ /* 0x000fe20000000800 */
[----:B------:R-:W-:Y:S01]  /*2f9e0*/  PRMT R10, R18, 0x7772, RZ ;  /* 0x00007772120a7816 */ /* 0x000fe200000000ff */
[----:B------:R-:W-:-:S03]  /*2f9f0*/  ULDC UR7, c[0x0][0x22c] ;  /* 0x00008b0000077ab9 */ /* 0x000fc60000000800 */
[----:B------:R-:W1:Y:S01]  /*2fa00*/  LDC R12, c[0x0][0x248] ;  /* 0x00009200ff0c7b82 */ /* 0x000e620000000800 */
[----:B0-----:R-:W-:-:S04]  /*2fa10*/  IADD3 R2, P6, R0, R68, RZ ;  /* 0x0000004400027210 */ /* 0x001fc80007fde0ff */
[-C--:B------:R-:W-:Y:S01]  /*2fa20*/  LEA.HI.X.SX32 R3, R0, R69.reuse, 0x1, P6 ;  /* 0x0000004500037211 */ /* 0x080fe200030f0eff */
[----:B-1----:R-:W-:Y:S02]  /*2fa30*/  IMAD R9, R14, 0x2, R0 ;  /* 0x000000020e097824 */ /* 0x002fe400078e0200 */
[----:B------:R-:W4:Y:S02]  /*2fa40*/  LDL.LU R14, [R1+0xbe0] ;  /* 0x000be000010e7983 */ /* 0x000f240000300800 */
[----:B------:R-:W-:Y:S01]  /*2fa50*/  IMAD R0, R15, 0x2, R9 ;  /* 0x000000020f007824 */ /* 0x000fe200078e0209 */
[C---:B------:R-:W-:Y:S01]  /*2fa60*/  IADD3 R8, P6, R9.reuse, R68, RZ ;  /* 0x0000004409087210 */ /* 0x040fe20007fde0ff */
[----:B------:R0:W-:Y:S01]  /*2fa70*/  @P3 STG.E.U8 desc[UR28][R2.64], R11 ;  /* 0x0000000b02003986 */ /* 0x0001e2000c10111c */
[----:B------:R-:W-:Y:S01]  /*2fa80*/  PRMT R16, R16, 0x7773, RZ ;  /* 0x0000777310107816 */ /* 0x000fe200000000ff */
[----:B------:R-:W1:Y:S01]  /*2fa90*/  LDC R15, c[0x0][0x248] ;  /* 0x00009200ff0f7b82 */ /* 0x000e620000000800 */
[----:B------:R-:W-:-:S05]  /*2faa0*/  LEA.HI.X.SX32 R9, R9, R69, 0x1, P6 ;  /* 0x0000004509097211 */ /* 0x000fca00030f0eff */
[----:B------:R0:W-:Y:S02]  /*2fab0*/  @P5 STG.E.U8 desc[UR28][R8.64], R10 ;  /* 0x0000000a08005986 */ /* 0x0001e4000c10111c */
[C---:B0-----:R-:W-:Y:S01]  /*2fac0*/  IADD3 R2, P6, R0.reuse, R68, RZ ;  /* 0x0000004400027210 */ /* 0x041fe20007fde0ff */
[----:B------:R-:W0:Y:S03]  /*2fad0*/  LDC R11, c[0x0][0x248] ;  /* 0x00009200ff0b7b82 */ /* 0x000e260000000800 */
[----:B------:R-:W-:Y:S01]  /*2fae0*/  LEA.HI.X.SX32 R3, R0, R69, 0x1, P6 ;  /* 0x0000004500037211 */ /* 0x000fe200030f0eff */
[----:B------:R-:W-:Y:S01]  /*2faf0*/  IMAD R0, R13, 0x2, R0 ;  /* 0x000000020d007824 */ /* 0x000fe200078e0200 */
[----:B------:R-:W-:-:S03]  /*2fb00*/  PRMT R8, R19, 0x7772, RZ ;  /* 0x0000777213087816 */ /* 0x000fc600000000ff */
[----:B------:R-:W-:Y:S01]  /*2fb10*/  IMAD R10, R12, 0x2, R0 ;  /* 0x000000020c0a7824 */ /* 0x000fe200078e0200 */
[----:B------:R-:W-:Y:S01]  /*2fb20*/  ISETP.LT.AND P3, PT, R63, UR4, !P0 ;  /* 0x000000043f007c0c */ /* 0x000fe2000c761270 */
[----:B------:R-:W-:Y:S01]  /*2fb30*/  ULDC UR4, c[0x0][0x22c] ;  /* 0x00008b0000047ab9 */ /* 0x000fe20000000800 */
[----:B------:R-:W-:Y:S01]  /*2fb40*/  PRMT R17, R17, 0x7773, RZ ;  /* 0x0000777311117816 */ /* 0x000fe200000000ff */
[----:B------:R1:W-:Y:S01]  /*2fb50*/  @P4 STG.E.U8 desc[UR28][R2.64], R8 ;  /* 0x0000000802004986 */ /* 0x0003e2000c10111c */
[----:B------:R-:W0:Y:S01]  /*2fb60*/  LDC R12, c[0x0][0x248] ;  /* 0x00009200ff0c7b82 */ /* 0x000e220000000800 */
[-C--:B-1----:R-:W-:Y:S02]  /*2fb70*/  IADD3 R2, P4, R0, R68.reuse, RZ ;  /* 0x0000004400027210 */ /* 0x082fe40007f9e0ff */
[----:B------:R-:W-:Y:S02]  /*2fb80*/  IADD3 R8, P6, R10, R68, RZ ;  /* 0x000000440a087210 */ /* 0x000fe40007fde0ff */
[----:B------:R-:W-:-:S02]  /*2fb90*/  LEA.HI.X.SX32 R3, R0, R69, 0x1, P4 ;  /* 0x0000004500037211 */ /* 0x000fc400020f0eff */
[----:B------:R-:W-:-:S03]  /*2fba0*/  LEA.HI.X.SX32 R9, R10, R69, 0x1, P6 ;  /* 0x000000450a097211 */ /* 0x000fc600030f0eff */
[----:B------:R-:W-:Y:S04]  /*2fbb0*/  @P2 STG.E.U8 desc[UR28][R2.64], R16 ;  /* 0x0000001002002986 */ /* 0x000fe8000c10111c */
[----:B------:R1:W-:Y:S01]  /*2fbc0*/  @P1 STG.E.U8 desc[UR28][R8.64], R17 ;  /* 0x0000001108001986 */ /* 0x0003e2000c10111c */
[----:B--2---:R-:W-:Y:S01]  /*2fbd0*/  ISETP.LT.AND P5, PT, R61, UR4, !P0 ;  /* 0x000000043d007c0c */ /* 0x004fe2000c7a1270 */
[----:B------:R-:W-:Y:S02]  /*2fbe0*/  ULDC UR4, c[0x0][0x22c] ;  /* 0x00008b0000047ab9 */ /* 0x000fe40000000800 */
[----:B------:R-:W2:Y:S01]  /*2fbf0*/  LDL.LU R61, [R1+0xdc4] ;  /* 0x000dc400013d7983 */ /* 0x000ea20000300800 */
[----:B---3--:R-:W-:-:S03]  /*2fc00*/  ISETP.LT.AND P4, PT, R62, UR4, !P0 ;  /* 0x000000043e007c0c */ /* 0x008fc6000c781270 */
[----:B------:R-:W3:Y:S01]  /*2fc10*/  LDL.LU R13, [R1+0xdcc] ;  /* 0x000dcc00010d7983 */ /* 0x000ee20000300800 */
[----:B------:R-:W-:Y:S02]  /*2fc20*/  ULDC UR4, c[0x0][0x22c] ;  /* 0x00008b0000047ab9 */ /* 0x000fe40000000800 */
[----:B----4-:R-:W-:Y:S01]  /*2fc30*/  ISETP.LT.AND P2, PT, R60, UR4, !P0 ;  /* 0x000000043c007c0c */ /* 0x010fe2000c741270 */
[----:B0-----:R-:W-:Y:S01]  /*2fc40*/  IMAD R10, R11, 0x2, R10 ;  /* 0x000000020b0a7824 */ /* 0x001fe200078e020a */
[----:B------:R-:W4:Y:S01]  /*2fc50*/  LDL.LU R60, [R1+0xdc8] ;  /* 0x000dc800013c7983 */ /* 0x000f220000300800 */
[----:B------:R-:W0:Y:S01]  /*2fc60*/  LDC R11, c[0x0][0x248] ;  /* 0x00009200ff0b7b82 */ /* 0x000e220000000800 */
[----:B------:R-:W-:Y:S02]  /*2fc70*/  ULDC UR4, c[0x0][0x248] ;  /* 0x0000920000047ab9 */ /* 0x000fe40000000800 */
[----:B-1----:R-:W4:Y:S04]  /*2fc80*/  LDL.LU R17, [R1+0xdd0] ;  /* 0x000dd00001117983 */ /* 0x002f280000300800 */
[----:B------:R-:W4:Y:S01]  /*2fc90*/  LDL.LU R16, [R1+0xdd4] ;  /* 0x000dd40001107983 */ /* 0x000f220000300800 */
[----:B------:R-:W-:-:S02]  /*2fca0*/  IADD3 R2, P1, R10, R68, RZ ;  /* 0x000000440a027210 */ /* 0x000fc40007f3e0ff */
[----:B------:R-:W-:Y:S02]  /*2fcb0*/  PRMT R18, R18, 0x7773, RZ ;  /* 0x0000777312127816 */ /* 0x000fe400000000ff */
[----:B------:R-:W-:Y:S01]  /*2fcc0*/  LEA.HI.X.SX32 R3, R10, R69, 0x1, P1 ;  /* 0x000000450a037211 */ /* 0x000fe200008f0eff */
[----:B------:R-:W-:Y:S01]  /*2fcd0*/  IMAD R10, R12, 0x4, R10 ;  /* 0x000000040c0a7824 */ /* 0x000fe200078e020a */
[----:B------:R-:W-:Y:S01]  /*2fce0*/  PRMT R19, R19, 0x7773, RZ ;  /* 0x0000777313137816 */ /* 0x000fe200000000ff */
[----:B------:R-:W1:Y:S01]  /*2fcf0*/  LDC R12, c[0x0][0x248] ;  /* 0x00009200ff0c7b82 */ /* 0x000e620000000800 */
[C---:B------:R-:W-:Y:S01]  /*2fd00*/  ISETP.LT.AND P6, PT, R14.reuse, UR6, !P0 ;  /* 0x000000060e007c0c */ /* 0x040fe2000c7c1270 */
[----:B------:R-:W-:Y:S01]  /*2fd10*/  IMAD R0, R14, UR4, RZ ;  /* 0x000000040e007c24 */ /* 0x000fe2000f8e02ff */
[----:B------:R0:W-:Y:S05]  /*2fd20*/  @P3 STG.E.U8 desc[UR28][R2.64], R18 ;  /* 0x0000001202003986 */ /* 0x0001ea000c10111c */
[----:B------:R-:W1:Y:S01]  /*2fd30*/  LDC R14, c[0x0][0x248] ;  /* 0x00009200ff0e7b82 */ /* 0x000e620000000800 */
[----:B------:R-:W-:Y:S01]  /*2fd40*/  ULDC UR4, c[0x0][0x22c] ;  /* 0x00008b0000047ab9 */ /* 0x000fe20000000800 */
[----:B------:R-:W-:Y:S01]  /*2fd50*/  ULDC UR6, c[0x0][0x22c] ;  /* 0x00008b0000067ab9 */ /* 0x000fe20000000800 */
[----:B------:R-:W-:-:S04]  /*2fd60*/  IADD3 R8, P1, R0, R68, RZ ;  /* 0x0000004400087210 */ /* 0x000fc80007f3e0ff */
[-C--:B------:R-:W-:Y:S02]  /*2fd70*/  LEA.HI.X.SX32 R9, R0, R69.reuse, 0x1, P1 ;  /* 0x0000004500097211 */ /* 0x080fe400008f0eff */
[----:B0-----:R-:W-:Y:S01]  /*2fd80*/  IADD3 R2, P3, R10, R68, RZ ;  /* 0x000000440a027210 */ /* 0x001fe20007f7e0ff */
[----:B------:R-:W4:Y:S01]  /*2fd90*/  LDL.LU R18, [R1+0xddc] ;  /* 0x000ddc0001127983 */ /* 0x000f220000300800 */
[----:B------:R-:W-:Y:S02]  /*2fda0*/  PRMT R0, R20, 0x7770, RZ ;  /* 0x0000777014007816 */ /* 0x000fe400000000ff */
[----:B------:R-:W-:Y:S01]  /*2fdb0*/  LEA.HI.X.SX32 R3, R10, R69, 0x1, P3 ;  /* 0x000000450a037211 */ /* 0x000fe200018f0eff */
[----:B------:R-:W-:Y:S01]  /*2fdc0*/  IMAD R10, R11, 0x2, R10 ;  /* 0x000000020b0a7824 */ /* 0x000fe200078e020a */
[----:B------:R1:W-:Y:S04]  /*2fdd0*/  @P6 STG.E.U8 desc[UR28][R8.64], R19 ;  /* 0x0000001308006986 */ /* 0x0003e8000c10111c */
[----:B------:R0:W-:Y:S01]  /*2fde0*/  @P5 STG.E.U8 desc[UR28][R2.64], R0 ;  /* 0x0000000002005986 */ /* 0x0001e2000c10111c */
[----:B------:R-:W-:Y:S01]  /*2fdf0*/  PRMT R11, R21, 0x7770, RZ ;  /* 0x00007770150b7816 */ /* 0x000fe200000000ff */
[----:B-1----:R-:W-:-:S02]  /*2fe00*/  IMAD R9, R14, 0x2, R10 ;  /* 0x000000020e097824 */ /* 0x002fc400078e020a */
[----:B------:R-:W1:Y:S01]  /*2fe10*/  LDC R14, c[0x0][0x248] ;  /* 0x00009200ff0e7b82 */ /* 0x000e620000000800 */
[----:B0-----:R-:W-:-:S04]  /*2fe20*/  IADD3 R2, P6, R10, R68, RZ ;  /* 0x000000440a027210 */ /* 0x001fc80007fde0ff */
[-C--:B------:R-:W-:Y:S02]  /*2fe30*/  LEA.HI.X.SX32 R3, R10, R69.reuse, 0x1, P6 ;  /* 0x000000450a037211 */ /* 0x080fe400030f0eff */
[----:B------:R-:W-:Y:S01]  /*2fe40*/  IADD3 R8, P6, R9, R68, RZ ;  /* 0x0000004409087210 */ /* 0x000fe20007fde0ff */
[----:B------:R-:W-:Y:S01]  /*2fe50*/  IMAD R0, R15, 0x2, R9 ;  /* 0x000000020f007824 */ /* 0x000fe200078e0209 */
[----:B------:R-:W-:Y:S01]  /*2fe60*/  PRMT R10, R22, 0x7770, RZ ;  /* 0x00007770160a7816 */ /* 0x000fe200000000ff */
[----:B------:R0:W-:Y:S01]  /*2fe70*/  @P4 STG.E.U8 desc[UR28][R2.64], R11 ;  /* 0x0000000b02004986 */ /* 0x0001e2000c10111c */
[----:B------:R-:W-:-:S03]  /*2fe80*/  LEA.HI.X.SX32 R9, R9, R69, 0x1, P6 ;  /* 0x0000004509097211 */ /* 0x000fc600030f0eff */
[----:B------:R-:W4:Y:S04]  /*2fe90*/  LDL.LU R15, [R1+0xbdc] ;  /* 0x000bdc00010f7983 */ /* 0x000f280000300800 */
[----:B------:R0:W-:Y:S01]  /*2fea0*/  @P2 STG.E.U8 desc[UR28][R8.64], R10 ;  /* 0x0000000a08002986 */ /* 0x0001e2000c10111c */
[----:B--2---:R-:W-:Y:S01]  /*2feb0*/  ISETP.LT.AND P1, PT, R61, UR4, !P0 ;  /* 0x000000043d007c0c */ /* 0x004fe2000c721270 */
[----:B------:R-:W-:Y:S02]  /*2fec0*/  ULDC UR4, c[0x0][0x22c] ;  /* 0x00008b0000047ab9 */ /* 0x000fe40000000800 */
[----:B---3--:R-:W-:Y:S01]  /*2fed0*/  ISETP.LT.AND P3, PT, R13, UR4, !P0 ;  /* 0x000000040d007c0c */ /* 0x008fe2000c761270 */
[----:B------:R-:W-:Y:S01]  /*2fee0*/  ULDC UR4, c[0x0][0x22c] ;  /* 0x00008b0000047ab9 */ /* 0x000fe20000000800 */
[----:B------:R-:W2:Y:S01]  /*2fef0*/  LDC R13, c[0x0][0x248] ;  /* 0x00009200ff0d7b82 */ /* 0x000ea20000000800 */
[----:B----4-:R-:W-:Y:S01]  /*2ff00*/  ISETP.LT.AND P5, PT, R60, UR4, !P0 ;  /* 0x000000043c007c0c */ /* 0x010fe2000c7a1270 */
[----:B------:R-:W-:-:S02]  /*2ff10*/  ULDC UR4, c[0x0][0x22c] ;  /* 0x00008b0000047ab9 */ /* 0x000fc40000000800 */
[----:B------:R-:W-:Y:S01]  /*2ff20*/  ISETP.LT.AND P4, PT, R17, UR4, !P0 ;  /* 0x0000000411007c0c */ /* 0x000fe2000c781270 */
[----:B------:R-:W-:Y:S01]  /*2ff30*/  ULDC UR4, c[0x0][0x22c] ;  /* 0x00008b0000047ab9 */ /* 0x000fe20000000800 */
[----:B------:R-:W3:Y:S01]  /*2ff40*/  LDL.LU R17, [R1+0xde4] ;  /* 0x000de40001117983 */ /* 0x000ee20000300800 */
[----:B------:R-:W-:Y:S01]  /*2ff50*/  ISETP.LT.AND P2, PT, R16, UR4, !P0 ;  /* 0x0000000410007c0c */ /* 0x000fe2000c741270 */
[----:B------:R-:W-:Y:S02]  /*2ff60*/  ULDC UR4, c[0x0][0x22c] ;  /* 0x00008b0000047ab9 */ /* 0x000fe40000000800 */
[----:B------:R-:W4:Y:S01]  /*2ff70*/  LDL.LU R16, [R1+0xde8] ;  /* 0x000de80001107983 */ /* 0x000f220000300800 */
[C---:B0-----:R-:W-:Y:S02]  /*2ff80*/  IADD3 R2, P6, R0.reuse, R68, RZ ;  /* 0x0000004400027210 */ /* 0x041fe40007fde0ff */
[----:B------:R-:W-:Y:S02]  /*2ff90*/  PRMT R10, R23, 0x7770, RZ ;  /* 0x00007770170a7816 */ /* 0x000fe400000000ff */
[----:B------:R-:W-:Y:S01]  /*2ffa0*/  LEA.HI.X.SX32 R3, R0, R69, 0x1, P6 ;  /* 0x0000004500037211 */ /* 0x000fe200030f0eff */
[----:B--2---:R-:W-:-:S04]  /*2ffb0*/  IMAD R9, R13, 0x2, R0 ;  /* 0x000000020d097824 */ /* 0x004fc800078e0200 */
[----:B------:R0:W-:Y:S01]  /*2ffc0*/  @P1 STG.E.U8 desc[UR28][R2.64], R10 ;  /* 0x0000000a02001986 */ /* 0x0001e2000c10111c */
[----:B------:R-:W-:Y:S01]  /*2ffd0*/  IMAD R0, R12, 0x2, R9 ;  /* 0x000000020c007824 */ /* 0x000fe200078e0209 */
[-C--:B------:R-:W-:Y:S02]  /*2ffe0*/  IADD3 R8, P6, R9, R68.reuse, RZ ;  /* 0x0000004409087210 */ /* 0x080fe40007fde0ff */
[----:B------:R-:W2:Y:S01]  /*2fff0*/  LDL.LU R13, [R1+0xde0] ;  /* 0x000de000010d7983 */ /* 0x000ea20000300800 */
[----:B------:R-:W-:Y:S01]  /*30000*/  PRMT R11, R21, 0x7771, RZ ;  /* 0x00007771150b7816 */ /* 0x000fe200000000ff */
[----:B------:R-:W3:Y:S01]  /*30010*/  LDC R12, c[0x0][0x248] ;  /* 0x00009200ff0c7b82 */ /* 0x000ee20000000800 */
[----:B------:R-:W-:Y:S01]  /*30020*/  LEA.HI.X.SX32 R9, R9, R69, 0x1, P6 ;  /* 0x0000004509097211 */ /* 0x000fe200030f0eff */
[----:B------:R-:W2:Y:S01]  /*30030*/  LDL.LU R19, [R1+0xdec] ;  /* 0x000dec0001137983 */ /* 0x000ea20000300800 */
[----:B0-----:R-:W-:Y:S02]  /*30040*/  IADD3 R2, P6, R0, R68, RZ ;  /* 0x0000004400027210 */ /* 0x001fe40007fde0ff */
[----:B------:R-:W-:-:S02]  /*30050*/  PRMT R10, R20, 0x7771, RZ ;  /* 0x00007771140a7816 */ /* 0x000fc400000000ff */
[----:B------:R-:W-:Y:S02]  /*30060*/  LEA.HI.X.SX32 R3, R0, R69, 0x1, P6 ;  /* 0x0000004500037211 */ /* 0x000fe400030f0eff */
[----:B------:R-:W-:Y:S01]  /*30070*/  ISETP.LT.AND P1, PT, R18, UR4, !P0 ;  /* 0x0000000412007c0c */ /* 0x000fe2000c721270 */
[----:B------:R-:W-:Y:S01]  /*30080*/  ULDC UR4, c[0x0][0x248] ;  /* 0x0000920000047ab9 */ /* 0x000fe20000000800 */
[----:B------:R0:W-:Y:S04]  /*30090*/  @P3 STG.E.U8 desc[UR28][R8.64], R10 ;  /* 0x0000000a08003986 */ /* 0x0001e8000c10111c */
[----:B------:R-:W2:Y:S04]  /*300a0*/  LDL.LU R18, [R1+0xdf0] ;  /* 0x000df00001127983 */ /* 0x000ea80000300800 */
[----:B------:R4:W-:Y:S01]  /*300b0*/  @P5 STG.E.U8 desc[UR28][R2.64], R11 ;  /* 0x0000000b02005986 */ /* 0x0009e2000c10111c */
[----:B-1----:R-:W-:-:S02]  /*300c0*/  IMAD R0, R14, 0x2, R0 ;  /* 0x000000020e007824 */ /* 0x002fc400078e0200 */
[----:B------:R-:W1:Y:S08]  /*300d0*/  LDC R14, c[0x0][0x248] ;  /* 0x00009200ff0e7b82 */ /* 0x000e700000000800 */
[----:B0-----:R-:W0:Y:S01]  /*300e0*/  LDC R10, c[0x0][0x248] ;  /* 0x00009200ff0a7b82 */ /* 0x001e220000000800 */
[----:B------:R-:W-:Y:S01]  /*300f0*/  IMAD R8, R15, UR4, RZ ;  /* 0x000000040f087c24 */ /* 0x000fe2000f8e02ff */
[----:B------:R-:W-:-:S02]  /*30100*/  ULDC UR4, c[0x0][0x22c] ;  /* 0x00008b0000047ab9 */ /* 0x000fc40000000800 */
[----:B----4-:R-:W-:Y:S01]  /*30110*/  ISETP.LT.AND P5, PT, R16, UR4, !P0 ;  /* 0x0000000410007c0c */ /* 0x010fe2000c7a1270 */
[----:B------:R-:W-:Y:S01]  /*30120*/  ULDC UR4, c[0x0][0x22c] ;  /* 0x00008b0000047ab9 */ /* 0x000fe20000000800 */
[----:B------:R-:W4:Y:S01]  /*30130*/  LDL.LU R16, [R1+0xdf4] ;  /* 0x000df40001107983 */ /* 0x000f220000300800 */
[C---:B------:R-:W-:Y:S02]  /*30140*/  IADD3 R2, P3, R0.reuse, R68, RZ ;  /* 0x0000004400027210 */ /* 0x040fe40007f7e0ff */
[----:B------:R-:W-:Y:S01]  /*30150*/  ISETP.LT.AND P6, PT, R15, UR6, !P0 ;  /* 0x000000060f007c0c */ /* 0x000fe2000c7c1270 */
[----:B------:R-:W-:Y:S01]  /*30160*/  ULDC UR6, c[0x0][0x22c] ;  /* 0x00008b0000067ab9 */ /* 0x000fe20000000800 */
[----:B------:R-:W1:Y:S01]  /*30170*/  LDC R15, c[0x0][0x248] ;  /* 0x00009200ff0f7b82 */ /* 0x000e620000000800 */
[----:B------:R-:W-:Y:S02]  /*30180*/  LEA.HI.X.SX32 R3, R0, R69, 0x1, P3 ;  /* 0x0000004500037211 */ /* 0x000fe400018f0eff */
[----:B------:R-:W-:-:S05]  /*30190*/  PRMT R9, R22, 0x7771, RZ ;  /* 0x0000777116097816 */ /* 0x000fca00000000ff */
[----:B------:R0:W-:Y:S01]  /*301a0*/  @P4 STG.E.U8 desc[UR28][R2.64], R9 ;  /* 0x0000000902004986 */ /* 0x0001e2000c10111c */
[----:B---3--:R-:W-:Y:S01]  /*301b0*/  ISETP.LT.AND P3, PT, R17, UR7, !P0 ;  /* 0x0000000711007c0c */ /* 0x008fe2000c761270 */
[----:B------:R-:W-:Y:S01]  /*301c0*/  IMAD R0, R12, 0x4, R0 ;  /* 0x000000040c007824 */ /* 0x000fe200078e0200 */
[----:B------:R-:W-:Y:S01]  /*301d0*/  PRMT R11, R20, 0x7772, RZ ;  /* 0x00007772140b7816 */ /* 0x000fe200000000ff */
[----:B------:R-:W3:Y:S01]  /*301e0*/  LDL.LU R17, [R1+0xe04] ;  /* 0x000e040001117983 */ /* 0x000ee20000300800 */
[----:B------:R-:W4:Y:S01]  /*301f0*/  LDC R12, c[0x0][0x248] ;  /* 0x00009200ff0c7b82 */ /* 0x000f220000000800 */
[----:B------:R-:W-:Y:S01]  /*30200*/  ULDC UR7, c[0x0][0x22c] ;  /* 0x00008b0000077ab9 */ /* 0x000fe20000000800 */
[----:B0-----:R-:W-:-:S04]  /*30210*/  IADD3 R2, P4, R8, R68, RZ ;  /* 0x0000004408027210 */ /* 0x001fc80007f9e0ff */
[----:B------:R-:W-:Y:S02]  /*30220*/  LEA.HI.X.SX32 R3, R8, R69, 0x1, P4 ;  /* 0x0000004508037211 */ /* 0x000fe400020f0eff */
[----:B------:R-:W-:Y:S01]  /*30230*/  PRMT R8, R23, 0x7771, RZ ;  /* 0x0000777117087816 */ /* 0x000fe200000000ff */
[----:B------:R-:W-:-:S04]  /*30240*/  IMAD R9, R10, 0x2, R0 ;  /* 0x000000020a097824 */ /* 0x000fc800078e0200 */
[----:B------:R0:W-:Y:S01]  /*30250*/  @P6 STG.E.U8 desc[UR28][R2.64], R8 ;  /* 0x0000000802006986 */ /* 0x0001e2000c10111c */
[----:B-1----:R-:W-:Y:S01]  /*30260*/  IMAD R10, R15, 0x2, R9 ;  /* 0x000000020f0a7824 */ /* 0x002fe200078e0209 */
[----:B0-----:R-:W-:-:S04]  /*30270*/  IADD3 R2, P6, R0, R68, RZ ;  /* 0x0000004400027210 */ /* 0x001fc80007fde0ff */
[-C--:B------:R-:W-:Y:S02]  /*30280*/  LEA.HI.X.SX32 R3, R0, R69.reuse, 0x1, P6 ;  /* 0x0000004500037211 */ /* 0x080fe400030f0eff */
[-C--:B------:R-:W-:Y:S02]  /*30290*/  IADD3 R8, P6, R9, R68.reuse, RZ ;  /* 0x0000004409087210 */ /* 0x080fe40007fde0ff */
[----:B------:R-:W-:Y:S01]  /*302a0*/  PRMT R0, R21, 0x7772, RZ ;  /* 0x0000777215007816 */ /* 0x000fe200000000ff */
[----:B------:R0:W-:Y:S01]  /*302b0*/  @P2 STG.E.U8 desc[UR28][R2.64], R11 ;  /* 0x0000000b02002986 */ /* 0x0001e2000c10111c */
[----:B------:R-:W-:Y:S02]  /*302c0*/  LEA.HI.X.SX32 R9, R9, R69, 0x1, P6 ;  /* 0x0000004509097211 */ /* 0x000fe400030f0eff */
[----:B--2---:R-:W-:Y:S01]  /*302d0*/  ISETP.LT.AND P2, PT, R19, UR4, !P0 ;  /* 0x0000000413007c0c */ /* 0x004fe2000c741270 */
[----:B------:R-:W-:Y:S01]  /*302e0*/  ULDC UR4, c[0x0][0x22c] ;  /* 0x00008b0000047ab9 */ /* 0x000fe20000000800 */
[----:B------:R-:W2:Y:S04]  /*302f0*/  LDL.LU R19, [R1+0xbd8] ;  /* 0x000bd80001137983 */ /* 0x000ea80000300800 */
[----:B------:R1:W-:Y:S01]  /*30300*/  @P1 STG.E.U8 desc[UR28][R8.64], R0 ;  /* 0x0000000008001986 */ /* 0x0003e2000c10111c */
[----:B0-----:R-:W-:-:S04]  /*30310*/  IADD3 R2, P6, R10, R68, RZ ;  /* 0x000000440a027210 */ /* 0x001fc80007fde0ff */
[----:B------:R-:W-:Y:S02]  /*30320*/  LEA.HI.X.SX32 R3, R10, R69, 0x1, P6 ;  /* 0x000000450a037211 */ /* 0x000fe400030f0eff */
[----:B------:R-:W-:Y:S01]  /*30330*/  ISETP.LT.AND P1, PT, R18, UR4, !P0 ;  /* 0x0000000412007c0c */ /* 0x000fe2000c721270 */
[----:B------:R-:W-:Y:S01]  /*30340*/  ULDC UR4, c[0x0][0x22c] ;  /* 0x00008b0000047ab9 */ /* 0x000fe20000000800 */
[----:B------:R-:W2:Y:S01]  /*30350*/  LDL.LU R18, [R1+0xe00] ;  /* 0x000e000001127983 */ /* 0x000ea20000300800 */
[----:B-1----:R-:W-:-:S05]  /*30360*/  PRMT R9, R22, 0x7772, RZ ;  /* 0x0000777216097816 */ /* 0x002fca00000000ff */
[----:B------:R0:W-:Y:S01]  /*30370*/  @P3 STG.E.U8 desc[UR28][R2.64], R9 ;  /* 0x0000000902003986 */ /* 0x0001e2000c10111c */
[----:B----4-:R-:W-:Y:S02]  /*30380*/  ISETP.LT.AND P3, PT, R16, UR4, !P0 ;  /* 0x0000000410007c0c */ /* 0x010fe4000c761270 */
[----:B------:R-:W-:Y:S01]  /*30390*/  ISETP.LT.AND P4, PT, R13, UR6, !P0 ;  /* 0x000000060d007c0c */ /* 0x000fe2000c781270 */
[----:B------:R-:W4:Y:S01]  /*303a0*/  LDL.LU R16, [R1+0xe10] ;  /* 0x000e100001107983 */ /* 0x000f220000300800 */
[----:B------:R-:W1:Y:S01]  /*303b0*/  LDC R13, c[0x0][0x248] ;  /* 0x00009200ff0d7b82 */ /* 0x000e620000000800 */
[----:B------:R-:W-:Y:S01]  /*303c0*/  IMAD R0, R14, 0x2, R10 ;  /* 0x000000020e007824 */ /* 0x000fe200078e020a */
[----:B------:R-:W-:Y:S01]  /*303d0*/  ULDC UR4, c[0x0][0x22c] ;  /* 0x00008b0000047ab9 */ /* 0x000fe20000000800 */
[----:B------:R-:W-:Y:S01]  /*303e0*/  PRMT R11, R23, 0x7772, RZ ;  /* 0x00007772170b7816 */ /* 0x000fe200000000ff */
[----:B------:R-:W-:Y:S01]  /*303f0*/  ULDC UR6, c[0x0][0x22c] ;  /* 0x00008b0000067ab9 */ /* 0x000fe20000000800 */
[----:B0-----:R-:W-:-:S03]  /*30400*/  IMAD R3, R12, 0x2, R0 ;  /* 0x000000020c037824 */ /* 0x001fc600078e0200 */
[----:B------:R-:W0:Y:S01]  /*30410*/  LDC R10, c[0x0][0x248] ;  /* 0x00009200ff0a7b82 */ /* 0x000e220000000800 */
[----:B------:R-:W-:-:S04]  /*30420*/  IADD3 R8, P6, R0, R68, RZ ;  /* 0x0000004400087210 */ /* 0x000fc80007fde0ff */
[-C--:B------:R-:W-:Y:S02]  /*30430*/  LEA.HI.X.SX32 R9, R0, R69.reuse, 0x1, P6 ;  /* 0x0000004500097211 */ /* 0x080fe400030f0eff */
[----:B------:R-:W-:Y:S01]  /*30440*/  IADD3 R2, P6, R3, R68, RZ ;  /* 0x0000004403027210 */ /* 0x000fe20007fde0ff */
[----:B------:R-:W2:Y:S01]  /*30450*/  LDC R12, c[0x0][0x248] ;  /* 0x00009200ff0c7b82 */ /* 0x000ea20000000800 */
[----:B-1----:R-:W-:Y:S02]  /*30460*/  IMAD R0, R13, 0x2, R3 ;  /* 0x000000020d007824 */ /* 0x002fe400078e0203 */
[----:B------:R-:W-:Y:S02]  /*30470*/  LEA.HI.X.SX32 R3, R3, R69, 0x1, P6 ;  /* 0x0000004503037211 */ /* 0x000fe400030f0eff */
[----:B---3--:R-:W-:Y:S01]  /*30480*/  ISETP.LT.AND P6, PT, R17, UR4, !P0 ;  /* 0x0000000411007c0c */ /* 0x008fe2000c7c1270 */
[----:B------:R1:W-:Y:S01]  /*30490*/  @P5 STG.E.U8 desc[UR28][R8.64], R11 ;  /* 0x0000000b08005986 */ /* 0x0003e2000c10111c */
[----:B------:R-:W-:Y:S01]  /*304a0*/  PRMT R15, R20, 0x7773, RZ ;  /* 0x00007773140f7816 */ /* 0x000fe200000000ff */
[----:B------:R-:W-:-:S02]  /*304b0*/  ULDC UR4, c[0x0][0x248] ;  /* 0x0000920000047ab9 */ /* 0x000fc40000000800 */
[----:B------:R-:W3:Y:S04]  /*304c0*/  LDL.LU R17, [R1+0xe14] ;  /* 0x000e140001117983 */ /* 0x000ee80000300800 */
[----:B------:R-:W3:Y:S01]  /*304d0*/  LDL.LU R14, [R1+0xe0c] ;  /* 0x000e0c00010e7983 */ /* 0x000ee20000300800 */
[----:B0-----:R-:W-:Y:S01]  /*304e0*/  IMAD R13, R10, 0x2, R0 ;  /* 0x000000020a0d7824 */ /* 0x001fe200078e0200 */
[----:B------:R-:W-:Y:S01]  /*304f0*/  PRMT R21, R21, 0x7773, RZ ;  /* 0x0000777315157816 */ /* 0x000fe200000000ff */
[----:B------:R-:W0:Y:S01]  /*30500*/  LDC R10, c[0x0][0x248] ;  /* 0x00009200ff0a7b82 */ /* 0x000e220000000800 */
[CC--:B-1----:R-:W-:Y:S01]  /*30510*/  IADD3 R8, P5, R0.reuse, R68.reuse, RZ ;  /* 0x0000004400087210 */ /* 0x0c2fe20007fbe0ff */
[----:B------:R1:W-:Y:S03]  /*30520*/  @P4 STG.E.U8 desc[UR28][R2.64], R15 ;  /* 0x0000000f02004986 */ /* 0x0003e6000c10111c */
[----:B------:R-:W-:Y:S01]  /*30530*/  LEA.HI.X.SX32 R9, R0, R69, 0x1, P5 ;  /* 0x0000004500097211 */ /* 0x000fe200028f0eff */
[----:B------:R-:W3:Y:S02]  /*30540*/  LDL.LU R20, [R1+0xe18] ;  /* 0x000e180001147983 */ /* 0x000ee40000300800 */
[----:B------:R-:W3:Y:S01]  /*30550*/  LDC R0, c[0x0][0x248] ;  /* 0x00009200ff007b82 */ /* 0x000ee20000000800 */
[----:B-1----:R-:W-:-:S02]  /*30560*/  IADD3 R2, P5, R13, R68, RZ ;  /* 0x000000440d027210 */ /* 0x002fc40007fbe0ff */
[----:B------:R-:W-:Y:S02]  /*30570*/  PRMT R15, R22, 0x7773, RZ ;  /* 0x00007773160f7816 */ /* 0x000fe400000000ff */
[----:B------:R-:W-:Y:S01]  /*30580*/  LEA.HI.X.SX32 R3, R13, R69, 0x1, P5 ;  /* 0x000000450d037211 */ /* 0x000fe200028f0eff */
[----:B--2---:R-:W-:Y:S01]  /*30590*/  IMAD R11, R19, UR4, RZ ;  /* 0x00000004130b7c24 */ /* 0x004fe2000f8e02ff */
[----:B------:R1:W-:Y:S01]  /*305a0*/  @P2 STG.E.U8 desc[UR28][R8.64], R21 ;  /* 0x0000001508002986 */ /* 0x0003e2000c10111c */
[----:B------:R-:W-:-:S03]  /*305b0*/  ULDC UR4, c[0x0][0x22c] ;  /* 0x00008b0000047ab9 */ /* 0x000fc60000000800 */
[----:B------:R2:W-:Y:S01]  /*305c0*/  @P1 STG.E.U8 desc[UR28][R2.64], R15 ;  /* 0x0000000f02001986 */ /* 0x0005e2000c10111c */
[----:B------:R-:W-:Y:S01]  /*305d0*/  ISETP.LT.AND P4, PT, R19, UR6, !P0 ;  /* 0x0000000613007c0c */ /* 0x000fe2000c781270 */
[----:B------:R-:W-:Y:S01]  /*305e0*/  IMAD R13, R12, 0x4, R13 ;  /* 0x000000040c0d7824 */ /* 0x000fe200078e020d */
[----:B------:R-:W-:Y:S01]  /*305f0*/  PRMT R23, R23, 0x7773, RZ ;  /* 0x0000777317177816 */ /* 0x000fe200000000ff */
[----:B------:R-:W3:Y:S08]  /*30600*/  LDC R12, c[0x0][0x248] ;  /* 0x00009200ff0c7b82 */ /* 0x000ef00000000800 */
[----:B-1----:R-:W1:Y:S01]  /*30610*/  LDC R21, c[0x0][0x248] ;  /* 0x00009200ff157b82 */ /* 0x002e620000000800 */
[----:B----4-:R-:W-:Y:S01]  /*30620*/  ISETP.LT.AND P1, PT, R16, UR4, !P0 ;  /* 0x0000000410007c0c */ /* 0x010fe2000c721270 */
[----:B------:R-:W-:Y:S01]  /*30630*/  ULDC UR4, c[0x0][0x22c] ;  /* 0x00008b0000047ab9 */ /* 0x000fe20000000800 */
[----:B------:R-:W4:Y:S01]  /*30640*/  LDL.LU R16, [R1+0xe1c] ;  /* 0x000e1c0001107983 */ /* 0x000f220000300800 */
[----:B------:R-:W-:Y:S01]  /*30650*/  IADD3 R8, P5, R11, R68, RZ ;  /* 0x000000440b087210 */ /* 0x000fe20007fbe0ff */
[----:B------:R-:W-:-:S03]  /*30660*/  ULDC UR6, c[0x0][0x22c] ;  /* 0x00008b0000067ab9 */ /* 0x000fc60000000800 */
[-C--:B------:R-:W-:Y:S02]  /*30670*/  LEA.HI.X.SX32 R9, R11, R69.reuse, 0x1, P5 ;  /* 0x000000450b097211 */ /* 0x080fe400028f0eff */
[C---:B--2---:R-:W-:Y:S01]  /*30680*/  IADD3 R2, P5, R13.reuse, R68, RZ ;  /* 0x000000440d027210 */ /* 0x044fe20007fbe0ff */
[----:B------:R-:W2:Y:S02]  /*30690*/  LDC R11, c[0x0][0x248] ;  /* 0x00009200ff0b7b82 */ /* 0x000ea40000000800 */
[----:B------:R1:W-:Y:S01]  /*306a0*/  @P4 STG.E.U8 desc[UR28][R8.64], R23 ;  /* 0x0000001708004986 */ /* 0x0003e2000c10111c */
[----:B------:R-:W-:Y:S01]  /*306b0*/  LEA.HI.X.SX32 R3, R13, R69, 0x1, P5 ;  /* 0x000000450d037211 */ /* 0x000fe200028f0eff */
[----:B0-----:R-:W-:Y:S01]  /*306c0*/  IMAD R13, R10, 0x2, R13 ;  /* 0x000000020a0d7824 */ /* 0x001fe200078e020d */
[----:B------:R-:W-:Y:S01]  /*306d0*/  ISETP.LT.AND P2, PT, R18, UR7, !P0 ;  /* 0x0000000712007c0c */ /* 0x000fe2000c741270 */
[----:B------:R-:W-:Y:S01]  /*306e0*/  ULDC UR7, c[0x0][0x22c] ;  /* 0x00008b0000077ab9 */ /* 0x000fe20000000800 */
[----:B------:R-:W4:Y:S01]  /*306f0*/  LDL.LU R18, [R1+0xe24] ;  /* 0x000e240001127983 */ /* 0x000f220000300800 */
[----:B------:R-:W-:Y:S01]  /*30700*/  PRMT R19, R25, 0x7770, RZ ;  /* 0x0000777019137816 */ /* 0x000fe200000000ff */
[----:B------:R-:W0:Y:S01]  /*30710*/  LDC R10, c[0x0][0x248] ;  /* 0x00009200ff0a7b82 */ /* 0x000e220000000800 */
[----:B------:R-:W-:-:S07]  /*30720*/  PRMT R15, R26, 0x7770, RZ ;  /* 0x000077701a0f7816 */ /* 0x000fce00000000ff */
[----:B-1----:R-:W1:Y:S01]  /*30730*/  LDC R23, c[0x0][0x248] ;  /* 0x00009200ff177b82 */ /* 0x002e620000000800 */
[----:B---3--:R-:W-:Y:S01]  /*30740*/  ISETP.LT.AND P4, PT, R17, UR4, !P0 ;  /* 0x0000000411007c0c */ /* 0x008fe2000c781270 */
[----:B------:R-:W-:Y:S01]  /*30750*/  ULDC UR4, c[0x0][0x22c] ;  /* 0x00008b0000047ab9 */ /* 0x000fe20000000800 */
[----:B------:R-:W-:Y:S02]  /*30760*/  PRMT R17, R24, 0x7770, RZ ;  /* 0x0000777018117816 */ /* 0x000fe400000000ff */
[----:B------:R-:W-:Y:S01]  /*30770*/  ISETP.LT.AND P5, PT, R14, UR4, !P0 ;  /* 0x000000040e007c0c */ /* 0x000fe2000c7a1270 */
[----:B------:R-:W-:Y:S01]  /*30780*/  IMAD R14, R0, 0x2, R13 ;  /* 0x00000002000e7824 */ /* 0x000fe200078e020d */
[----:B------:R-:W-:Y:S01]  /*30790*/  ULDC UR4, c[0x0][0x22c] ;  /* 0x00008b0000047ab9 */ /* 0x000fe20000000800 */
[----:B------:R3:W-:Y:S01]  /*307a0*/  @P3 STG.E.U8 desc[UR28][R2.64], R17 ;  /* 0x0000001102003986 */ /* 0x0007e2000c10111c */
[----:B------:R-:W1:Y:S01]  /*307b0*/  LDC R0, c[0x0][0x248] ;  /* 0x00009200ff007b82 */ /* 0x000e620000000800 */
[----:B---3--:R-:W-:-:S04]  /*307c0*/  IADD3 R2, P3, R13, R68, RZ ;  /* 0x000000440d027210 */ /* 0x008fc80007f7e0ff */
[----:B------:R-:W-:Y:S02]  /*307d0*/  LEA.HI.X.SX32 R3, R13, R69, 0x1, P3 ;  /* 0x000000450d037211 */ /* 0x000fe400018f0eff */
[----:B------:R-:W-:-:S04]  /*307e0*/  IADD3 R8, P3, R14, R68, RZ ;  /* 0x000000440e087210 */ /* 0x000fc80007f7e0ff */
[----:B------:R-:W-:Y:S02]  /*307f0*/  LEA.HI.X.SX32 R9, R14, R69, 0x1, P3 ;  /* 0x000000450e097211 */ /* 0x000fe400018f0eff */
[----:B------:R-:W-:Y:S01]  /*30800*/  ISETP.LT.AND P3, PT, R20, UR4, !P0 ;  /* 0x0000000414007c0c */ /* 0x000fe2000c761270 */
[----:B--2---:R-:W-:Y:S01]  /*30810*/  IMAD R11, R11, 0x2, R14 ;  /* 0x000000020b0b7824 */ /* 0x004fe200078e020e */
[----:B------:R-:W2:Y:S01]  /*30820*/  LDL.LU R20, [R1+0xbd4] ;  /* 0x000bd40001147983 */ /* 0x000ea20000300800 */
[----:B------:R-:W-:-:S03]  /*30830*/  ULDC UR4, c[0x0][0x22c] ;  /* 0x00008b0000047ab9 */ /* 0x000fc60000000800 */
[----:B------:R3:W-:Y:S01]  /*30840*/  @P6 STG.E.U8 desc[UR28][R2.64], R19 ;  /* 0x0000001302006986 */ /* 0x0007e2000c10111c */
[----:B------:R-:W-:-:S03]  /*30850*/  IMAD R13, R12, 0x2, R11 ;  /* 0x000000020c0d7824 */ /* 0x000fc600078e020b */
[----:B------:R-:W2:Y:S04]  /*30860*/  LDL.LU R14, [R1+0xe2c] ;  /* 0x000e2c00010e7983 */ /* 0x000ea80000300800 */
[----:B------:R1:W-:Y:S01]  /*30870*/  @P2 STG.E.U8 desc[UR28][R8.64], R15 ;  /* 0x0000000f08002986 */ /* 0x0003e2000c10111c */
[----:B------:R-:W-:Y:S01]  /*30880*/  PRMT R17, R27, 0x7770, RZ ;  /* 0x000077701b117816 */ /* 0x000fe200000000ff */
[----:B---3--:R-:W3:Y:S01]  /*30890*/  LDC R19, c[0x0][0x248] ;  /* 0x00009200ff137b82 */ /* 0x008ee20000000800 */
[----:B----4-:R-:W-:Y:S01]  /*308a0*/  ISETP.LT.AND P2, PT, R16, UR4, !P0 ;  /* 0x0000000410007c0c */ /* 0x010fe2000c741270 */
[----:B------:R-:W-:Y:S01]  /*308b0*/  ULDC UR4, c[0x0][0x22c] ;  /* 0x00008b0000047ab9 */ /* 0x000fe20000000800 */
[----:B------:R-:W4:Y:S04]  /*308c0*/  LDL.LU R16, [R1+0xe30] ;  /* 0x000e300001107983 */ /* 0x000f280000300800 */
[----:B------:R-:W4:Y:S01]  /*308d0*/  LDL.LU R12, [R1+0xe28] ;  /* 0x000e2800010c7983 */ /* 0x000f220000300800 */
[----:B------:R-:W-:-:S04]  /*308e0*/  IADD3 R2, P6, R11, R68, RZ ;  /* 0x000000440b027210 */ /* 0x000fc80007fde0ff */
[-C--:B------:R-:W-:Y:S01]  /*308f0*/  LEA.HI.X.SX32 R3, R11, R69.reuse, 0x1, P6 ;  /* 0x000000450b037211 */ /* 0x080fe200030f0eff */
[----:B0-----:R-:W-:Y:S01]  /*30900*/  IMAD R11, R10, 0x2, R13 ;  /* 0x000000020a0b7824 */ /* 0x001fe200078e020d */
[C---:B-1----:R-:W-:Y:S01]  /*30910*/  IADD3 R8, P6, R13.reuse, R68, RZ ;  /* 0x000000440d087210 */ /* 0x042fe20007fde0ff */
[----:B------:R-:W0:Y:S02]  /*30920*/  LDC R10, c[0x0][0x248] ;  /* 0x00009200ff0a7b82 */ /* 0x000e240000000800 */
[----:B------:R1:W-:Y:S01]  /*30930*/  @P1 STG.E.U8 desc[UR28][R2.64], R17 ;  /* 0x0000001102001986 */ /* 0x0003e2000c10111c */
[----:B------:R-:W-:Y:S02]  /*30940*/  LEA.HI.X.SX32 R9, R13, R69, 0x1, P6 ;  /* 0x000000450d097211 */ /* 0x000fe400030f0eff */
[----:B------:R-:W-:Y:S01]  /*30950*/  PRMT R15, R24, 0x7771, RZ ;  /* 0x00007771180f7816 */ /* 0x000fe200000000ff */
[----:B------:R-:W-:Y:S01]  /*30960*/  IMAD R0, R0, 0x2, R11 ;  /* 0x0000000200007824 */ /* 0x000fe200078e020b */
[----:B------:R-:W-:-:S02]  /*30970*/  PRMT R13, R25, 0x7771, RZ ;  /* 0x00007771190d7816 */ /* 0x000fc400000000ff */
[C---:B-1----:R-:W-:Y:S01]  /*30980*/  IADD3 R2, P6, R11.reuse, R68, RZ ;  /* 0x000000440b027210 */ /* 0x042fe20007fde0ff */
[----:B------:R-:W1:Y:S03]  /*30990*/  LDC R17, c[0x0][0x248] ;  /* 0x00009200ff117b82 */ /* 0x000e660000000800 */
[----:B------:R-:W-:Y:S01]  /*309a0*/  LEA.HI.X.SX32 R3, R11, R69, 0x1, P6 ;  /* 0x000000450b037211 */ /* 0x000fe200030f0eff */
[----:B------:R3:W-:Y:S01]  /*309b0*/  @P4 STG.E.U8 desc[UR28][R8.64], R15 ;  /* 0x0000000f08004986 */ /* 0x0007e2000c10111c */
[----:B------:R-:W-:Y:S01]  /*309c0*/  ISETP.LT.AND P1, PT, R18, UR4, !P0 ;  /* 0x0000000412007c0c */ /* 0x000fe2000c721270 */
[----:B------:R-:W-:Y:S02]  /*309d0*/  ULDC UR4, c[0x0][0x248] ;  /* 0x0000920000047ab9 */ /* 0x000fe40000000800 */
[----:B------:R3:W-:Y:S04]  /*309e0*/  @P5 STG.E.U8 desc[UR28][R2.64], R13 ;  /* 0x0000000d02005986 */ /* 0x0007e8000c10111c */
[----:B------:R-:W4:Y:S01]  /*309f0*/  LDL.LU R18, [R1+0xe34] ;  /* 0x000e340001127983 */ /* 0x000f220000300800 */
[----:B---3--:R-:W-:-:S02]  /*30a00*/  PRMT R9, R26, 0x7771, RZ ;  /* 0x000077711a097816 */ /* 0x008fc400000000ff */
[----:B------:R-:W-:-:S04]  /*30a10*/  IADD3 R2, P4, R0, R68, RZ ;  /* 0x0000004400027210 */ /* 0x000fc80007f9e0ff */
[----:B------:R-:W-:-:S05]  /*30a20*/  LEA.HI.X.SX32 R3, R0, R69, 0x1, P4 ;  /* 0x0000004500037211 */ /* 0x000fca00020f0eff */
[----:B------:R3:W-:Y:S01]  /*30a30*/  @P3 STG.E.U8 desc[UR28][R2.64], R9 ;  /* 0x0000000902003986 */ /* 0x0007e2000c10111c */
[C---:B--2---:R-:W-:Y:S01]  /*30a40*/  IMAD R8, R20.reuse, UR4, RZ ;  /* 0x0000000414087c24 */ /* 0x044fe2000f8e02ff */
[----:B------:R-:W-:Y:S01]  /*30a50*/  ISETP.LT.AND P6, PT, R20, UR6, !P0 ;  /* 0x0000000614007c0c */ /* 0x000fe2000c7c1270 */
[----:B------:R-:W-:Y:S01]  /*30a60*/  ULDC UR6, c[0x0][0x22c] ;  /* 0x00008b0000067ab9 */ /* 0x000fe20000000800 */
[----:B------:R-:W-:Y:S01]  /*30a70*/  PRMT R11, R27, 0x7771, RZ ;  /* 0x000077711b0b7816 */ /* 0x000fe200000000ff */
[----:B------:R-:W-:Y:S01]  /*30a80*/  IMAD R0, R19, 0x4, R0 ;  /* 0x0000000413007824 */ /* 0x000fe200078e0200 */
[----:B------:R-:W-:Y:S01]  /*30a90*/  PRMT R15, R24, 0x7772, RZ ;  /* 0x00007772180f7816 */ /* 0x000fe200000000ff */
[----:B------:R-:W-:Y:S01]  /*30aa0*/  ULDC UR4, c[0x0][0x22c] ;  /* 0x00008b0000047ab9 */ /* 0x000fe20000000800 */
[----:B---3--:R-:W-:Y:S01]  /*30ab0*/  IADD3 R2, P3, R8, R68, RZ ;  /* 0x0000004408027210 */ /* 0x008fe20007f7e0ff */
[----:B------:R-:W2:Y:S01]  /*30ac0*/  LDC R19, c[0x0][0x248] ;  /* 0x00009200ff137b82 */ /* 0x000ea20000000800 */
[----:B------:R-:W-:Y:S01]  /*30ad0*/  ISETP.LT.AND P4, PT, R14, UR7, !P0 ;  /* 0x000000070e007c0c */ /* 0x000fe2000c781270 */
[----:B-1----:R-:W-:Y:S01]  /*30ae0*/  IMAD R9, R17, 0x2, R0 ;  /* 0x0000000211097824 */ /* 0x002fe200078e0200 */
[----:B------:R-:W3:Y:S01]  /*30af0*/  LDL.LU R14, [R1+0xe38] ;  /* 0x000e3800010e7983 */ /* 0x000ee20000300800 */
[----:B------:R-:W-:Y:S01]  /*30b00*/  LEA.HI.X.SX32 R3, R8, R69, 0x1, P3 ;  /* 0x0000004508037211 */ /* 0x000fe200018f0eff */
[----:B------:R-:W-:Y:S01]  /*30b10*/  ULDC UR7, c[0x0][0x22c] ;  /* 0x00008b0000077ab9 */ /* 0x000fe20000000800 */
[----:B------:R-:W-:-:S02]  /*30b20*/  PRMT R13, R25, 0x7772, RZ ;  /* 0x00007772190d7816 */ /* 0x000fc400000000ff */
[----:B------:R-:W1:Y:S01]  /*30b30*/  LDC R17, c[0x0][0x248] ;  /* 0x00009200ff117b82 */ /* 0x000e620000000800 */
[----:B----4-:R-:W-:Y:S01]  /*30b40*/  ISETP.LT.AND P3, PT, R12, UR6, !P0 ;  /* 0x000000060c007c0c */ /* 0x010fe2000c761270 */
[----:B------:R4:W-:Y:S01]  /*30b50*/  @P6 STG.E.U8 desc[UR28][R2.64], R11 ;  /* 0x0000000b02006986 */ /* 0x0009e2000c10111c */
[----:B------:R-:W-:Y:S01]  /*30b60*/  ISETP.LT.AND P5, PT, R16, UR4, !P0 ;  /* 0x0000000410007c0c */ /* 0x000fe2000c7a1270 */
[----:B------:R-:W-:Y:S01]  /*30b70*/  ULDC UR4, c[0x0][0x22c] ;  /* 0x00008b0000047ab9 */ /* 0x000fe20000000800 */
[----:B------:R-:W-:Y:S01]  /*30b80*/  PRMT R25, R25, 0x7773, RZ ;  /* 0x0000777319197816 */ /* 0x000fe200000000ff */
[----:B------:R-:W2:Y:S01]  /*30b90*/  LDL.LU R12, [R1+0xe3c] ;  /* 0x000e3c00010c7983 */ /* 0x000ea20000300800 */
[----:B------:R-:W-:-:S03]  /*30ba0*/  ULDC UR6, c[0x0][0x22c] ;  /* 0x00008b0000067ab9 */ /* 0x000fc60000000800 */
[----:B------:R-:W2:Y:S01]  /*30bb0*/  LDL.LU R16, [R1+0xe4c] ;  /* 0x000e4c0001107983 */ /* 0x000ea20000300800 */
[----:B----4-:R-:W-:-:S03]  /*30bc0*/  IADD3 R2, P6, R0, R68, RZ ;  /* 0x0000004400027210 */ /* 0x010fc60007fde0ff */
[----:B------:R-:W4:Y:S01]  /*30bd0*/  LDL.LU R20, [R1+0xbd0] ;  /* 0x000bd00001147983 */ /* 0x000f220000300800 */
[----:B------:R-:W-:Y:S01]  /*30be0*/  LEA.HI.X.SX32 R3, R0, R69, 0x1, P6 ;  /* 0x0000004500037211 */ /* 0x000fe200030f0eff */
[----:B0-----:R-:W-:Y:S01]  /*30bf0*/  IMAD R0, R10, 0x2, R9 ;  /* 0x000000020a007824 */ /* 0x001fe200078e0209 */
[----:B------:R-:W-:-:S03]  /*30c00*/  IADD3 R8, P6, R9, R68, RZ ;  /* 0x0000004409087210 */ /* 0x000fc60007fde0ff */
[----:B------:R0:W-:Y:S01]  /*30c10*/  @P2 STG.E.U8 desc[UR28][R2.64], R15 ;  /* 0x0000000f02002986 */ /* 0x0001e2000c10111c */
[----:B------:R-:W-:Y:S02]  /*30c20*/  LEA.HI.X.SX32 R9, R9, R69, 0x1, P6 ;  /* 0x0000004509097211 */ /* 0x000fe400030f0eff */
[----:B------:R-:W-:-:S03]  /*30c30*/  PRMT R11, R26, 0x7772, RZ ;  /* 0x000077721a0b7816 */ /* 0x000fc600000000ff */
[----:B------:R1:W-:Y:S01]  /*30c40*/  @P1 STG.E.U8 desc[UR28][R8.64], R13 ;  /* 0x0000000d08001986 */ /* 0x0003e2000c10111c */
[----:B0-----:R-:W-:Y:S01]  /*30c50*/  IADD3 R2, P6, R0, R68, RZ ;  /* 0x0000004400027210 */ /* 0x001fe20007fde0ff */
[----:B------:R-:W-:Y:S01]  /*30c60*/  IMAD R10, R21, 0x2, R0 ;  /* 0x00000002150a7824 */ /* 0x000fe200078e0200 */
[----:B------:R-:W-:Y:S01]  /*30c70*/  ISETP.LT.AND P2, PT, R18, UR4, !P0 ;  /* 0x0000000412007c0c */ /* 0x000fe2000c741270 */
[----:B------:R-:W-:Y:S01]  /*30c80*/  ULDC UR4, c[0x0][0x22c] ;  /* 0x00008b0000047ab9 */ /* 0x000fe20000000800 */
[----:B------:R-:W-:Y:S01]  /*30c90*/  LEA.HI.X.SX32 R3, R0, R69, 0x1, P6 ;  /* 0x0000004500037211 */ /* 0x000fe200030f0eff */
[----:B------:R-:W0:Y:S04]  /*30ca0*/  LDC R21, c[0x0][0x248] ;  /* 0x00009200ff157b82 */ /* 0x000e280000000800 */
[----:B------:R1:W-:Y:S04]  /*30cb0*/  @P4 STG.E.U8 desc[UR28][R2.64], R11 ;  /* 0x0000000b02004986 */ /* 0x0003e8000c10111c */
[----:B------:R-:W4:Y:S01]  /*30cc0*/  LDC R15, c[0x0][0x248] ;  /* 0x00009200ff0f7b82 */ /* 0x000f220000000800 */
[----:B---3--:R-:W-:Y:S01]  /*30cd0*/  ISETP.LT.AND P1, PT, R14, UR4, !P0 ;  /* 0x000000040e007c0c */ /* 0x008fe2000c721270 */
[----:B------:R-:W-:Y:S01]  /*30ce0*/  ULDC UR4, c[0x0][0x22c] ;  /* 0x00008b0000047ab9 */ /* 0x000fe20000000800 */
[----:B------:R-:W3:Y:S01]  /*30cf0*/  LDL.LU R14, [R1+0xe48] ;  /* 0x000e4800010e7983 */ /* 0x000ee20000300800 */
[----:B--2---:R-:W-:Y:S01]  /*30d00*/  ISETP.LT.AND P4, PT, R12, UR4, !P0 ;  /* 0x000000040c007c0c */ /* 0x004fe2000c781270 */
[----:B-1----:R-:W-:-:S02]  /*30d10*/  IMAD R0, R17, 0x2, R10 ;  /* 0x0000000211007824 */ /* 0x002fc400078e020a */
[----:B------:R-:W2:Y:S01]  /*30d20*/  LDL.LU R12, [R1+0xe58] ;  /* 0x000e5800010c7983 */ /* 0x000ea20000300800 */
[CC--:B------:R-:W-:Y:S01]  /*30d30*/  IADD3 R8, P6, R10.reuse, R68.reuse, RZ ;  /* 0x000000440a087210 */ /* 0x0c0fe20007fde0ff */
[----:B------:R-:W-:Y:S01]  /*30d40*/  ULDC UR4, c[0x0][0x22c] ;  /* 0x00008b0000047ab9 */ /* 0x000fe20000000800 */
[----:B------:R-:W-:Y:S01]  /*30d50*/  PRMT R13, R27, 0x7772, RZ ;  /* 0x000077721b0d7816 */ /* 0x000fe200000000ff */
[----:B------:R-:W2:Y:S01]  /*30d60*/  LDL.LU R18, [R1+0xe5c] ;  /* 0x000e5c0001127983 */ /* 0x000ea20000300800 */
[-C--:B------:R-:W-:Y:S01]  /*30d70*/  LEA.HI.X.SX32 R9, R10, R69.reuse, 0x1, P6 ;  /* 0x000000450a097211 */ /* 0x080fe200030f0eff */
[----:B------:R-:W-:Y:S01]  /*30d80*/  IMAD R10, R19, 0x2, R0 ;  /* 0x00000002130a7824 */ /* 0x000fe200078e0200 */
[C---:B------:R-:W-:Y:S01]  /*30d90*/  IADD3 R2, P6, R0.reuse, R68, RZ ;  /* 0x0000004400027210 */ /* 0x040fe20007fde0ff */
[----:B------:R-:W1:Y:S02]  /*30da0*/  LDC R17, c[0x0][0x248] ;  /* 0x00009200ff117b82 */ /* 0x000e640000000800 */
[----:B------:R0:W-:Y:S01]  /*30db0*/  @P5 STG.E.U8 desc[UR28][R8.64], R13 ;  /* 0x0000000d08005986 */ /* 0x0001e2000c10111c */
[----:B------:R-:W-:-:S02]  /*30dc0*/  LEA.HI.X.SX32 R3, R0, R69, 0x1, P6 ;  /* 0x0000004500037211 */ /* 0x000fc400030f0eff */
[----:B------:R-:W-:-:S03]  /*30dd0*/  PRMT R11, R24, 0x7773, RZ ;  /* 0x00007773180b7816 */ /* 0x000fc600000000ff */
[----:B------:R-:W1:Y:S01]  /*30de0*/  LDC R19, c[0x0][0x248] ;  /* 0x00009200ff137b82 */ /* 0x000e620000000800 */
[----:B0-----:R-:W-:-:S07]  /*30df0*/  IADD3 R8, P5, R10, R68, RZ ;  /* 0x000000440a087210 */ /* 0x001fce0007fbe0ff */
[----:B------:R-:W0:Y:S01]  /*30e00*/  LDC R13, c[0x0][0x248] ;  /* 0x00009200ff0d7b82 */ /* 0x000e220000000800 */
[----:B------:R-:W-:Y:S01]  /*30e10*/  LEA.HI.X.SX32 R9, R10, R69, 0x1, P5 ;  /* 0x000000450a097211 */ /* 0x000fe200028f0eff */
[----:B------:R-:W-:Y:S01]  /*30e20*/  IMAD R10, R21, 0x2, R10 ;  /* 0x00000002150a7824 */ /* 0x000fe200078e020a */
[----:B------:R4:W-:Y:S01]  /*30e30*/  @P3 STG.E.U8 desc[UR28][R2.64], R11 ;  /* 0x0000000b02003986 */ /* 0x0009e2000c10111c */
[----:B------:R-:W-:Y:S01]  /*30e40*/  ISETP.LT.AND P6, PT, R16, UR4, !P0 ;  /* 0x0000000410007c0c */ /* 0x000fe2000c7c1270 */
[----:B------:R-:W-:Y:S02]  /*30e50*/  ULDC UR4, c[0x0][0x248] ;  /* 0x0000920000047ab9 */ /* 0x000fe40000000800 */
[----:B------:R-:W2:Y:S01]  /*30e60*/  LDL.LU R16, [R1+0xe54] ;  /* 0x000e540001107983 */ /* 0x000ea20000300800 */
[----:B----4-:R-:W-:Y:S01]  /*30e70*/  IMAD R0, R20, UR4, RZ ;  /* 0x0000000414007c24 */ /* 0x010fe2000f8e02ff */
[----:B------:R-:W-:Y:S01]  /*30e80*/  ULDC UR4, c[0x0][0x22c] ;  /* 0x00008b0000047ab9 */ /* 0x000fe20000000800 */
[----:B------:R-:W-:Y:S01]  /*30e90*/  PRMT R27, R27, 0x7773, RZ ;  /* 0x000077731b1b7816 */ /* 0x000fe200000000ff */
[----:B------:R-:W4:Y:S01]  /*30ea0*/  LDC R21, c[0x0][0x248] ;  /* 0x00009200ff157b82 */ /* 0x000f220000000800 */
[----:B------:R-:W-:-:S02]  /*30eb0*/  IADD3 R2, P5, R10, R68, RZ ;  /* 0x000000440a027210 */ /* 0x000fc40007fbe0ff */
[----:B------:R-:W-:Y:S02]  /*30ec0*/  PRMT R11, R26, 0x7773, RZ ;  /* 0x000077731a0b7816 */ /* 0x000fe400000000ff */
[----:B------:R-:W-:Y:S01]  /*30ed0*/  LEA.HI.X.SX32 R3, R10, R69, 0x1, P5 ;  /* 0x000000450a037211 */ /* 0x000fe200028f0eff */
[----:B------:R1:W-:Y:S04]  /*30ee0*/  @P2 STG.E.U8 desc[UR28][R8.64], R25 ;  /* 0x0000001908002986 */ /* 0x0003e8000c10111c */
[----:B------:R2:W-:Y:S01]  /*30ef0*/  @P1 STG.E.U8 desc[UR28][R2.64], R11 ;  /* 0x0000000b02001986 */ /* 0x0005e2000c10111c */
[----:B------:R-:W-:Y:S01]  /*30f00*/  ISETP.LT.AND P3, PT, R20, UR6, !P0 ;  /* 0x0000000614007c0c */ /* 0x000fe2000c761270 */
[----:B------:R-:W-:Y:S01]  /*30f10*/  IMAD R10, R15, 0x4, R10 ;  /* 0x000000040f0a7824 */ /* 0x000fe200078e020a */
[----:B-1----:R-:W1:Y:S01]  /*30f20*/  LDC R25, c[0x0][0x248] ;  /* 0x00009200ff197b82 */ /* 0x002e620000000800 */
[----:B---3--:R-:W-:Y:S01]  /*30f30*/  ISETP.LT.AND P2, PT, R14, UR7, !P0 ;  /* 0x000000070e007c0c */ /* 0x008fe2000c741270 */
[----:B------:R-:W-:Y:S01]  /*30f40*/  ULDC UR6, c[0x0][0x22c] ;  /* 0x00008b0000067ab9 */ /* 0x000fe20000000800 */
[----:B------:R-:W3:Y:S01]  /*30f50*/  LDL.LU R14, [R1+0xe60] ;  /* 0x000e6000010e7983 */ /* 0x000ee20000300800 */
[----:B--2---:R-:W-:Y:S01]  /*30f60*/  ISETP.LT.AND P1, PT, R12, UR4, !P0 ;  /* 0x000000040c007c0c */ /* 0x004fe2000c721270 */
[----:B------:R-:W-:-:S02]  /*30f70*/  ULDC UR4, c[0x0][0x22c] ;  /* 0x00008b0000047ab9 */ /* 0x000fc40000000800 */
[----:B------:R-:W2:Y:S01]  /*30f80*/  LDL.LU R12, [R1+0xe64] ;  /* 0x000e6400010c7983 */ /* 0x000ea20000300800 */
[----:B------:R-:W-:Y:S01]  /*30f90*/  IADD3 R8, P5, R0, R68, RZ ;  /* 0x0000004400087210 */ /* 0x000fe20007fbe0ff */
[----:B------:R-:W-:-:S03]  /*30fa0*/  ULDC UR7, c[0x0][0x22c] ;  /* 0x00008b0000077ab9 */ /* 0x000fc60000000800 */
[-C--:B------:R-:W-:Y:S02]  /*30fb0*/  LEA.HI.X.SX32 R9, R0, R69.reuse, 0x1, P5 ;  /* 0x0000004500097211 */ /* 0x080fe400028f0eff */
[----:B------:R-:W-:Y:S02]  /*30fc0*/  IADD3 R2, P5, R10, R68, RZ ;  /* 0x000000440a027210 */ /* 0x000fe40007fbe0ff */
[----:B------:R-:W-:Y:S02]  /*30fd0*/  PRMT R15, R28, 0x7770, RZ ;  /* 0x000077701c0f7816 */ /* 0x000fe400000000ff */
[----:B------:R-:W-:Y:S01]  /*30fe0*/  LEA.HI.X.SX32 R3, R10, R69, 0x1, P5 ;  /* 0x000000450a037211 */ /* 0x000fe200028f0eff */
[----:B0-----:R-:W-:Y:S01]  /*30ff0*/  IMAD R10, R13, 0x2, R10 ;  /* 0x000000020d0a7824 */ /* 0x001fe200078e020a */
[----:B------:R0:W-:Y:S01]  /*31000*/  @P3 STG.E.U8 desc[UR28][R8.64], R27 ;  /* 0x0000001b08003986 */ /* 0x0001e2000c10111c */
[----:B------:R-:W-:Y:S01]  /*31010*/  ISETP.LT.AND P3, PT, R18, UR4, !P0 ;  /* 0x0000000412007c0c */ /* 0x000fe2000c761270 */
[----:B------:R-:W-:Y:S01]  /*31020*/  ULDC UR4, c[0x0][0x22c] ;  /* 0x00008b0000047ab9 */ /* 0x000fe20000000800 */
[----:B------:R-:W-:Y:S01]  /*31030*/  IMAD R0, R17, 0x2, R10 ;  /* 0x0000000211007824 */ /* 0x000fe200078e020a */
[----:B------:R4:W-:Y:S01]  /*31040*/  @P4 STG.E.U8 desc[UR28][R2.64], R15 ;  /* 0x0000000f02004986 */ /* 0x0009e2000c10111c */
[----:B------:R-:W-:Y:S01]  /*31050*/  PRMT R13, R29, 0x7770, RZ ;  /* 0x000077701d0d7816 */ /* 0x000fe200000000ff */
[----:B------:R-:W1:Y:S02]  /*31060*/  LDC R17, c[0x0][0x248] ;  /* 0x00009200ff117b82 */ /* 0x000e640000000800 */
[----:B------:R-:W2:Y:S01]  /*31070*/  LDL.LU R18, [R1+0xe6c] ;  /* 0x000e6c0001127983 */ /* 0x000ea20000300800 */
[----:B------:R-:W-:-:S05]  /*31080*/  PRMT R11, R30, 0x7770, RZ ;  /* 0x000077701e0b7816 */ /* 0x000fca00000000ff */
[----:B0-----:R-:W0:Y:S01]  /*31090*/  LDC R27, c[0x0][0x248] ;  /* 0x00009200ff1b7b82 */ /* 0x001e220000000800 */
[----:B----4-:R-:W-:-:S04]  /*310a0*/  IADD3 R2, P4, R10, R68, RZ ;  /* 0x000000440a027210 */ /* 0x010fc80007f9e0ff */
[-C--:B------:R-:W-:Y:S01]  /*310b0*/  LEA.HI.X.SX32 R3, R10, R69.reuse, 0x1, P4 ;  /* 0x000000450a037211 */ /* 0x080fe200020f0eff */
[----:B------:R-:W-:Y:S01]  /*310c0*/  IMAD R10, R19, 0x2, R0 ;  /* 0x00000002130a7824 */ /* 0x000fe200078e0200 */
[----:B------:R-:W-:Y:S01]  /*310d0*/  IADD3 R8, P4, R0, R68, RZ ;  /* 0x0000004400087210 */ /* 0x000fe20007f9e0ff */
[----:B------:R-:W4:Y:S01]  /*310e0*/  LDL.LU R19, [R1+0xbcc] ;  /* 0x000bcc0001137983 */ /* 0x000f220000300800 */
[----:B------:R-:W-:Y:S01]  /*310f0*/  ISETP.LT.AND P5, PT, R16, UR4, !P0 ;  /* 0x0000000410007c0c */ /* 0x000fe2000c7a1270 */
[----:B------:R-:W-:Y:S01]  /*31100*/  ULDC UR4, c[0x0][0x22c] ;  /* 0x00008b0000047ab9 */ /* 0x000fe20000000800 */
[----:B------:R-:W-:Y:S01]  /*31110*/  LEA.HI.X.SX32 R9, R0, R69, 0x1, P4 ;  /* 0x0000004500097211 */ /* 0x000fe200020f0eff */
[----:B------:R2:W-:Y:S04]  /*31120*/  @P6 STG.E.U8 desc[UR28][R2.64], R13 ;  /* 0x0000000d02006986 */ /* 0x0005e8000c10111c */
[----:B------:R2:W-:Y:S01]  /*31130*/  @P2 STG.E.U8 desc[UR28][R8.64], R11 ;  /* 0x0000000b08002986 */ /* 0x0005e2000c10111c */
[----:B---3--:R-:W-:Y:S01]  /*31140*/  ISETP.LT.AND P4, PT, R14, UR4, !P0 ;  /* 0x000000040e007c0c */ /* 0x008fe2000c781270 */
[----:B------:R-:W-:-:S02]  /*31150*/  ULDC UR4, c[0x0][0x22c] ;  /* 0x00008b0000047ab9 */ /* 0x000fc40000000800 */
[----:B------:R-:W3:Y:S04]  /*31160*/  LDL.LU R14, [R1+0xe74] ;  /* 0x000e7400010e7983 */ /* 0x000ee80000300800 */
[----:B------:R-:W3:Y:S01]  /*31170*/  LDL.LU R16, [R1+0xe78] ;  /* 0x000e780001107983 */ /* 0x000ee20000300800 */
[----:B--2---:R-:W-:Y:S01]  /*31180*/  ISETP.LT.AND P2, PT, R12, UR4, !P0 ;  /* 0x000000040c007c0c */ /* 0x004fe2000c741270 */
[----:B------:R-:W-:Y:S02]  /*31190*/  IMAD R0, R21, 0x2, R10 ;  /* 0x0000000215007824 */ /* 0x000fe400078e020a */
[----:B------:R-:W2:Y:S01]  /*311a0*/  LDL.LU R12, [R1+0xe70] ;  /* 0x000e7000010c7983 */ /* 0x000ea20000300800 */
[CC--:B------:R-:W-:Y:S01]  /*311b0*/  IADD3 R2, P6, R10.reuse, R68.reuse, RZ ;  /* 0x000000440a027210 */ /* 0x0c0fe20007fde0ff */
[----:B------:R-:W-:Y:S01]  /*311c0*/  ULDC UR4, c[0x0][0x22c] ;  /* 0x00008b0000047ab9 */ /* 0x000fe20000000800 */
[----:B------:R-:W-:Y:S01]  /*311d0*/  PRMT R15, R31, 0x7770, RZ ;  /* 0x000077701f0f7816 */ /* 0x000fe200000000ff */
[----:B------:R-:W0:Y:S01]  /*311e0*/  LDC R21, c[0x0][0x248] ;  /* 0x00009200ff157b82 */ /* 0x000e220000000800 */
[----:B------:R-:W-:Y:S01]  /*311f0*/  LEA.HI.X.SX32 R3, R10, R69, 0x1, P6 ;  /* 0x000000450a037211 */ /* 0x000fe200030f0eff */
[----:B------:R-:W-:Y:S01]  /*31200*/  IMAD R10, R23, 0x2, R0 ;  /* 0x00000002170a7824 */ /* 0x000fe200078e0200 */
[----:B------:R-:W-:-:S03]  /*31210*/  IADD3 R8, P6, R0, R68, RZ ;  /* 0x0000004400087210 */ /* 0x000fc60007fde0ff */
[----:B------:R1:W-:Y:S01]  /*31220*/  @P1 STG.E.U8 desc[UR28][R2.64], R15 ;  /* 0x0000000f02001986 */ /* 0x0003e2000c10111c */
[----:B------:R-:W-:Y:S01]  /*31230*/  LEA.HI.X.SX32 R9, R0, R69, 0x1, P6 ;  /* 0x0000004500097211 */ /* 0x000fe200030f0eff */
[----:B------:R-:W0:Y:S01]  /*31240*/  LDC R23, c[0x0][0x248] ;  /* 0x00009200ff177b82 */ /* 0x000e220000000800 */
[----:B------:R-:W-:Y:S02]  /*31250*/  PRMT R13, R28, 0x7771, RZ ;  /* 0x000077711c0d7816 */ /* 0x000fe400000000ff */
[----:B------:R-:W-:Y:S02]  /*31260*/  PRMT R11, R29, 0x7771, RZ ;  /* 0x000077711d0b7816 */ /* 0x000fe400000000ff */
[----:B-1----:R-:W-:-:S03]  /*31270*/  IADD3 R2, P6, R10, R68, RZ ;  /* 0x000000440a027210 */ /* 0x002fc60007fde0ff */
[----:B------:R-:W1:Y:S01]  /*31280*/  LDC R15, c[0x0][0x248] ;  /* 0x00009200ff0f7b82 */ /* 0x000e620000000800 */
[----:B------:R-:W-:Y:S01]  /*31290*/  LEA.HI.X.SX32 R3, R10, R69, 0x1, P6 ;  /* 0x000000450a037211 */ /* 0x000fe200030f0eff */
[----:B------:R-:W-:Y:S01]  /*312a0*/  IMAD R10, R17, 0x2, R10 ;  /* 0x00000002110a7824 */ /* 0x000fe200078e020a */
[----:B------:R4:W-:Y:S01]  /*312b0*/  @P3 STG.E.U8 desc[UR28][R8.64], R13 ;  /* 0x0000000d08003986 */ /* 0x0009e2000c10111c */
[----:B------:R-:W-:Y:S01]  /*312c0*/  ISETP.LT.AND P1, PT, R18, UR4, !P0 ;  /* 0x0000000412007c0c */ /* 0x000fe2000c721270 */
[----:B------:R-:W-:-:S03]  /*312d0*/  ULDC UR4, c[0x0][0x248] ;  /* 0x0000920000047ab9 */ /* 0x000fc60000000800 */
[----:B------:R-:W0:Y:S01]  /*312e0*/  LDC R17, c[0x0][0x248] ;  /* 0x00009200ff117b82 */ /* 0x000e220000000800 */
[----:B------:R4:W-:Y:S02]  /*312f0*/  @P5 STG.E.U8 desc[UR28][R2.64], R11 ;  /* 0x0000000b02005986 */ /* 0x0009e4000c10111c */
[C---:B----4-:R-:W-:Y:S01]  /*31300*/  IMAD R0, R19.reuse, UR4, RZ ;  /* 0x0000000413007c24 */ /* 0x050fe2000f8e02ff */
[----:B------:R-:W-:Y:S01]  /*31310*/  ISETP.LT.AND P6, PT, R19, UR6, !P0 ;  /* 0x0000000613007c0c */ /* 0x000fe2000c7c1270 */
[----:B------:R-:W4:Y:S01]  /*31320*/  LDL.LU R18, [R1+0xe7c] ;  /* 0x000e7c0001127983 */ /* 0x000f220000300800 */
[----:B------:R-:W-:Y:S01]  /*31330*/  ULDC UR6, c[0x0][0x22c] ;  /* 0x00008b0000067ab9 */ /* 0x000fe20000000800 */
[----:B------:R-:W-:Y:S01]  /*31340*/  ULDC UR4, c[0x0][0x22c] ;  /* 0x00008b0000047ab9 */ /* 0x000fe20000000800 */
[----:B------:R-:W1:Y:S01]  /*31350*/  LDC R19, c[0x0][0x248] ;  /* 0x00009200ff137b82 */ /* 0x000e620000000800 */
[----:B------:R-:W-:Y:S02]  /*31360*/  PRMT R9, R30, 0x7771, RZ ;  /* 0x000077711e097816 */ /* 0x000fe400000000ff */
[----:B------:R-:W-:-:S04]  /*31370*/  IADD3 R2, P3, R10, R68, RZ ;  /* 0x000000440a027210 */ /* 0x000fc80007f7e0ff */
[----:B------:R-:W-:-:S05]  /*31380*/  LEA.HI.X.SX32 R3, R10, R69, 0x1, P3 ;  /* 0x000000450a037211 */ /* 0x000fca00018f0eff */
[----:B------:R0:W-:Y:S02]  /*31390*/  @P4 STG.E.U8 desc[UR28][R2.64], R9 ;  /* 0x0000000902004986 */ /* 0x0001e4000c10111c */
[----:B0-----:R-:W-:Y:S02]  /*313a0*/  IADD3 R2, P4, R0, R68, RZ ;  /* 0x0000004400027210 */ /* 0x001fe40007f9e0ff */
[----:B---3--:R-:W-:Y:S01]  /*313b0*/  ISETP.LT.AND P3, PT, R14, UR7, !P0 ;  /* 0x000000070e007c0c */ /* 0x008fe2000c761270 */
[----:B------:R-:W-:Y:S01]  /*313c0*/  IMAD R10, R17, 0x4, R10 ;  /* 0x00000004110a7824 */ /* 0x000fe200078e020a */
[----:B------:R-:W3:Y:S01]  /*313d0*/  LDL.LU R14, [R1+0xe80] ;  /* 0x000e8000010e7983 */ /* 0x000ee20000300800 */
[----:B------:R-:W-:Y:S01]  /*313e0*/  LEA.HI.X.SX32 R3, R0, R69, 0x1, P4 ;  /* 0x0000004500037211 */ /* 0x000fe200020f0eff */
[----:B------:R-:W0:Y:S01]  /*313f0*/  LDC R17, c[0x0][0x248] ;  /* 0x00009200ff117b82 */ /* 0x000e220000000800 */
[----:B------:R-:W-:Y:S01]  /*31400*/  PRMT R11, R31, 0x7771, RZ ;  /* 0x000077711f0b7816 */ /* 0x000fe200000000ff */
[----:B------:R-:W-:Y:S01]  /*31410*/  ULDC UR7, c[0x0][0x22c] ;  /* 0x00008b0000077ab9 */ /* 0x000fe20000000800 */
[----:B--2---:R-:W-:-:S03]  /*31420*/  ISETP.LT.AND P4, PT, R12, UR6, !P0 ;  /* 0x000000060c007c0c */ /* 0x004fc6000c781270 */
[----:B------:R2:W-:Y:S01]  /*31430*/  @P6 STG.E.U8 desc[UR28][R2.64], R11 ;  /* 0x0000000b02006986 */ /* 0x0005e2000c10111c */
[----:B-1----:R-:W-:-:S03]  /*31440*/  IMAD R0, R15, 0x2, R10 ;  /* 0x000000020f007824 */ /* 0x002fc600078e020a */
[----:B------:R-:W3:Y:S01]  /*31450*/  LDL.LU R12, [R1+0xe84] ;  /* 0x000e8400010c7983 */ /* 0x000ee20000300800 */
[----:B------:R-:W-:Y:S01]  /*31460*/  PRMT R15, R28, 0x7772, RZ ;  /* 0x000077721c0f7816 */ /* 0x000fe200000000ff */
[----:B------:R-:W-:Y:S01]  /*31470*/  ULDC UR6, c[0x0][0x22c] ;  /* 0x00008b0000067ab9 */ /* 0x000fe20000000800 */
[----:B--2---:R-:W-:-:S04]  /*31480*/  IADD3 R2, P6, R10, R68, RZ ;  /* 0x000000440a027210 */ /* 0x004fc80007fde0ff */
[-C--:B------:R-:W-:Y:S01]  /*31490*/  LEA.HI.X.SX32 R3, R10, R69.reuse, 0x1, P6 ;  /* 0x000000450a037211 */ /* 0x080fe200030f0eff */
[----:B------:R-:W-:Y:S01]  /*314a0*/  IMAD R10, R19, 0x2, R0 ;  /* 0x00000002130a7824 */ /* 0x000fe200078e0200 */
[C---:B------:R-:W-:Y:S01]  /*314b0*/  IADD3 R8, P6, R0.reuse, R68, RZ ;  /* 0x0000004400087210 */ /* 0x040fe20007fde0ff */
[----:B------:R-:W1:Y:S02]  /*314c0*/  LDC R19, c[0x0][0x248] ;  /* 0x00009200ff137b82 */ /* 0x000e640000000800 */
[----:B------:R2:W-:Y:S01]  /*314d0*/  @P2 STG.E.U8 desc[UR28][R2.64], R15 ;  /* 0x0000000f02002986 */ /* 0x0005e2000c10111c */
[----:B------:R-:W-:Y:S02]  /*314e0*/  LEA.HI.X.SX32 R9, R0, R69, 0x1, P6 ;  /* 0x0000004500097211 */ /* 0x000fe400030f0eff */
[----:B------:R-:W-:Y:S01]  /*314f0*/  ISETP.LT.AND P5, PT, R16, UR4, !P0 ;  /* 0x0000000410007c0c */ /* 0x000fe2000c7a1270 */
[----:B------:R-:W-:Y:S01]  /*31500*/  ULDC UR4, c[0x0][0x22c] ;  /* 0x00008b0000047ab9 */ /* 0x000fe20000000800 */
[----:B------:R-:W-:Y:S01]  /*31510*/  PRMT R13, R29, 0x7772, RZ ;  /* 0x000077721d0d7816 */ /* 0x000fe200000000ff */
[----:B------:R-:W3:Y:S01]  /*31520*/  LDL.LU R16, [R1+0xe94] ;  /* 0x000e940001107983 */ /* 0x000ee20000300800 */
[----:B------:R-:W-:-:S02]  /*31530*/  PRMT R11, R30, 0x7772, RZ ;  /* 0x000077721e0b7816 */ /* 0x000fc400000000ff */
[----:B--2---:R-:W-:Y:S01]  /*31540*/  IADD3 R2, P6, R10, R68, RZ ;  /* 0x000000440a027210 */ /* 0x004fe20007fde0ff */
[----:B------:R-:W2:Y:S01]  /*31550*/  LDC R15, c[0x0][0x248] ;  /* 0x00009200ff0f7b82 */ /* 0x000ea20000000800 */
[----:B----4-:R-:W-:Y:S01]  /*31560*/  ISETP.LT.AND P2, PT, R18, UR4, !P0 ;  /* 0x0000000412007c0c */ /* 0x010fe2000c741270 */
[----:B------:R-:W-:Y:S01]  /*31570*/  ULDC UR4, c[0x0][0x22c] ;  /* 0x00008b0000047ab9 */ /* 0x000fe20000000800 */
[----:B------:R-:W-:Y:S01]  /*31580*/  LEA.HI.X.SX32 R3, R10, R69, 0x1, P6 ;  /* 0x000000450a037211 */ /* 0x000fe200030f0eff */
[----:B------:R4:W-:Y:S04]  /*31590*/  @P1 STG.E.U8 desc[UR28][R8.64], R13 ;  /* 0x0000000d08001986 */ /* 0x0009e8000c10111c */
[----:B------:R-:W2:Y:S04]  /*315a0*/  LDL.LU R20, [R1+0xbc8] ;  /* 0x000bc80001147983 */ /* 0x000ea80000300800 */
[----:B------:R0:W-:Y:S01]  /*315b0*/  @P3 STG.E.U8 desc[UR28][R2.64], R11 ;  /* 0x0000000b02003986 */ /* 0x0001e2000c10111c */
[----:B---3--:R-:W-:Y:S01]  /*315c0*/  ISETP.LT.AND P1, PT, R14, UR4, !P0 ;  /* 0x000000040e007c0c */ /* 0x008fe2000c721270 */
[----:B------:R-:W-:-:S02]  /*315d0*/  ULDC UR4, c[0x0][0x22c] ;  /* 0x00008b0000047ab9 */ /* 0x000fc40000000800 */
[----:B------:R-:W3:Y:S01]  /*315e0*/  LDL.LU R14, [R1+0xe90] ;  /* 0x000e9000010e7983 */ /* 0x000ee20000300800 */
[----:B------:R-:W-:Y:S01]  /*315f0*/  ISETP.LT.AND P3, PT, R12, UR4, !P0 ;  /* 0x000000040c007c0c */ /* 0x000fe2000c761270 */
[----:B------:R-:W-:Y:S02]  /*31600*/  IMAD R0, R21, 0x2, R10 ;  /* 0x0000000215007824 */ /* 0x000fe400078e020a */
[----:B------:R-:W3:Y:S01]  /*31610*/  LDL.LU R12, [R1+0xea0] ;  /* 0x000ea000010c7983 */ /* 0x000ee20000300800 */
[----:B----4-:R-:W-:Y:S01]  /*31620*/  PRMT R13, R31, 0x7772, RZ ;  /* 0x000077721f0d7816 */ /* 0x010fe200000000ff */
[----:B------:R-:W-:Y:S01]  /*31630*/  ULDC UR4, c[0x0][0x22c] ;  /* 0x00008b0000047ab9 */ /* 0x000fe20000000800 */
[----:B0-----:R-:W-:Y:S01]  /*31640*/  IMAD R10, R17, 0x2, R0 ;  /* 0x00000002110a7824 */ /* 0x001fe200078e0200 */
[-C--:B------:R-:W-:Y:S01]  /*31650*/  IADD3 R8, P6, R0, R68.reuse, RZ ;  /* 0x0000004400087210 */ /* 0x080fe20007fde0ff */
[----:B------:R-:W4:Y:S01]  /*31660*/  LDL.LU R18, [R1+0xea4] ;  /* 0x000ea40001127983 */ /* 0x000f220000300800 */
        /* <DEDUP_REMOVED lines=9> */
[----:B------:R-:W-:-:S05]  /*31700*/  PRMT R31, R31, 0x7773, RZ ;  /* 0x000077731f1f7816 */ /* 0x000fca00000000ff */
[----:B------:R-:W0:Y:S01]  /*31710*/  LDC R23, c[0x0][0x248] ;  /* 0x00009200ff177b82 */ /* 0x000e220000000800 */
[----:B-1----:R-:W-:-:S04]  /*31720*/  IADD3 R8, P5, R0, R68, RZ ;  /* 0x0000004400087210 */ /* 0x002fc80007fbe0ff */
[----:B------:R-:W-:Y:S01]  /*31730*/  LEA.HI.X.SX32 R9, R0, R69, 0x1, P5 ;  /* 0x0000004500097211 */ /* 0x000fe200028f0eff */
[----:B------:R-:W-:Y:S01]  /*31740*/  IMAD R0, R19, 0x2, R0 ;  /* 0x0000000213007824 */ /* 0x000fe200078e0200 */
[----:B------:R1:W-:Y:S01]  /*31750*/  @P4 STG.E.U8 desc[UR28][R2.64], R11 ;  /* 0x0000000b02004986 */ /* 0x0003e2000c10111c */
[----:B------:R-:W-:Y:S01]  /*31760*/  ISETP.LT.AND P6, PT, R16, UR4, !P0 ;  /* 0x0000000410007c0c */ /* 0x000fe2000c7c1270 */
[----:B------:R-:W-:Y:S01]  /*31770*/  ULDC UR4, c[0x0][0x248] ;  /* 0x0000920000047ab9 */ /* 0x000fe20000000800 */
[----:B------:R-:W0:Y:S01]  /*31780*/  LDC R13, c[0x0][0x248] ;  /* 0x00009200ff0d7b82 */ /* 0x000e220000000800 */
[----:B------:R-:W4:Y:S01]  /*31790*/  LDL.LU R16, [R1+0xe9c] ;  /* 0x000e9c0001107983 */ /* 0x000f220000300800 */
[----:B--2---:R-:W-:Y:S01]  /*317a0*/  IMAD R10, R20, UR4, RZ ;  /* 0x00000004140a7c24 */ /* 0x004fe2000f8e02ff */
[----:B------:R-:W-:-:S05]  /*317b0*/  ULDC UR4, c[0x0][0x22c] ;  /* 0x00008b0000047ab9 */ /* 0x000fca0000000800 */
[----:B------:R-:W2:Y:S01]  /*317c0*/  LDC R19, c[0x0][0x248] ;  /* 0x00009200ff137b82 */ /* 0x000ea20000000800 */
[----:B-1----:R-:W-:Y:S02]  /*317d0*/  IADD3 R2, P5, R0, R68, RZ ;  /* 0x0000004400027210 */ /* 0x002fe40007fbe0ff */
[----:B------:R-:W-:Y:S02]  /*317e0*/  PRMT R11, R30, 0x7773, RZ ;  /* 0x000077731e0b7816 */ /* 0x000fe400000000ff */
[----:B------:R-:W-:Y:S01]  /*317f0*/  LEA.HI.X.SX32 R3, R0, R69, 0x1, P5 ;  /* 0x0000004500037211 */ /* 0x000fe200028f0eff */
[----:B------:R1:W-:Y:S04]  /*31800*/  @P2 STG.E.U8 desc[UR28][R8.64], R29 ;  /* 0x0000001d08002986 */ /* 0x0003e8000c10111c */
[----:B------:R1:W-:Y:S01]  /*31810*/  @P1 STG.E.U8 desc[UR28][R2.64], R11 ;  /* 0x0000000b02001986 */ /* 0x0003e2000c10111c */
[----:B---3--:R-:W-:Y:S01]  /*31820*/  ISETP.LT.AND P2, PT, R14, UR7, !P0 ;  /* 0x000000070e007c0c */ /* 0x008fe2000c741270 */
[----:B------:R-:W-:-:S02]  /*31830*/  IMAD R0, R15, 0x4, R0 ;  /* 0x000000040f007824 */ /* 0x000fc400078e0200 */
[----:B------:R-:W3:Y:S01]  /*31840*/  LDL.LU R14, [R1+0xea8] ;  /* 0x000ea800010e7983 */ /* 0x000ee20000300800 */
[----:B------:R-:W-:Y:S01]  /*31850*/  ISETP.LT.AND P1, PT, R12, UR4, !P0 ;  /* 0x000000040c007c0c */ /* 0x000fe2000c721270 */
[----:B------:R-:W-:Y:S02]  /*31860*/  ULDC UR4, c[0x0][0x22c] ;  /* 0x00008b0000047ab9 */ /* 0x000fe40000000800 */
[----:B------:R-:W2:Y:S01]  /*31870*/  LDL.LU R12, [R1+0xeac] ;  /* 0x000eac00010c7983 */ /* 0x000ea20000300800 */
[-C--:B-1----:R-:W-:Y:S01]  /*31880*/  IADD3 R8, P5, R10, R68.reuse, RZ ;  /* 0x000000440a087210 */ /* 0x082fe20007fbe0ff */
[----:B------:R-:W-:Y:S01]  /*31890*/  ULDC UR7, c[0x0][0x22c] ;  /* 0x00008b0000077ab9 */ /* 0x000fe20000000800 */
[----:B------:R-:W-:Y:S01]  /*318a0*/  ISETP.LT.AND P4, PT, R20, UR6, !P0 ;  /* 0x0000000614007c0c */ /* 0x000fe2000c781270 */
[----:B------:R-:W-:Y:S01]  /*318b0*/  ULDC UR6, c[0x0][0x22c] ;  /* 0x00008b0000067ab9 */ /* 0x000fe20000000800 */
[----:B------:R-:W-:Y:S02]  /*318c0*/  LEA.HI.X.SX32 R9, R10, R69, 0x1, P5 ;  /* 0x000000450a097211 */ /* 0x000fe400028f0eff */
[----:B------:R-:W1:Y:S01]  /*318d0*/  LDC R10, c[0x0][0x248] ;  /* 0x00009200ff0a7b82 */ /* 0x000e620000000800 */
[----:B------:R-:W-:-:S02]  /*318e0*/  IADD3 R2, P5, R0, R68, RZ ;  /* 0x0000004400027210 */ /* 0x000fc40007fbe0ff */
[----:B------:R-:W-:Y:S02]  /*318f0*/  PRMT R15, R32, 0x7770, RZ ;  /* 0x00007770200f7816 */ /* 0x000fe400000000ff */
[----:B------:R-:W-:Y:S01]  /*31900*/  LEA.HI.X.SX32 R3, R0, R69, 0x1, P5 ;  /* 0x0000004500037211 */ /* 0x000fe200028f0eff */
[----:B0-----:R-:W-:-:S03]  /*31910*/  IMAD R0, R13, 0x2, R0 ;  /* 0x000000020d007824 */ /* 0x001fc600078e0200 */
[----:B------:R0:W-:Y:S01]  /*31920*/  @P4 STG.E.U8 desc[UR28][R8.64], R31 ;  /* 0x0000001f08004986 */ /* 0x0001e2000c10111c */
[----:B----4-:R-:W-:Y:S01]  /*31930*/  ISETP.LT.AND P4, PT, R18, UR4, !P0 ;  /* 0x0000000412007c0c */ /* 0x010fe2000c781270 */
[----:B------:R-:W-:Y:S02]  /*31940*/  ULDC UR4, c[0x0][0x22c] ;  /* 0x00008b0000047ab9 */ /* 0x000fe40000000800 */
[----:B------:R4:W-:Y:S04]  /*31950*/  @P3 STG.E.U8 desc[UR28][R2.64], R15 ;  /* 0x0000000f02003986 */ /* 0x0009e8000c10111c */
[----:B------:R-:W2:Y:S01]  /*31960*/  LDL.LU R18, [R1+0xeb4] ;  /* 0x000eb40001127983 */ /* 0x000ea20000300800 */
[----:B0-----:R-:W-:-:S03]  /*31970*/  IMAD R9, R17, 0x2, R0 ;  /* 0x0000000211097824 */ /* 0x001fc600078e0200 */
[----:B------:R-:W2:Y:S01]  /*31980*/  LDL.LU R20, [R1+0xbc4] ;  /* 0x000bc40001147983 */ /* 0x000ea20000300800 */
[----:B------:R-:W-:Y:S01]  /*31990*/  PRMT R13, R33, 0x7770, RZ ;  /* 0x00007770210d7816 */ /* 0x000fe200000000ff */
[----:B------:R-:W0:Y:S01]  /*319a0*/  LDC R17, c[0x0][0x248] ;  /* 0x00009200ff117b82 */ /* 0x000e220000000800 */
[----:B----4-:R-:W-:-:S04]  /*319b0*/  IADD3 R2, P3, R0, R68, RZ ;  /* 0x0000004400027210 */ /* 0x010fc80007f7e0ff */
[-C--:B------:R-:W-:Y:S02]  /*319c0*/  LEA.HI.X.SX32 R3, R0, R69.reuse, 0x1, P3 ;  /* 0x0000004500037211 */ /* 0x080fe400018f0eff */
[C---:B------:R-:W-:Y:S01]  /*319d0*/  IADD3 R8, P3, R9.reuse, R68, RZ ;  /* 0x0000004409087210 */ /* 0x040fe20007f7e0ff */
[----:B-1----:R-:W-:Y:S01]  /*319e0*/  IMAD R0, R10, 0x2, R9 ;  /* 0x000000020a007824 */ /* 0x002fe200078e0209 */
[----:B------:R-:W-:Y:S01]  /*319f0*/  ISETP.LT.AND P5, PT, R16, UR4, !P0 ;  /* 0x0000000410007c0c */ /* 0x000fe2000c7a1270 */
[----:B------:R-:W-:Y:S01]  /*31a00*/  ULDC UR4, c[0x0][0x22c] ;  /* 0x00008b0000047ab9 */ /* 0x000fe20000000800 */
[----:B------:R-:W-:Y:S02]  /*31a10*/  PRMT R11, R34, 0x7770, RZ ;  /* 0x00007770220b7816 */ /* 0x000fe400000000ff */
        /* <DEDUP_REMOVED lines=10> */
[CC--:B-1----:R-:W-:Y:S01]  /*31ac0*/  IADD3 R2, P6, R0.reuse, R68.reuse, RZ ;  /* 0x0000004400027210 */ /* 0x0c2fe20007fde0ff */
[----:B------:R-:W-:Y:S01]  /*31ad0*/  ULDC UR4, c[0x0][0x22c] ;  /* 0x00008b0000047ab9 */ /* 0x000fe20000000800 */
[----:B------:R-:W-:Y:S01]  /*31ae0*/  PRMT R15, R35, 0x7770, RZ ;  /* 0x00007770230f7816 */ /* 0x000fe200000000ff */
[----:B------:R-:W1:Y:S01]  /*31af0*/  LDC R19, c[0x0][0x248] ;  /* 0x00009200ff137b82 */ /* 0x000e620000000800 */
[----:B------:R-:W-:Y:S01]  /*31b00*/  LEA.HI.X.SX32 R3, R0, R69, 0x1, P6 ;  /* 0x0000004500037211 */ /* 0x000fe200030f0eff */
[----:B------:R-:W-:Y:S01]  /*31b10*/  IMAD R0, R21, 0x2, R10 ;  /* 0x0000000215007824 */ /* 0x000fe200078e020a */
[----:B----4-:R-:W-:-:S03]  /*31b20*/  IADD3 R8, P6, R10, R68, RZ ;  /* 0x000000440a087210 */ /* 0x010fc60007fde0ff */
[----:B------:R4:W-:Y:S01]  /*31b30*/  @P1 STG.E.U8 desc[UR28][R2.64], R15 ;  /* 0x0000000f02001986 */ /* 0x0009e2000c10111c */
[----:B------:R-:W-:Y:S01]  /*31b40*/  LEA.HI.X.SX32 R9, R10, R69, 0x1, P6 ;  /* 0x000000450a097211 */ /* 0x000fe200030f0eff */
[----:B------:R-:W1:Y:S01]  /*31b50*/  LDC R21, c[0x0][0x248] ;  /* 0x00009200ff157b82 */ /* 0x000e620000000800 */
[----:B------:R-:W-:Y:S02]  /*31b60*/  PRMT R13, R32, 0x7771, RZ ;  /* 0x00007771200d7816 */ /* 0x000fe400000000ff */
[----:B------:R-:W-:-:S05]  /*31b70*/  PRMT R11, R33, 0x7771, RZ ;  /* 0x00007771210b7816 */ /* 0x000fca00000000ff */
[----:B------:R-:W1:Y:S01]  /*31b80*/  LDC R10, c[0x0][0x248] ;  /* 0x00009200ff0a7b82 */ /* 0x000e620000000800 */
[----:B----4-:R-:W-:-:S04]  /*31b90*/  IADD3 R2, P6, R0, R68, RZ ;  /* 0x0000004400027210 */ /* 0x010fc80007fde0ff */
[----:B------:R-:W-:Y:S01]  /*31ba0*/  LEA.HI.X.SX32 R3, R0, R69, 0x1, P6 ;  /* 0x0000004500037211 */ /* 0x000fe200030f0eff */
[----:B0-----:R-:W-:Y:S01]  /*31bb0*/  IMAD R0, R17, 0x2, R0 ;  /* 0x0000000211007824 */ /* 0x001fe200078e0200 */
[----:B------:R0:W-:Y:S01]  /*31bc0*/  @P4 STG.E.U8 desc[UR28][R8.64], R13 ;  /* 0x0000000d08004986 */ /* 0x0001e2000c10111c */
[----:B------:R-:W-:Y:S01]  /*31bd0*/  ISETP.LT.AND P1, PT, R18, UR4, !P0 ;  /* 0x0000000412007c0c */ /* 0x000fe2000c721270 */
[----:B------:R-:W-:Y:S01]  /*31be0*/  ULDC UR4, c[0x0][0x248] ;  /* 0x0000920000047ab9 */ /* 0x000fe20000000800 */
[----:B------:R-:W-:Y:S01]  /*31bf0*/  ISETP.LT.AND P6, PT, R20, UR6, !P0 ;  /* 0x0000000614007c0c */ /* 0x000fe2000c7c1270 */
[----:B------:R4:W-:Y:S01]  /*31c00*/  @P5 STG.E.U8 desc[UR28][R2.64], R11 ;  /* 0x0000000b02005986 */ /* 0x0009e2000c10111c */
[----:B------:R-:W-:Y:S01]  /*31c10*/  ULDC UR6, c[0x0][0x22c] ;  /* 0x00008b0000067ab9 */ /* 0x000fe20000000800 */
[----:B------:R-:W1:Y:S02]  /*31c20*/  LDC R17, c[0x0][0x248] ;  /* 0x00009200ff117b82 */ /* 0x000e640000000800 */
[----:B------:R-:W2:Y:S01]  /*31c30*/  LDL.LU R18, [R1+0xec4] ;  /* 0x000ec40001127983 */ /* 0x000ea20000300800 */
[----:B0-----:R-:W-:-:S05]  /*31c40*/  PRMT R9, R34, 0x7771, RZ ;  /* 0x0000777122097816 */ /* 0x001fca00000000ff */
[----:B------:R-:W0:Y:S01]  /*31c50*/  LDC R15, c[0x0][0x248] ;  /* 0x00009200ff0f7b82 */ /* 0x000e220000000800 */
[----:B----4-:R-:W-:Y:S01]  /*31c60*/  IADD3 R2, P4, R0, R68, RZ ;  /* 0x0000004400027210 */ /* 0x010fe20007f9e0ff */
[----:B------:R-:W-:Y:S01]  /*31c70*/  IMAD R8, R20, UR4, RZ ;  /* 0x0000000414087c24 */ /* 0x000fe2000f8e02ff */
[----:B------:R-:W-:Y:S01]  /*31c80*/  PRMT R11, R35, 0x7771, RZ ;  /* 0x00007771230b7816 */ /* 0x000fe200000000ff */
[----:B------:R-:W-:Y:S01]  /*31c90*/  ULDC UR4, c[0x0][0x22c] ;  /* 0x00008b0000047ab9 */ /* 0x000fe20000000800 */
[----:B------:R-:W-:-:S05]  /*31ca0*/  LEA.HI.X.SX32 R3, R0, R69, 0x1, P4 ;  /* 0x0000004500037211 */ /* 0x000fca00020f0eff */
[----:B------:R4:W-:Y:S02]  /*31cb0*/  @P3 STG.E.U8 desc[UR28][R2.64], R9 ;  /* 0x0000000902003986 */ /* 0x0009e4000c10111c */
[----:B----4-:R-:W-:Y:S02]  /*31cc0*/  IADD3 R2, P3, R8, R68, RZ ;  /* 0x0000004408027210 */ /* 0x010fe40007f7e0ff */
[----:B---3--:R-:W-:Y:S01]  /*31cd0*/  ISETP.LT.AND P4, PT, R14, UR7, !P0 ;  /* 0x000000070e007c0c */ /* 0x008fe2000c781270 */
[----:B-1----:R-:W-:Y:S01]  /*31ce0*/  IMAD R0, R17, 0x4, R0 ;  /* 0x0000000411007824 */ /* 0x002fe200078e0200 */
[----:B------:R-:W3:Y:S01]  /*31cf0*/  LDL.LU R14, [R1+0xec8] ;  /* 0x000ec800010e7983 */ /* 0x000ee20000300800 */
[----:B------:R-:W-:Y:S01]  /*31d00*/  LEA.HI.X.SX32 R3, R8, R69, 0x1, P3 ;  /* 0x0000004508037211 */ /* 0x000fe200018f0eff */
[----:B------:R-:W1:Y:S01]  /*31d10*/  LDC R17, c[0x0][0x248] ;  /* 0x00009200ff117b82 */ /* 0x000e620000000800 */
[----:B------:R-:W-:Y:S01]  /*31d20*/  ISETP.LT.AND P5, PT, R16, UR4, !P0 ;  /* 0x0000000410007c0c */ /* 0x000fe2000c7a1270 */
[----:B0-----:R-:W-:Y:S01]  /*31d30*/  IMAD R9, R15, 0x2, R0 ;  /* 0x000000020f097824 */ /* 0x001fe200078e0200 */
[C---:B------:R-:W-:Y:S01]  /*31d40*/  PRMT R13, R33.reuse, 0x7772, RZ ;  /* 0x00007772210d7816 */ /* 0x040fe200000000ff */
[----:B------:R-:W-:Y:S01]  /*31d50*/  ULDC UR7, c[0x0][0x22c] ;  /* 0x00008b0000077ab9 */ /* 0x000fe20000000800 */
[----:B--2---:R-:W-:Y:S01]  /*31d60*/  ISETP.LT.AND P3, PT, R12, UR6, !P0 ;  /* 0x000000060c007c0c */ /* 0x004fe2000c761270 */
[----:B------:R0:W-:Y:S01]  /*31d70*/  @P6 STG.E.U8 desc[UR28][R2.64], R11 ;  /* 0x0000000b02006986 */ /* 0x0001e2000c10111c */
[----:B------:R-:W-:Y:S01]  /*31d80*/  PRMT R15, R32, 0x7772, RZ ;  /* 0x00007772200f7816 */ /* 0x000fe200000000ff */
[----:B------:R-:W-:Y:S01]  /*31d90*/  ULDC UR4, c[0x0][0x22c] ;  /* 0x00008b0000047ab9 */ /* 0x000fe20000000800 */
[----:B------:R-:W-:Y:S01]  /*31da0*/  PRMT R33, R33, 0x7773, RZ ;  /* 0x0000777321217816 */ /* 0x000fe200000000ff */
[----:B------:R-:W2:Y:S01]  /*31db0*/  LDL.LU R12, [R1+0xecc] ;  /* 0x000ecc00010c7983 */ /* 0x000ea20000300800 */
[----:B------:R-:W-:-:S03]  /*31dc0*/  ULDC UR6, c[0x0][0x22c] ;  /* 0x00008b0000067ab9 */ /* 0x000fc60000000800 */
[----:B------:R-:W4:Y:S01]  /*31dd0*/  LDL.LU R16, [R1+0xedc] ;  /* 0x000edc0001107983 */ /* 0x000f220000300800 */
[----:B0-----:R-:W-:-:S03]  /*31de0*/  IADD3 R2, P6, R0, R68, RZ ;  /* 0x0000004400027210 */ /* 0x001fc60007fde0ff */
[----:B------:R-:W4:Y:S01]  /*31df0*/  LDL.LU R20, [R1+0xbc0] ;  /* 0x000bc00001147983 */ /* 0x000f220000300800 */
[----:B------:R-:W-:Y:S01]  /*31e00*/  LEA.HI.X.SX32 R3, R0, R69, 0x1, P6 ;  /* 0x0000004500037211 */ /* 0x000fe200030f0eff */
[----:B------:R-:W-:Y:S01]  /*31e10*/  IMAD R0, R10, 0x2, R9 ;  /* 0x000000020a007824 */ /* 0x000fe200078e0209 */
        /* <DEDUP_REMOVED lines=29> */
[----:B------:R-:W-:Y:S02]  /*31ff0*/  PRMT R11, R32, 0x7773, RZ ;  /* 0x00007773200b7816 */ /* 0x000fe400000000ff */
[----:B------:R-:W-:Y:S01]  /*32000*/  PRMT R35, R35, 0x7773, RZ ;  /* 0x0000777323237816 */ /* 0x000fe200000000ff */
[----:B------:R-:W1:Y:S01]  /*32010*/  LDC R21, c[0x0][0x248] ;  /* 0x00009200ff157b82 */ /* 0x000e620000000800 */
[----:B0-----:R-:W-:-:S07]  /*32020*/  IADD3 R8, P5, R10, R68, RZ ;  /* 0x000000440a087210 */ /* 0x001fce0007fbe0ff */
[----:B------:R-:W0:Y:S01]  /*32030*/  LDC R13, c[0x0][0x248] ;  /* 0x00009200ff0d7b82 */ /* 0x000e220000000800 */
[----:B------:R-:W-:Y:S01]  /*32040*/  LEA.HI.X.SX32 R9, R10, R69, 0x1, P5 ;  /* 0x000000450a097211 */ /* 0x000fe200028f0eff */
[----:B------:R-:W-:Y:S01]  /*32050*/  IMAD R10, R19, 0x2, R10 ;  /* 0x00000002130a7824 */ /* 0x000fe200078e020a */
[----:B------:R4:W-:Y:S02]  /*32060*/  @P3 STG.E.U8 desc[UR28][R2.64], R11 ;  /* 0x0000000b02003986 */ /* 0x0009e4000c10111c */
[----:B----4-:R-:W-:Y:S01]  /*32070*/  ISETP.LT.AND P6, PT, R16, UR4, !P0 ;  /* 0x0000000410007c0c */ /* 0x010fe2000c7c1270 */
[----:B------:R-:W-:Y:S01]  /*32080*/  ULDC UR4, c[0x0][0x248] ;  /* 0x0000920000047ab9 */ /* 0x000fe20000000800 */
[----:B------:R-:W4:Y:S01]  /*32090*/  LDL.LU R16, [R1+0xee4] ;  /* 0x000ee40001107983 */ /* 0x000f220000300800 */
[----:B------:R-:W-:Y:S01]  /*320a0*/  IMAD R0, R20, UR4, RZ ;  /* 0x0000000414007c24 */ /* 0x000fe2000f8e02ff */
[----:B------:R-:W-:Y:S01]  /*320b0*/  ULDC UR4, c[0x0][0x22c] ;  /* 0x00008b0000047ab9 */ /* 0x000fe20000000800 */
[----:B------:R-:W1:Y:S01]  /*320c0*/  LDC R19, c[0x0][0x248] ;  /* 0x00009200ff137b82 */ /* 0x000e620000000800 */
[----:B------:R-:W-:-:S02]  /*320d0*/  IADD3 R2, P5, R10, R68, RZ ;  /* 0x000000440a027210 */ /* 0x000fc40007fbe0ff */
[----:B------:R-:W-:Y:S02]  /*320e0*/  PRMT R11, R34, 0x7773, RZ ;  /* 0x00007773220b7816 */ /* 0x000fe400000000ff */
[----:B------:R-:W-:Y:S01]  /*320f0*/  LEA.HI.X.SX32 R3, R10, R69, 0x1, P5 ;  /* 0x000000450a037211 */ /* 0x000fe200028f0eff */
[----:B------:R2:W-:Y:S04]  /*32100*/  @P2 STG.E.U8 desc[UR28][R8.64], R33 ;  /* 0x0000002108002986 */ /* 0x0005e8000c10111c */
[----:B------:R0:W-:Y:S01]  /*32110*/  @P1 STG.E.U8 desc[UR28][R2.64], R11 ;  /* 0x0000000b02001986 */ /* 0x0001e2000c10111c */
[----:B---3--:R-:W-:Y:S01]  /*32120*/  ISETP.LT.AND P2, PT, R14, UR7, !P0 ;  /* 0x000000070e007c0c */ /* 0x008fe2000c741270 */
[----:B------:R-:W-:Y:S02]  /*32130*/  IMAD R10, R15, 0x4, R10 ;  /* 0x000000040f0a7824 */ /* 0x000fe400078e020a */
[----:B------:R-:W3:Y:S01]  /*32140*/  LDL.LU R14, [R1+0xef0] ;  /* 0x000ef000010e7983 */ /* 0x000ee20000300800 */
[----:B--2---:R-:W-:Y:S01]  /*32150*/  ISETP.LT.AND P1, PT, R12, UR4, !P0 ;  /* 0x000000040c007c0c */ /* 0x004fe2000c721270 */
[----:B------:R-:W-:-:S02]  /*32160*/  ULDC UR4, c[0x0][0x22c] ;  /* 0x00008b0000047ab9 */ /* 0x000fc40000000800 */
[----:B------:R-:W2:Y:S01]  /*32170*/  LDL.LU R12, [R1+0xef4] ;  /* 0x000ef400010c7983 */ /* 0x000ea20000300800 */
[----:B------:R-:W-:Y:S01]  /*32180*/  ISETP.LT.AND P3, PT, R20, UR6, !P0 ;  /* 0x0000000614007c0c */ /* 0x000fe2000c761270 */
[----:B------:R-:W-:Y:S01]  /*32190*/  ULDC UR6, c[0x0][0x22c] ;  /* 0x00008b0000067ab9 */ /* 0x000fe20000000800 */
[----:B------:R-:W-:Y:S01]  /*321a0*/  IADD3 R8, P5, R0, R68, RZ ;  /* 0x0000004400087210 */ /* 0x000fe20007fbe0ff */
[----:B------:R-:W-:-:S03]  /*321b0*/  ULDC UR7, c[0x0][0x22c] ;  /* 0x00008b0000077ab9 */ /* 0x000fc60000000800 */
[-C--:B------:R-:W-:Y:S02]  /*321c0*/  LEA.HI.X.SX32 R9, R0, R69.reuse, 0x1, P5 ;  /* 0x0000004500097211 */ /* 0x080fe400028f0eff */
[-C--:B0-----:R-:W-:Y:S02]  /*321d0*/  IADD3 R2, P5, R10, R68.reuse, RZ ;  /* 0x000000440a027210 */ /* 0x081fe40007fbe0ff */
[----:B------:R-:W-:Y:S02]  /*321e0*/  PRMT R15, R36, 0x7770, RZ ;  /* 0x00007770240f7816 */ /* 0x000fe400000000ff */
[----:B------:R-:W-:Y:S01]  /*321f0*/  LEA.HI.X.SX32 R3, R10, R69, 0x1, P5 ;  /* 0x000000450a037211 */ /* 0x000fe200028f0eff */
[----:B------:R-:W-:Y:S01]  /*32200*/  IMAD R10, R13, 0x2, R10 ;  /* 0x000000020d0a7824 */ /* 0x000fe200078e020a */
[----:B------:R-:W-:Y:S01]  /*32210*/  @P3 STG.E.U8 desc[UR28][R8.64], R35 ;  /* 0x0000002308003986 */ /* 0x000fe2000c10111c */
[----:B------:R-:W-:Y:S01]  /*32220*/  ISETP.LT.AND P3, PT, R18, UR4, !P0 ;  /* 0x0000000412007c0c */ /* 0x000fe2000c761270 */
[----:B------:R-:W-:Y:S01]  /*32230*/  ULDC UR4, c[0x0][0x22c] ;  /* 0x00008b0000047ab9 */ /* 0x000fe20000000800 */
[----:B-1----:R-:W-:Y:S01]  /*32240*/  IMAD R0, R17, 0x2, R10 ;  /* 0x0000000211007824 */ /* 0x002fe200078e020a */
[----:B------:R0:W-:Y:S01]  /*32250*/  @P4 STG.E.U8 desc[UR28][R2.64], R15 ;  /* 0x0000000f02004986 */ /* 0x0001e2000c10111c */
[----:B------:R-:W-:Y:S01]  /*32260*/  PRMT R13, R37, 0x7770, RZ ;  /* 0x00007770250d7816 */ /* 0x000fe200000000ff */
[----:B------:R-:W1:Y:S02]  /*32270*/  LDC R17, c[0x0][0x248] ;  /* 0x00009200ff117b82 */ /* 0x000e640000000800 */
[----:B------:R-:W2:Y:S01]  /*32280*/  LDL.LU R18, [R1+0xefc] ;  /* 0x000efc0001127983 */ /* 0x000ea20000300800 */
[----:B0-----:R-:W-:-:S04]  /*32290*/  IADD3 R2, P4, R10, R68, RZ ;  /* 0x000000440a027210 */ /* 0x001fc80007f9e0ff */
[-C--:B------:R-:W-:Y:S01]  /*322a0*/  LEA.HI.X.SX32 R3, R10, R69.reuse, 0x1, P4 ;  /* 0x000000450a037211 */ /* 0x080fe200020f0eff */
[----:B------:R-:W-:Y:S01]  /*322b0*/  IMAD R10, R19, 0x2, R0 ;  /* 0x00000002130a7824 */ /* 0x000fe200078e0200 */
[----:B------:R-:W-:Y:S01]  /*322c0*/  IADD3 R8, P4, R0, R68, RZ ;  /* 0x0000004400087210 */ /* 0x000fe20007f9e0ff */
[----:B------:R-:W2:Y:S01]  /*322d0*/  LDL.LU R19, [R1+0xbbc] ;  /* 0x000bbc0001137983 */ /* 0x000ea20000300800 */
[----:B----4-:R-:W-:Y:S01]  /*322e0*/  ISETP.LT.AND P5, PT, R16, UR4, !P0 ;  /* 0x0000000410007c0c */ /* 0x010fe2000c7a1270 */
        /* <DEDUP_REMOVED lines=12> */
[CC--:B0-----:R-:W-:Y:S01]  /*323b0*/  IADD3 R2, P6, R10.reuse, R68.reuse, RZ ;  /* 0x000000440a027210 */ /* 0x0c1fe20007fde0ff */
[----:B------:R-:W-:Y:S01]  /*323c0*/  ULDC UR4, c[0x0][0x22c] ;  /* 0x00008b0000047ab9 */ /* 0x000fe20000000800 */
[----:B------:R-:W-:Y:S01]  /*323d0*/  PRMT R15, R39, 0x7770, RZ ;  /* 0x00007770270f7816 */ /* 0x000fe200000000ff */
[----:B------:R-:W0:Y:S01]  /*323e0*/  LDC R21, c[0x0][0x248] ;  /* 0x00009200ff157b82 */ /* 0x000e220000000800 */
[----:B------:R-:W-:Y:S01]  /*323f0*/  LEA.HI.X.SX32 R3, R10, R69, 0x1, P6 ;  /* 0x000000450a037211 */ /* 0x000fe200030f0eff */
[----:B------:R-:W-:Y:S01]  /*32400*/  IMAD R10, R23, 0x2, R0 ;  /* 0x00000002170a7824 */ /* 0x000fe200078e0200 */
[----:B----4-:R-:W-:-:S03]  /*32410*/  IADD3 R8, P6, R0, R68, RZ ;  /* 0x0000004400087210 */ /* 0x010fc60007fde0ff */
[----:B------:R4:W-:Y:S01]  /*32420*/  @P1 STG.E.U8 desc[UR28][R2.64], R15 ;  /* 0x0000000f02001986 */ /* 0x0009e2000c10111c */
[----:B------:R-:W-:Y:S01]  /*32430*/  LEA.HI.X.SX32 R9, R0, R69, 0x1, P6 ;  /* 0x0000004500097211 */ /* 0x000fe200030f0eff */
[----:B------:R-:W0:Y:S01]  /*32440*/  LDC R23, c[0x0][0x248] ;  /* 0x00009200ff177b82 */ /* 0x000e220000000800 */
[----:B------:R-:W-:Y:S02]  /*32450*/  PRMT R13, R36, 0x7771, RZ ;  /* 0x00007771240d7816 */ /* 0x000fe400000000ff */
[----:B------:R-:W-:Y:S02]  /*32460*/  PRMT R11, R37, 0x7771, RZ ;  /* 0x00007771250b7816 */ /* 0x000fe400000000ff */
[----:B----4-:R-:W-:-:S03]  /*32470*/  IADD3 R2, P6, R10, R68, RZ ;  /* 0x000000440a027210 */ /* 0x010fc60007fde0ff */
[----:B------:R-:W4:Y:S01]  /*32480*/  LDC R15, c[0x0][0x248] ;  /* 0x00009200ff0f7b82 */ /* 0x000f220000000800 */
[----:B------:R-:W-:Y:S01]  /*32490*/  LEA.HI.X.SX32 R3, R10, R69, 0x1, P6 ;  /* 0x000000450a037211 */ /* 0x000fe200030f0eff */
[----:B-1----:R-:W-:Y:S01]  /*324a0*/  IMAD R10, R17, 0x2, R10 ;  /* 0x00000002110a7824 */ /* 0x002fe200078e020a */
[----:B------:R1:W-:Y:S01]  /*324b0*/  @P3 STG.E.U8 desc[UR28][R8.64], R13 ;  /* 0x0000000d08003986 */ /* 0x0003e2000c10111c */
[----:B------:R-:W-:Y:S01]  /*324c0*/  ISETP.LT.AND P1, PT, R18, UR4, !P0 ;  /* 0x0000000412007c0c */ /* 0x000fe2000c721270 */
[----:B------:R-:W-:-:S03]  /*324d0*/  ULDC UR4, c[0x0][0x248] ;  /* 0x0000920000047ab9 */ /* 0x000fc60000000800 */
[----:B------:R-:W0:Y:S01]  /*324e0*/  LDC R17, c[0x0][0x248] ;  /* 0x00009200ff117b82 */ /* 0x000e220000000800 */
[----:B------:R1:W-:Y:S01]  /*324f0*/  @P5 STG.E.U8 desc[UR28][R2.64], R11 ;  /* 0x0000000b02005986 */ /* 0x0003e2000c10111c */
[----:B------:R-:W-:-:S03]  /*32500*/  IMAD R0, R19, UR4, RZ ;  /* 0x0000000413007c24 */ /* 0x000fc6000f8e02ff */
[----:B------:R-:W4:Y:S01]  /*32510*/  LDL.LU R18, [R1+0xf0c] ;  /* 0x000f0c0001127983 */ /* 0x000f220000300800 */
[----:B------:R-:W-:Y:S01]  /*32520*/  ISETP.LT.AND P6, PT, R19, UR6, !P0 ;  /* 0x0000000613007c0c */ /* 0x000fe2000c7c1270 */
[----:B------:R-:W-:Y:S01]  /*32530*/  ULDC UR6, c[0x0][0x22c] ;  /* 0x00008b0000067ab9 */ /* 0x000fe20000000800 */
[----:B-1----:R-:W-:Y:S01]  /*32540*/  PRMT R9, R38, 0x7771, RZ ;  /* 0x0000777126097816 */ /* 0x002fe200000000ff */
[----:B------:R-:W1:Y:S01]  /*32550*/  LDC R19, c[0x0][0x248] ;  /* 0x00009200ff137b82 */ /* 0x000e620000000800 */
[----:B------:R-:W-:Y:S01]  /*32560*/  ULDC UR4, c[0x0][0x22c] ;  /* 0x00008b0000047ab9 */ /* 0x000fe20000000800 */
[----:B------:R-:W-:-:S04]  /*32570*/  IADD3 R2, P3, R10, R68, RZ ;  /* 0x000000440a027210 */ /* 0x000fc80007f7e0ff */
[----:B------:R-:W-:-:S05]  /*32580*/  LEA.HI.X.SX32 R3, R10, R69, 0x1, P3 ;  /* 0x000000450a037211 */ /* 0x000fca00018f0eff */
[----:B------:R3:W-:Y:S02]  /*32590*/  @P4 STG.E.U8 desc[UR28][R2.64], R9 ;  /* 0x0000000902004986 */ /* 0x0007e4000c10111c */
[----:B---3--:R-:W-:Y:S02]  /*325a0*/  IADD3 R2, P4, R0, R68, RZ ;  /* 0x0000004400027210 */ /* 0x008fe40007f9e0ff */
[----:B------:R-:W-:Y:S01]  /*325b0*/  ISETP.LT.AND P3, PT, R14, UR7, !P0 ;  /* 0x000000070e007c0c */ /* 0x000fe2000c761270 */
[----:B0-----:R-:W-:Y:S01]  /*325c0*/  IMAD R10, R17, 0x4, R10 ;  /* 0x00000004110a7824 */ /* 0x001fe200078e020a */
[----:B------:R-:W3:Y:S01]  /*325d0*/  LDL.LU R14, [R1+0xf10] ;  /* 0x000f1000010e7983 */ /* 0x000ee20000300800 */
[----:B------:R-:W-:Y:S01]  /*325e0*/  LEA.HI.X.SX32 R3, R0, R69, 0x1, P4 ;  /* 0x0000004500037211 */ /* 0x000fe200020f0eff */
[----:B------:R-:W0:Y:S01]  /*325f0*/  LDC R17, c[0x0][0x248] ;  /* 0x00009200ff117b82 */ /* 0x000e220000000800 */
[----:B------:R-:W-:Y:S01]  /*32600*/  PRMT R11, R39, 0x7771, RZ ;  /* 0x00007771270b7816 */ /* 0x000fe200000000ff */
[----:B------:R-:W-:Y:S01]  /*32610*/  ULDC UR7, c[0x0][0x22c] ;  /* 0x00008b0000077ab9 */ /* 0x000fe20000000800 */
[----:B--2---:R-:W-:-:S03]  /*32620*/  ISETP.LT.AND P4, PT, R12, UR6, !P0 ;  /* 0x000000060c007c0c */ /* 0x004fc6000c781270 */
[----:B------:R2:W-:Y:S01]  /*32630*/  @P6 STG.E.U8 desc[UR28][R2.64], R11 ;  /* 0x0000000b02006986 */ /* 0x0005e2000c10111c */
[----:B----4-:R-:W-:-:S03]  /*32640*/  IMAD R0, R15, 0x2, R10 ;  /* 0x000000020f007824 */ /* 0x010fc600078e020a */
[----:B------:R-:W4:Y:S01]  /*32650*/  LDL.LU R12, [R1+0xf14] ;  /* 0x000f1400010c7983 */ /* 0x000f220000300800 */
[----:B------:R-:W-:Y:S01]  /*32660*/  PRMT R15, R36, 0x7772, RZ ;  /* 0x00007772240f7816 */ /* 0x000fe200000000ff */
[----:B------:R-:W-:Y:S01]  /*32670*/  ULDC UR6, c[0x0][0x22c] ;  /* 0x00008b0000067ab9 */ /* 0x000fe20000000800 */
[----:B--2---:R-:W-:-:S04]  /*32680*/  IADD3 R2, P6, R10, R68, RZ ;  /* 0x000000440a027210 */ /* 0x004fc80007fde0ff */
[-C--:B------:R-:W-:Y:S01]  /*32690*/  LEA.HI.X.SX32 R3, R10, R69.reuse, 0x1, P6 ;  /* 0x000000450a037211 */ /* 0x080fe200030f0eff */
[----:B-1----:R-:W-:Y:S01]  /*326a0*/  IMAD R10, R19, 0x2, R0 ;  /* 0x00000002130a7824 */ /* 0x002fe200078e0200 */
[C---:B------:R-:W-:Y:S01]  /*326b0*/  IADD3 R8, P6, R0.reuse, R68, RZ ;  /* 0x0000004400087210 */ /* 0x040fe20007fde0ff */
[----:B------:R-:W1:Y:S02]  /*326c0*/  LDC R19, c[0x0][0x248] ;  /* 0x00009200ff137b82 */ /* 0x000e640000000800 */
[----:B------:R2:W-:Y:S01]  /*326d0*/  @P2 STG.E.U8 desc[UR28][R2.64], R15 ;  /* 0x0000000f02002986 */ /* 0x0005e2000c10111c */
[----:B------:R-:W-:Y:S02]  /*326e0*/  LEA.HI.X.SX32 R9, R0, R69, 0x1, P6 ;  /* 0x0000004500097211 */ /* 0x000fe400030f0eff */
[----:B------:R-:W-:Y:S01]  /*326f0*/  ISETP.LT.AND P5, PT, R16, UR4, !P0 ;  /* 0x0000000410007c0c */ /* 0x000fe2000c7a1270 */
[----:B------:R-:W-:Y:S01]  /*32700*/  ULDC UR4, c[0x0][0x22c] ;  /* 0x00008b0000047ab9 */ /* 0x000fe20000000800 */
[----:B------:R-:W-:Y:S01]  /*32710*/  PRMT R13, R37, 0x7772, RZ ;  /* 0x00007772250d7816 */ /* 0x000fe200000000ff */
[----:B------:R-:W4:Y:S01]  /*32720*/  LDL.LU R16, [R1+0xf24] ;  /* 0x000f240001107983 */ /* 0x000f220000300800 */
[----:B------:R-:W-:-:S02]  /*32730*/  PRMT R11, R38, 0x7772, RZ ;  /* 0x00007772260b7816 */ /* 0x000fc400000000ff */
[----:B--2---:R-:W-:Y:S01]  /*32740*/  IADD3 R2, P6, R10, R68, RZ ;  /* 0x000000440a027210 */ /* 0x004fe20007fde0ff */
[----:B------:R2:W-:Y:S01]  /*32750*/  @P1 STG.E.U8 desc[UR28][R8.64], R13 ;  /* 0x0000000d08001986 */ /* 0x0005e2000c10111c */
[----:B------:R-:W1:Y:S01]  /*32760*/  LDC R15, c[0x0][0x248] ;  /* 0x00009200ff0f7b82 */ /* 0x000e620000000800 */
[----:B------:R-:W-:Y:S01]  /*32770*/  ISETP.LT.AND P2, PT, R18, UR4, !P0 ;  /* 0x0000000412007c0c */ /* 0x000fe2000c741270 */
[----:B------:R-:W-:Y:S01]  /*32780*/  ULDC UR4, c[0x0][0x22c] ;  /* 0x00008b0000047ab9 */ /* 0x000fe20000000800 */
[----:B------:R-:W-:Y:S01]  /*32790*/  LEA.HI.X.SX32 R3, R10, R69, 0x1, P6 ;  /* 0x000000450a037211 */ /* 0x000fe200030f0eff */
[----:B------:R-:W2:Y:S04]  /*327a0*/  LDL.LU R20, [R1+0xbb8] ;  /* 0x000bb80001147983 */ /* 0x000ea80000300800 */
[----:B------:R0:W-:Y:S01]  /*327b0*/  @P3 STG.E.U8 desc[UR28][R2.64], R11 ;  /* 0x0000000b02003986 */ /* 0x0001e2000c10111c */
[----:B---3--:R-:W-:Y:S01]  /*327c0*/  ISETP.LT.AND P1, PT, R14, UR4, !P0 ;  /* 0x000000040e007c0c */ /* 0x008fe2000c721270 */
[----:B------:R-:W-:-:S02]  /*327d0*/  ULDC UR4, c[0x0][0x22c] ;  /* 0x00008b0000047ab9 */ /* 0x000fc40000000800 */
[----:B------:R-:W3:Y:S01]  /*327e0*/  LDL.LU R14, [R1+0xf20] ;  /* 0x000f2000010e7983 */ /* 0x000ee20000300800 */
[----:B----4-:R-:W-:Y:S01]  /*327f0*/  ISETP.LT.AND P3, PT, R12, UR4, !P0 ;  /* 0x000000040c007c0c */ /* 0x010fe2000c761270 */
[----:B------:R-:W-:Y:S02]  /*32800*/  IMAD R0, R21, 0x2, R10 ;  /* 0x0000000215007824 */ /* 0x000fe400078e020a */
[----:B------:R-:W4:Y:S01]  /*32810*/  LDL.LU R12, [R1+0xf30] ;  /* 0x000f3000010c7983 */ /* 0x000f220000300800 */
[----:B--2---:R-:W-:Y:S01]  /*32820*/  PRMT R13, R39, 0x7772, RZ ;  /* 0x00007772270d7816 */ /* 0x004fe200000000ff */
[----:B------:R-:W-:Y:S01]  /*32830*/  ULDC UR4, c[0x0][0x22c] ;  /* 0x00008b0000047ab9 */ /* 0x000fe20000000800 */
[----:B0-----:R-:W-:Y:S01]  /*32840*/  PRMT R11, R36, 0x7773, RZ ;  /* 0x00007773240b7816 */ /* 0x001fe200000000ff */
[----:B------:R-:W2:Y:S01]  /*32850*/  LDL.LU R18, [R1+0xf34] ;  /* 0x000f340001127983 */ /* 0x000ea20000300800 */
[CC--:B------:R-:W-:Y:S01]  /*32860*/  IADD3 R8, P6, R0.reuse, R68.reuse, RZ ;  /* 0x0000004400087210 */ /* 0x0c0fe20007fde0ff */
[----:B------:R-:W-:Y:S01]  /*32870*/  IMAD R10, R17, 0x2, R0 ;  /* 0x00000002110a7824 */ /* 0x000fe200078e0200 */
        /* <DEDUP_REMOVED lines=8> */
[----:B------:R-:W-:-:S07]  /*32900*/  PRMT R39, R39, 0x7773, RZ ;  /* 0x0000777327277816 */ /* 0x000fce00000000ff */
        /* <DEDUP_REMOVED lines=8> */
[----:B------:R-:W2:Y:S01]  /*32990*/  LDL.LU R16, [R1+0xf2c] ;  /* 0x000f2c0001107983 */ /* 0x000ea20000300800 */
[----:B------:R-:W-:Y:S01]  /*329a0*/  IMAD R10, R20, UR4, RZ ;  /* 0x00000004140a7c24 */ /* 0x000fe2000f8e02ff */
[----:B------:R-:W-:-:S05]  /*329b0*/  ULDC UR4, c[0x0][0x22c] ;  /* 0x00008b0000047ab9 */ /* 0x000fca0000000800 */
[----:B------:R-:W0:Y:S01]  /*329c0*/  LDC R19, c[0x0][0x248] ;  /* 0x00009200ff137b82 */ /* 0x000e220000000800 */
[----:B-1----:R-:W-:Y:S02]  /*329d0*/  IADD3 R2, P5, R0, R68, RZ ;  /* 0x0000004400027210 */ /* 0x002fe40007fbe0ff */
[----:B------:R-:W-:Y:S02]  /*329e0*/  PRMT R11, R38, 0x7773, RZ ;  /* 0x00007773260b7816 */ /* 0x000fe400000000ff */
[----:B------:R-:W-:Y:S01]  /*329f0*/  LEA.HI.X.SX32 R3, R0, R69, 0x1, P5 ;  /* 0x0000004500037211 */ /* 0x000fe200028f0eff */
[----:B------:R1:W-:Y:S04]  /*32a00*/  @P2 STG.E.U8 desc[UR28][R8.64], R37 ;  /* 0x0000002508002986 */ /* 0x0003e8000c10111c */
[----:B------:R1:W-:Y:S01]  /*32a10*/  @P1 STG.E.U8 desc[UR28][R2.64], R11 ;  /* 0x0000000b02001986 */ /* 0x0003e2000c10111c */
[----:B---3--:R-:W-:-:S02]  /*32a20*/  ISETP.LT.AND P2, PT, R14, UR7, !P0 ;  /* 0x000000070e007c0c */ /* 0x008fc4000c741270 */
[----:B------:R-:W-:Y:S01]  /*32a30*/  ISETP.LT.AND P4, PT, R20, UR6, !P0 ;  /* 0x0000000614007c0c */ /* 0x000fe2000c781270 */
[----:B------:R-:W3:Y:S01]  /*32a40*/  LDL.LU R14, [R1+0xf38] ;  /* 0x000f3800010e7983 */ /* 0x000ee20000300800 */
[----:B-1----:R-:W-:Y:S01]  /*32a50*/  IADD3 R8, P5, R10, R68, RZ ;  /* 0x000000440a087210 */ /* 0x002fe20007fbe0ff */
[----:B------:R-:W-:Y:S01]  /*32a60*/  IMAD R0, R15, 0x4, R0 ;  /* 0x000000040f007824 */ /* 0x000fe200078e0200 */
[----:B------:R-:W-:Y:S01]  /*32a70*/  PRMT R11, R42, 0x7770, RZ ;  /* 0x000077702a0b7816 */ /* 0x000fe200000000ff */
[----:B------:R-:W-:Y:S01]  /*32a80*/  ULDC UR6, c[0x0][0x22c] ;  /* 0x00008b0000067ab9 */ /* 0x000fe20000000800 */
[----:B------:R-:W-:Y:S01]  /*32a90*/  LEA.HI.X.SX32 R9, R10, R69, 0x1, P5 ;  /* 0x000000450a097211 */ /* 0x000fe200028f0eff */
[----:B------:R-:W-:Y:S01]  /*32aa0*/  ULDC UR7, c[0x0][0x22c] ;  /* 0x00008b0000077ab9 */ /* 0x000fe20000000800 */
[----:B------:R-:W1:Y:S05]  /*32ab0*/  LDC R10, c[0x0][0x248] ;  /* 0x00009200ff0a7b82 */ /* 0x000e6a0000000800 */
[----:B------:R0:W-:Y:S01]  /*32ac0*/  @P4 STG.E.U8 desc[UR28][R8.64], R39 ;  /* 0x0000002708004986 */ /* 0x0001e2000c10111c */
[----:B----4-:R-:W-:Y:S01]  /*32ad0*/  ISETP.LT.AND P1, PT, R12, UR4, !P0 ;  /* 0x000000040c007c0c */ /* 0x010fe2000c721270 */
[----:B------:R-:W-:-:S02]  /*32ae0*/  ULDC UR4, c[0x0][0x22c] ;  /* 0x00008b0000047ab9 */ /* 0x000fc40000000800 */
[----:B------:R-:W4:Y:S01]  /*32af0*/  LDL.LU R12, [R1+0xf3c] ;  /* 0x000f3c00010c7983 */ /* 0x000f220000300800 */
[----:B--2---:R-:W-:Y:S01]  /*32b00*/  ISETP.LT.AND P4, PT, R18, UR4, !P0 ;  /* 0x0000000412007c0c */ /* 0x004fe2000c781270 */
[----:B------:R-:W-:Y:S02]  /*32b10*/  ULDC UR4, c[0x0][0x22c] ;  /* 0x00008b0000047ab9 */ /* 0x000fe40000000800 */
[----:B------:R-:W2:Y:S01]  /*32b20*/  LDL.LU R18, [R1+0xf44] ;  /* 0x000f440001127983 */ /* 0x000ea20000300800 */
[----:B------:R-:W-:Y:S02]  /*32b30*/  IADD3 R2, P5, R0, R68, RZ ;  /* 0x0000004400027210 */ /* 0x000fe40007fbe0ff */
[----:B------:R-:W-:Y:S01]  /*32b40*/  PRMT R15, R40, 0x7770, RZ ;  /* 0x00007770280f7816 */ /* 0x000fe200000000ff */
[----:B------:R-:W2:Y:S01]  /*32b50*/  LDL.LU R20, [R1+0xbb4] ;  /* 0x000bb40001147983 */ /* 0x000ea20000300800 */
[----:B------:R-:W-:Y:S01]  /*32b60*/  LEA.HI.X.SX32 R3, R0, R69, 0x1, P5 ;  /* 0x0000004500037211 */ /* 0x000fe200028f0eff */
[----:B0-----:R-:W-:-:S04]  /*32b70*/  IMAD R0, R13, 0x2, R0 ;  /* 0x000000020d007824 */ /* 0x001fc800078e0200 */
[----:B------:R0:W-:Y:S01]  /*32b80*/  @P3 STG.E.U8 desc[UR28][R2.64], R15 ;  /* 0x0000000f02003986 */ /* 0x0001e2000c10111c */
[----:B------:R-:W-:Y:S01]  /*32b90*/  IMAD R9, R17, 0x2, R0 ;  /* 0x0000000211097824 */ /* 0x000fe200078e0200 */
[----:B------:R-:W-:Y:S01]  /*32ba0*/  PRMT R13, R41, 0x7770, RZ ;  /* 0x00007770290d7816 */ /* 0x000fe200000000ff */
[----:B------:R-:W2:Y:S01]  /*32bb0*/  LDC R17, c[0x0][0x248] ;  /* 0x00009200ff117b82 */ /* 0x000ea20000000800 */
[----:B0-----:R-:W-:-:S04]  /*32bc0*/  IADD3 R2, P3, R0, R68, RZ ;  /* 0x0000004400027210 */ /* 0x001fc80007f7e0ff */
[-C--:B------:R-:W-:Y:S02]  /*32bd0*/  LEA.HI.X.SX32 R3, R0, R69.reuse, 0x1, P3 ;  /* 0x0000004500037211 */ /* 0x080fe400018f0eff */
[C---:B------:R-:W-:Y:S01]  /*32be0*/  IADD3 R8, P3, R9.reuse, R68, RZ ;  /* 0x0000004409087210 */ /* 0x040fe20007f7e0ff */
[----:B-1----:R-:W-:Y:S01]  /*32bf0*/  IMAD R0, R10, 0x2, R9 ;  /* 0x000000020a007824 */ /* 0x002fe200078e0209 */
[----:B------:R-:W-:Y:S01]  /*32c00*/  ISETP.LT.AND P5, PT, R16, UR4, !P0 ;  /* 0x0000000410007c0c */ /* 0x000fe2000c7a1270 */
        /* <DEDUP_REMOVED lines=8> */
[C---:B0-----:R-:W-:Y:S02]  /*32c90*/  IADD3 R2, P6, R0.reuse, R68, RZ ;  /* 0x0000004400027210 */ /* 0x041fe40007fde0ff */
[----:B------:R-:W-:Y:S02]  /*32ca0*/  PRMT R15, R43, 0x7770, RZ ;  /* 0x000077702b0f7816 */ /* 0x000fe400000000ff */
[----:B------:R-:W-:-:S05]  /*32cb0*/  LEA.HI.X.SX32 R3, R0, R69, 0x1, P6 ;  /* 0x0000004500037211 */ /* 0x000fca00030f0eff */
[----:B------:R0:W-:Y:S01]  /*32cc0*/  @P1 STG.E.U8 desc[UR28][R2.64], R15 ;  /* 0x0000000f02001986 */ /* 0x0001e2000c10111c */
[----:B------:R-:W-:Y:S01]  /*32cd0*/  IMAD R10, R19, 0x2, R0 ;  /* 0x00000002130a7824 */ /* 0x000fe200078e0200 */
[----:B------:R-:W-:Y:S01]  /*32ce0*/  PRMT R13, R40, 0x7771, RZ ;  /* 0x00007771280d7816 */ /* 0x000fe200000000ff */
[----:B------:R-:W3:Y:S01]  /*32cf0*/  LDC R19, c[0x0][0x248] ;  /* 0x00009200ff137b82 */ /* 0x000ee20000000800 */
[----:B----4-:R-:W-:Y:S01]  /*32d00*/  ISETP.LT.AND P2, PT, R12, UR4, !P0 ;  /* 0x000000040c007c0c */ /* 0x010fe2000c741270 */
[----:B------:R-:W-:Y:S01]  /*32d10*/  ULDC UR4, c[0x0][0x22c] ;  /* 0x00008b0000047ab9 */ /* 0x000fe20000000800 */
[----:B------:R-:W4:Y:S01]  /*32d20*/  LDL.LU R12, [R1+0xf48] ;  /* 0x000f4800010c7983 */ /* 0x000f220000300800 */
[----:B-1----:R-:W-:-:S04]  /*32d30*/  PRMT R11, R41, 0x7771, RZ ;  /* 0x00007771290b7816 */ /* 0x002fc800000000ff */
[----:B0-----:R-:W0:Y:S01]  /*32d40*/  LDC R15, c[0x0][0x248] ;  /* 0x00009200ff0f7b82 */ /* 0x001e220000000800 */
[----:B--2---:R-:W-:Y:S01]  /*32d50*/  ISETP.LT.AND P1, PT, R18, UR4, !P0 ;  /* 0x0000000412007c0c */ /* 0x004fe2000c721270 */
[----:B------:R-:W-:Y:S01]  /*32d60*/  IMAD R0, R21, 0x2, R10 ;  /* 0x0000000215007824 */ /* 0x000fe200078e020a */
[----:B------:R-:W2:Y:S01]  /*32d70*/  LDL.LU R18, [R1+0xf54] ;  /* 0x000f540001127983 */ /* 0x000ea20000300800 */
[----:B------:R-:W-:Y:S01]  /*32d80*/  IADD3 R8, P6, R10, R68, RZ ;  /* 0x000000440a087210 */ /* 0x000fe20007fde0ff */
[----:B------:R-:W-:-:S03]  /*32d90*/  ULDC UR4, c[0x0][0x248] ;  /* 0x0000920000047ab9 */ /* 0x000fc60000000800 */
[----:B------:R-:W-:Y:S01]  /*32da0*/  LEA.HI.X.SX32 R9, R10, R69, 0x1, P6 ;  /* 0x000000450a097211 */ /* 0x000fe200030f0eff */
[----:B------:R-:W1:Y:S01]  /*32db0*/  LDC R21, c[0x0][0x248] ;  /* 0x00009200ff157b82 */ /* 0x000e620000000800 */
[----:B------:R-:W-:-:S04]  /*32dc0*/  IADD3 R2, P6, R0, R68, RZ ;  /* 0x0000004400027210 */ /* 0x000fc80007fde0ff */
[----:B------:R-:W-:Y:S01]  /*32dd0*/  LEA.HI.X.SX32 R3, R0, R69, 0x1, P6 ;  /* 0x0000004500037211 */ /* 0x000fe200030f0eff */
[----:B------:R-:W-:Y:S01]  /*32de0*/  IMAD R0, R17, 0x2, R0 ;  /* 0x0000000211007824 */ /* 0x000fe200078e0200 */
[----:B------:R0:W-:Y:S01]  /*32df0*/  @P4 STG.E.U8 desc[UR28][R8.64], R13 ;  /* 0x0000000d08004986 */ /* 0x0001e2000c10111c */
[----:B------:R-:W1:Y:S03]  /*32e00*/  LDC R17, c[0x0][0x248] ;  /* 0x00009200ff117b82 */ /* 0x000e660000000800 */
[----:B------:R0:W-:Y:S05]  /*32e10*/  @P5 STG.E.U8 desc[UR28][R2.64], R11 ;  /* 0x0000000b02005986 */ /* 0x0001ea000c10111c */
[----:B------:R-:W4:Y:S01]  /*32e20*/  LDC R10, c[0x0][0x248] ;  /* 0x00009200ff0a7b82 */ /* 0x000f220000000800 */
[----:B0-----:R-:W-:-:S02]  /*32e30*/  PRMT R9, R42, 0x7771, RZ ;  /* 0x000077712a097816 */ /* 0x001fc400000000ff */
[-C--:B------:R-:W-:Y:S01]  /*32e40*/  IADD3 R2, P4, R0, R68.reuse, RZ ;  /* 0x0000004400027210 */ /* 0x080fe20007f9e0ff */
[C---:B------:R-:W-:Y:S01]  /*32e50*/  IMAD R8, R20.reuse, UR4, RZ ;  /* 0x0000000414087c24 */ /* 0x040fe2000f8e02ff */
[----:B------:R-:W-:Y:S01]  /*32e60*/  ISETP.LT.AND P6, PT, R20, UR6, !P0 ;  /* 0x0000000614007c0c */ /* 0x000fe2000c7c1270 */
[----:B------:R-:W-:Y:S01]  /*32e70*/  ULDC UR6, c[0x0][0x22c] ;  /* 0x00008b0000067ab9 */ /* 0x000fe20000000800 */
[----:B------:R-:W-:Y:S01]  /*32e80*/  LEA.HI.X.SX32 R3, R0, R69, 0x1, P4 ;  /* 0x0000004500037211 */ /* 0x000fe200020f0eff */
[----:B------:R-:W-:Y:S01]  /*32e90*/  ULDC UR4, c[0x0][0x22c] ;  /* 0x00008b0000047ab9 */ /* 0x000fe20000000800 */
[----:B------:R-:W-:Y:S01]  /*32ea0*/  ISETP.LT.AND P4, PT, R16, UR7, !P0 ;  /* 0x0000000710007c0c */ /* 0x000fe2000c781270 */
[----:B------:R-:W-:Y:S01]  /*32eb0*/  ULDC UR7, c[0x0][0x22c] ;  /* 0x00008b0000077ab9 */ /* 0x000fe20000000800 */
[----:B------:R-:W2:Y:S04]  /*32ec0*/  LDL.LU R16, [R1+0xf58] ;  /* 0x000f580001107983 */ /* 0x000ea80000300800 */
[----:B------:R0:W-:Y:S02]  /*32ed0*/  @P3 STG.E.U8 desc[UR28][R2.64], R9 ;  /* 0x0000000902003986 */ /* 0x0001e4000c10111c */
[----:B0-----:R-:W-:-:S04]  /*32ee0*/  IADD3 R2, P3, R8, R68, RZ ;  /* 0x0000004408027210 */ /* 0x001fc80007f7e0ff */
[----:B------:R-:W-:Y:S01]  /*32ef0*/  LEA.HI.X.SX32 R3, R8, R69, 0x1, P3 ;  /* 0x0000004508037211 */ /* 0x000fe200018f0eff */
[----:B-1----:R-:W-:Y:S01]  /*32f00*/  IMAD R0, R17, 0x4, R0 ;  /* 0x0000000411007824 */ /* 0x002fe200078e0200 */
[----:B------:R-:W-:Y:S01]  /*32f10*/  PRMT R11, R43, 0x7771, RZ ;  /* 0x000077712b0b7816 */ /* 0x000fe200000000ff */
[----:B------:R-:W0:Y:S04]  /*32f20*/  LDC R17, c[0x0][0x248] ;  /* 0x00009200ff117b82 */ /* 0x000e280000000800 */
[----:B------:R1:W-:Y:S01]  /*32f30*/  @P6 STG.E.U8 desc[UR28][R2.64], R11 ;  /* 0x0000000b02006986 */ /* 0x0003e2000c10111c */
[----:B------:R-:W-:Y:S01]  /*32f40*/  IMAD R9, R15, 0x2, R0 ;  /* 0x000000020f097824 */ /* 0x000fe200078e0200 */
[----:B------:R-:W-:Y:S02]  /*32f50*/  PRMT R15, R40, 0x7772, RZ ;  /* 0x00007772280f7816 */ /* 0x000fe400000000ff */
[----:B---3--:R-:W-:Y:S01]  /*32f60*/  ISETP.LT.AND P5, PT, R14, UR4, !P0 ;  /* 0x000000040e007c0c */ /* 0x008fe2000c7a1270 */
[----:B------:R-:W-:Y:S01]  /*32f70*/  ULDC UR4, c[0x0][0x22c] ;  /* 0x00008b0000047ab9 */ /* 0x000fe20000000800 */
[----:B-1----:R-:W-:-:S04]  /*32f80*/  IADD3 R2, P6, R0, R68, RZ ;  /* 0x0000004400027210 */ /* 0x002fc80007fde0ff */
[----:B------:R-:W-:-:S05]  /*32f90*/  LEA.HI.X.SX32 R3, R0, R69, 0x1, P6 ;  /* 0x0000004500037211 */ /* 0x000fca00030f0eff */
[----:B------:R1:W-:Y:S01]  /*32fa0*/  @P2 STG.E.U8 desc[UR28][R2.64], R15 ;  /* 0x0000000f02002986 */ /* 0x0003e2000c10111c */
[----:B----4-:R-:W-:Y:S01]  /*32fb0*/  ISETP.LT.AND P3, PT, R12, UR6, !P0 ;  /* 0x000000060c007c0c */ /* 0x010fe2000c761270 */
[----:B------:R-:W-:Y:S02]  /*32fc0*/  IMAD R0, R10, 0x2, R9 ;  /* 0x000000020a007824 */ /* 0x000fe400078e0209 */
[----:B------:R-:W3:Y:S01]  /*32fd0*/  LDL.LU R12, [R1+0xf5c] ;  /* 0x000f5c00010c7983 */ /* 0x000ee20000300800 */
[-C--:B------:R-:W-:Y:S01]  /*32fe0*/  IADD3 R8, P6, R9, R68.reuse, RZ ;  /* 0x0000004409087210 */ /* 0x080fe20007fde0ff */
[----:B------:R-:W-:Y:S01]  /*32ff0*/  ULDC UR6, c[0x0][0x22c] ;  /* 0x00008b0000067ab9 */ /* 0x000fe20000000800 */
[----:B------:R-:W-:Y:S01]  /*33000*/  PRMT R13, R41, 0x7772, RZ ;  /* 0x00007772290d7816 */ /* 0x000fe200000000ff */
[----:B------:R-:W4:Y:S01]  /*33010*/  LDL.LU R14, [R1+0xf6c] ;  /* 0x000f6c00010e7983 */ /* 0x000f220000300800 */
[----:B--2---:R-:W-:Y:S01]  /*33020*/  ISETP.LT.AND P2, PT, R18, UR4, !P0 ;  /* 0x0000000412007c0c */ /* 0x004fe2000c741270 */
[----:B------:R-:W-:Y:S01]  /*33030*/  ULDC UR4, c[0x0][0x22c] ;  /* 0x00008b0000047ab9 */ /* 0x000fe20000000800 */
[----:B------:R-:W-:Y:S01]  /*33040*/  PRMT R11, R42, 0x7772, RZ ;  /* 0x000077722a0b7816 */ /* 0x000fe200000000ff */
[----:B------:R-:W2:Y:S01]  /*33050*/  LDL.LU R18, [R1+0xbb0] ;  /* 0x000bb00001127983 */ /* 0x000ea20000300800 */
[----:B------:R-:W-:Y:S01]  /*33060*/  LEA.HI.X.SX32 R9, R9, R69, 0x1, P6 ;  /* 0x0000004509097211 */ /* 0x000fe200030f0eff */
[----:B-1----:R-:W1:Y:S01]  /*33070*/  LDC R15, c[0x0][0x248] ;  /* 0x00009200ff0f7b82 */ /* 0x002e620000000800 */
[----:B------:R-:W-:-:S04]  /*33080*/  IADD3 R2, P6, R0, R68, RZ ;  /* 0x0000004400027210 */ /* 0x000fc80007fde0ff */
[----:B------:R-:W-:Y:S01]  /*33090*/  LEA.HI.X.SX32 R3, R0, R69, 0x1, P6 ;  /* 0x0000004500037211 */ /* 0x000fe200030f0eff */
[----:B------:R0:W-:Y:S04]  /*330a0*/  @P1 STG.E.U8 desc[UR28][R8.64], R13 ;  /* 0x0000000d08001986 */ /* 0x0001e8000c10111c */
[----:B------:R0:W-:Y:S01]  /*330b0*/  @P4 STG.E.U8 desc[UR28][R2.64], R11 ;  /* 0x0000000b02004986 */ /* 0x0001e2000c10111c */
[----:B------:R-:W-:Y:S02]  /*330c0*/  IMAD R10, R19, 0x2, R0 ;  /* 0x00000002130a7824 */ /* 0x000fe400078e0200 */
[----:B------:R-:W1:Y:S02]  /*330d0*/  LDC R19, c[0x0][0x248] ;  /* 0x00009200ff137b82 */ /* 0x000e640000000800 */
[----:B0-----:R-:W-:Y:S01]  /*330e0*/  IMAD R0, R17, 0x2, R10 ;  /* 0x0000000211007824 */ /* 0x001fe200078e020a */
[----:B------:R-:W-:Y:S01]  /*330f0*/  ISETP.LT.AND P1, PT, R16, UR4, !P0 ;  /* 0x0000000410007c0c */ /* 0x000fe2000c721270 */
[----:B------:R-:W-:Y:S01]  /*33100*/  ULDC UR4, c[0x0][0x22c] ;  /* 0x00008b0000047ab9 */ /* 0x000fe20000000800 */
[----:B------:R-:W2:Y:S01]  /*33110*/  LDL.LU R16, [R1+0xf68] ;  /* 0x000f680001107983 */ /* 0x000ea20000300800 */
[----:B------:R-:W-:-:S02]  /*33120*/  IADD3 R8, P6, R10, R68, RZ ;  /* 0x000000440a087210 */ /* 0x000fc40007fde0ff */
[----:B------:R-:W0:Y:S02]  /*33130*/  LDC R17, c[0x0][0x248] ;  /* 0x00009200ff117b82 */ /* 0x000e240000000800 */
[-C--:B------:R-:W-:Y:S02]  /*33140*/  LEA.HI.X.SX32 R9, R10, R69.reuse, 0x1, P6 ;  /* 0x000000450a097211 */ /* 0x080fe400030f0eff */
[C---:B------:R-:W-:Y:S02]  /*33150*/  IADD3 R2, P6, R0.reuse, R68, RZ ;  /* 0x0000004400027210 */ /* 0x040fe40007fde0ff */
[----:B------:R-:W-:Y:S02]  /*33160*/  PRMT R13, R43, 0x7772, RZ ;  /* 0x000077722b0d7816 */ /* 0x000fe400000000ff */
[----:B------:R-:W-:Y:S02]  /*33170*/  LEA.HI.X.SX32 R3, R0, R69, 0x1, P6 ;  /* 0x0000004500037211 */ /* 0x000fe400030f0eff */
[----:B------:R-:W-:Y:S01]  /*33180*/  PRMT R11, R40, 0x7773, RZ ;  /* 0x00007773280b7816 */ /* 0x000fe200000000ff */
[----:B------:R1:W-:Y:S01]  /*33190*/  @P5 STG.E.U8 desc[UR28][R8.64], R13 ;  /* 0x0000000d08005986 */ /* 0x0003e2000c10111c */
[----:B------:R-:W-:Y:S01]  /*331a0*/  IMAD R10, R21, 0x2, R0 ;  /* 0x00000002150a7824 */ /* 0x000fe200078e0200 */
[----:B---3--:R-:W-:Y:S01]  /*331b0*/  ISETP.LT.AND P4, PT, R12, UR4, !P0 ;  /* 0x000000040c007c0c */ /* 0x008fe2000c781270 */
[----:B------:R-:W-:Y:S01]  /*331c0*/  ULDC UR4, c[0x0][0x22c] ;  /* 0x00008b0000047ab9 */ /* 0x000fe20000000800 */
[----:B------:R-:W3:Y:S01]  /*331d0*/  LDL.LU R12, [R1+0xf74] ;  /* 0x000f7400010c7983 */ /* 0x000ee20000300800 */
[----:B------:R-:W-:Y:S01]  /*331e0*/  PRMT R41, R41, 0x7773, RZ ;  /* 0x0000777329297816 */ /* 0x000fe200000000ff */
[----:B------:R-:W3:Y:S02]  /*331f0*/  LDC R21, c[0x0][0x248] ;  /* 0x00009200ff157b82 */ /* 0x000ee40000000800 */
[----:B------:R-:W3:Y:S01]  /*33200*/  LDL.LU R20, [R1+0xf70] ;  /* 0x000f700001147983 */ /* 0x000ee20000300800 */
[----:B----4-:R-:W-:Y:S01]  /*33210*/  ISETP.LT.AND P6, PT, R14, UR4, !P0 ;  /* 0x000000040e007c0c */ /* 0x010fe2000c7c1270 */
[----:B------:R-:W-:-:S02]  /*33220*/  ULDC UR4, c[0x0][0x248] ;  /* 0x0000920000047ab9 */ /* 0x000fc40000000800 */
[----:B------:R-:W4:Y:S01]  /*33230*/  LDL.LU R14, [R1+0xf64] ;  /* 0x000f6400010e7983 */ /* 0x000f220000300800 */
[----:B--2---:R-:W-:-:S03]  /*33240*/  IMAD R0, R18, UR4, RZ ;  /* 0x0000000412007c24 */ /* 0x004fc6000f8e02ff */
[----:B------:R2:W-:Y:S01]  /*33250*/  @P3 STG.E.U8 desc[UR28][R2.64], R11 ;  /* 0x0000000b02003986 */ /* 0x0005e2000c10111c */
[----:B------:R-:W-:Y:S01]  /*33260*/  ISETP.LT.AND P3, PT, R18, UR6, !P0 ;  /* 0x0000000612007c0c */ /* 0x000fe2000c761270 */
[----:B------:R-:W-:Y:S01]  /*33270*/  ULDC UR4, c[0x0][0x22c] ;  /* 0x00008b0000047ab9 */ /* 0x000fe20000000800 */
[-C--:B-1----:R-:W-:Y:S01]  /*33280*/  IADD3 R8, P5, R10, R68.reuse, RZ ;  /* 0x000000440a087210 */ /* 0x082fe20007fbe0ff */
[----:B------:R-:W4:Y:S01]  /*33290*/  LDL.LU R18, [R1+0xf60] ;  /* 0x000f600001127983 */ /* 0x000f220000300800 */
[----:B------:R-:W-:Y:S01]  /*332a0*/  PRMT R13, R42, 0x7773, RZ ;  /* 0x000077732a0d7816 */ /* 0x000fe200000000ff */
[----:B------:R-:W-:Y:S01]  /*332b0*/  ULDC UR6, c[0x0][0x22c] ;  /* 0x00008b0000067ab9 */ /* 0x000fe20000000800 */
[-C--:B------:R-:W-:Y:S01]  /*332c0*/  LEA.HI.X.SX32 R9, R10, R69.reuse, 0x1, P5 ;  /* 0x000000450a097211 */ /* 0x080fe200028f0eff */
[----:B------:R-:W-:Y:S02]  /*332d0*/  IMAD R10, R19, 0x2, R10 ;  /* 0x00000002130a7824 */ /* 0x000fe400078e020a */
[----:B------:R-:W1:Y:S03]  /*332e0*/  LDC R19, c[0x0][0x248] ;  /* 0x00009200ff137b82 */ /* 0x000e660000000800 */
[C---:B--2---:R-:W-:Y:S01]  /*332f0*/  IADD3 R2, P5, R10.reuse, R68, RZ ;  /* 0x000000440a027210 */ /* 0x044fe20007fbe0ff */
[----:B------:R2:W-:Y:S03]  /*33300*/  @P2 STG.E.U8 desc[UR28][R8.64], R41 ;  /* 0x0000002908002986 */ /* 0x0005e6000c10111c */
[----:B------:R-:W-:-:S05]  /*33310*/  LEA.HI.X.SX32 R3, R10, R69, 0x1, P5 ;  /* 0x000000450a037211 */ /* 0x000fca00028f0eff */
[----:B------:R0:W-:Y:S01]  /*33320*/  @P1 STG.E.U8 desc[UR28][R2.64], R13 ;  /* 0x0000000d02001986 */ /* 0x0001e2000c10111c */
[----:B--2---:R-:W-:-:S04]  /*33330*/  IADD3 R8, P5, R0, R68, RZ ;  /* 0x0000004400087210 */ /* 0x004fc80007fbe0ff */
[----:B------:R-:W-:Y:S01]  /*33340*/  LEA.HI.X.SX32 R9, R0, R69, 0x1, P5 ;  /* 0x0000004500097211 */ /* 0x000fe200028f0eff */
[----:B------:R-:W-:Y:S01]  /*33350*/  IMAD R0, R15, 0x4, R10 ;  /* 0x000000040f007824 */ /* 0x000fe200078e020a */
[----:B------:R-:W-:-:S04]  /*33360*/  PRMT R43, R43, 0x7773, RZ ;  /* 0x000077732b2b7816 */ /* 0x000fc800000000ff */
[----:B------:R-:W-:Y:S02]  /*33370*/  IADD3 R10, P5, R0, R68, RZ ;  /* 0x00000044000a7210 */ /* 0x000fe40007fbe0ff */
[----:B0-----:R-:W-:Y:S02]  /*33380*/  PRMT R13, R44, 0x7770, RZ ;  /* 0x000077702c0d7816 */ /* 0x001fe400000000ff */
[----:B------:R-:W-:Y:S01]  /*33390*/  LEA.HI.X.SX32 R11, R0, R69, 0x1, P5 ;  /* 0x00000045000b7211 */ /* 0x000fe200028f0eff */
[----:B------:R-:W-:Y:S01]  /*333a0*/  IMAD R0, R17, 0x2, R0 ;  /* 0x0000000211007824 */ /* 0x000fe200078e0200 */
[----:B------:R-:W-:Y:S01]  /*333b0*/  ISETP.LT.AND P2, PT, R16, UR7, !P0 ;  /* 0x0000000710007c0c */ /* 0x000fe2000c741270 */
[----:B------:R0:W-:Y:S01]  /*333c0*/  @P3 STG.E.U8 desc[UR28][R8.64], R43 ;  /* 0x0000002b08003986 */ /* 0x0001e2000c10111c */
[----:B---3--:R-:W-:-:S03]  /*333d0*/  ISETP.LT.AND P1, PT, R12, UR4, !P0 ;  /* 0x000000040c007c0c */ /* 0x008fc6000c721270 */
[----:B------:R-:W2:Y:S01]  /*333e0*/  LDL.LU R16, [R1+0xf40] ;  /* 0x000f400001107983 */ /* 0x000ea20000300800 */
[----:B------:R-:W3:Y:S01]  /*333f0*/  LDC R12, c[0x0][0x248] ;  /* 0x00009200ff0c7b82 */ /* 0x000ee20000000800 */
[----:B-1----:R-:W-:Y:S01]  /*33400*/  IMAD R3, R19, 0x2, R0 ;  /* 0x0000000213037824 */ /* 0x002fe200078e0200 */
[----:B------:R-:W-:Y:S01]  /*33410*/  ULDC UR4, c[0x0][0x22c] ;  /* 0x00008b0000047ab9 */ /* 0x000fe20000000800 */
[----:B------:R1:W-:Y:S01]  /*33420*/  @P4 STG.E.U8 desc[UR28][R10.64], R13 ;  /* 0x0000000d0a004986 */ /* 0x0003e2000c10111c */
[-C--:B0-----:R-:W-:Y:S01]  /*33430*/  IADD3 R8, P4, R0, R68.reuse, RZ ;  /* 0x0000004400087210 */ /* 0x081fe20007f9e0ff */
[----:B------:R-:W-:Y:S01]  /*33440*/  ULDC UR7, c[0x0][0x22c] ;  /* 0x00008b0000077ab9 */ /* 0x000fe20000000800 */
[----:B------:R-:W-:Y:S01]  /*33450*/  ISETP.LT.AND P3, PT, R20, UR4, !P0 ;  /* 0x0000000414007c0c */ /* 0x000fe2000c761270 */
[----:B------:R-:W-:Y:S01]  /*33460*/  ULDC UR4, c[0x0][0x22c] ;  /* 0x00008b0000047ab9 */ /* 0x000fe20000000800 */
[----:B------:R-:W-:Y:S01]  /*33470*/  LEA.HI.X.SX32 R9, R0, R69, 0x1, P4 ;  /* 0x0000004500097211 */ /* 0x000fe200020f0eff */
[----:B------:R-:W2:Y:S01]  /*33480*/  LDL.LU R22, [R1+0xf28] ;  /* 0x000f280001167983 */ /* 0x000ea20000300800 */
[----:B------:R-:W-:-:S02]  /*33490*/  IADD3 R2, P4, R3, R68, RZ ;  /* 0x0000004403027210 */ /* 0x000fc40007f9e0ff */
[----:B----4-:R-:W-:Y:S01]  /*334a0*/  ISETP.LT.AND P5, PT, R14, UR4, !P0 ;  /* 0x000000040e007c0c */ /* 0x010fe2000c7a1270 */
[----:B------:R-:W-:Y:S01]  /*334b0*/  ULDC UR4, c[0x0][0x22c] ;  /* 0x00008b0000047ab9 */ /* 0x000fe20000000800 */
[----:B------:R-:W4:Y:S01]  /*334c0*/  LDL.LU R24, [R1+0xbac] ;  /* 0x000bac0001187983 */ /* 0x000f220000300800 */
[----:B------:R-:W0:Y:S01]  /*334d0*/  LDC R14, c[0x0][0x248] ;  /* 0x00009200ff0e7b82 */ /* 0x000e220000000800 */
[----:B---3--:R-:W-:Y:S01]  /*334e0*/  IMAD R0, R12, 0x2, R3 ;  /* 0x000000020c007824 */ /* 0x008fe200078e0203 */
[-C--:B------:R-:W-:Y:S02]  /*334f0*/  LEA.HI.X.SX32 R3, R3, R69.reuse, 0x1, P4 ;  /* 0x0000004503037211 */ /* 0x080fe400020f0eff */
[----:B------:R-:W-:Y:S02]  /*33500*/  ISETP.LT.AND P4, PT, R18, UR4, !P0 ;  /* 0x0000000412007c0c */ /* 0x000fe4000c781270 */
[----:B------:R-:W-:Y:S01]  /*33510*/  PRMT R17, R45, 0x7770, RZ ;  /* 0x000077702d117816 */ /* 0x000fe200000000ff */
[----:B------:R-:W3:Y:S01]  /*33520*/  LDL.LU R18, [R1+0xf1c] ;  /* 0x000f1c0001127983 */ /* 0x000ee20000300800 */
[----:B-1----:R-:W-:Y:S01]  /*33530*/  IMAD R13, R21, 0x2, R0 ;  /* 0x00000002150d7824 */ /* 0x002fe200078e0200 */
[----:B------:R-:W-:Y:S01]  /*33540*/  PRMT R15, R46, 0x7770, RZ ;  /* 0x000077702e0f7816 */ /* 0x000fe200000000ff */
[----:B------:R-:W-:Y:S01]  /*33550*/  ULDC UR4, c[0x0][0x22c] ;  /* 0x00008b0000047ab9 */ /* 0x000fe20000000800 */
[----:B------:R-:W-:Y:S01]  /*33560*/  @P6 STG.E.U8 desc[UR28][R8.64], R17 ;  /* 0x0000001108006986 */ /* 0x000fe2000c10111c */
[CC--:B------:R-:W-:Y:S01]  /*33570*/  IADD3 R10, P6, R0.reuse, R68.reuse, RZ ;  /* 0x00000044000a7210 */ /* 0x0c0fe20007fde0ff */
[----:B------:R-:W1:Y:S01]  /*33580*/  LDC R21, c[0x0][0x248] ;  /* 0x00009200ff157b82 */ /* 0x000e620000000800 */
[----:B------:R-:W-:Y:S01]  /*33590*/  PRMT R19, R47, 0x7770, RZ ;  /* 0x000077702f137816 */ /* 0x000fe200000000ff */
[----:B------:R-:W4:Y:S01]  /*335a0*/  LDL.LU R20, [R1+0xf18] ;  /* 0x000f180001147983 */ /* 0x000f220000300800 */
[-C--:B------:R-:W-:Y:S01]  /*335b0*/  LEA.HI.X.SX32 R11, R0, R69.reuse, 0x1, P6 ;  /* 0x00000045000b7211 */ /* 0x080fe200030f0eff */
[----:B0-----:R-:W-:Y:S01]  /*335c0*/  IMAD R0, R14, 0x2, R13 ;  /* 0x000000020e007824 */ /* 0x001fe200078e020d */
[CC--:B------:R-:W-:Y:S01]  /*335d0*/  IADD3 R12, P6, R13.reuse, R68.reuse, RZ ;  /* 0x000000440d0c7210 */ /* 0x0c0fe20007fde0ff */
[----:B------:R0:W-:Y:S02]  /*335e0*/  @P2 STG.E.U8 desc[UR28][R2.64], R15 ;  /* 0x0000000f02002986 */ /* 0x0001e4000c10111c */
[----:B------:R-:W1:Y:S01]  /*335f0*/  LDC R14, c[0x0][0x248] ;  /* 0x00009200ff0e7b82 */ /* 0x000e620000000800 */
[----:B------:R-:W-:Y:S01]  /*33600*/  LEA.HI.X.SX32 R13, R13, R69, 0x1, P6 ;  /* 0x000000450d0d7211 */ /* 0x000fe200030f0eff */
[----:B------:R0:W-:Y:S02]  /*33610*/  @P1 STG.E.U8 desc[UR28][R10.64], R19 ;  /* 0x000000130a001986 */ /* 0x0001e4000c10111c */
[----:B0-----:R-:W-:-:S02]  /*33620*/  IADD3 R2, P6, R0, R68, RZ ;  /* 0x0000004400027210 */ /* 0x001fc40007fde0ff */
[----:B------:R-:W-:Y:S02]  /*33630*/  PRMT R15, R44, 0x7771, RZ ;  /* 0x000077712c0f7816 */ /* 0x000fe400000000ff */
[----:B------:R-:W-:Y:S01]  /*33640*/  LEA.HI.X.SX32 R3, R0, R69, 0x1, P6 ;  /* 0x0000004500037211 */ /* 0x000fe200030f0eff */
[----:B------:R-:W-:Y:S01]  /*33650*/  IMAD R0, R23, 0x2, R0 ;  /* 0x0000000217007824 */ /* 0x000fe200078e0200 */
[----:B------:R-:W0:Y:S01]  /*33660*/  LDC R19, c[0x0][0x248] ;  /* 0x00009200ff137b82 */ /* 0x000e220000000800 */
[----:B------:R2:W-:Y:S03]  /*33670*/  @P3 STG.E.U8 desc[UR28][R12.64], R15 ;  /* 0x0000000f0c003986 */ /* 0x0005e6000c10111c */
[----:B------:R-:W-:-:S04]  /*33680*/  IADD3 R8, P3, R0, R68, RZ ;  /* 0x0000004400087210 */ /* 0x000fc80007f7e0ff */
[----:B------:R-:W-:Y:S01]  /*33690*/  LEA.HI.X.SX32 R9, R0, R69, 0x1, P3 ;  /* 0x0000004500097211 */ /* 0x000fe200018f0eff */
[----:B------:R-:W0:Y:S01]  /*336a0*/  LDC R23, c[0x0][0x248] ;  /* 0x00009200ff177b82 */ /* 0x000e220000000800 */
[----:B--2---:R-:W-:Y:S01]  /*336b0*/  ISETP.LT.AND P2, PT, R16, UR4, !P0 ;  /* 0x0000000410007c0c */ /* 0x004fe2000c741270 */
[----:B------:R-:W-:Y:S01]  /*336c0*/  ULDC UR4, c[0x0][0x22c] ;  /* 0x00008b0000047ab9 */ /* 0x000fe20000000800 */
[----:B------:R-:W2:Y:S01]  /*336d0*/  LDL.LU R16, [R1+0xef8] ;  /* 0x000ef80001107983 */ /* 0x000ea20000300800 */
[----:B------:R-:W-:-:S04]  /*336e0*/  PRMT R17, R45, 0x7771, RZ ;  /* 0x000077712d117816 */ /* 0x000fc800000000ff */
[----:B------:R-:W0:Y:S01]  /*336f0*/  LDC R12, c[0x0][0x248] ;  /* 0x00009200ff0c7b82 */ /* 0x000e220000000800 */
[----:B------:R-:W-:Y:S01]  /*33700*/  ISETP.LT.AND P1, PT, R22, UR4, !P0 ;  /* 0x0000000416007c0c */ /* 0x000fe2000c721270 */
[----:B------:R-:W-:Y:S01]  /*33710*/  ULDC UR4, c[0x0][0x248] ;  /* 0x0000920000047ab9 */ /* 0x000fe20000000800 */
[----:B------:R-:W2:Y:S01]  /*33720*/  LDL.LU R22, [R1+0xee0] ;  /* 0x000ee00001167983 */ /* 0x000ea20000300800 */
[----:B---3--:R-:W-:Y:S01]  /*33730*/  ISETP.LT.AND P3, PT, R18, UR7, !P0 ;  /* 0x0000000712007c0c */ /* 0x008fe2000c761270 */
[----:B----4-:R-:W-:Y:S02]  /*33740*/  IMAD R11, R24, UR4, RZ ;  /* 0x00000004180b7c24 */ /* 0x010fe4000f8e02ff */
[----:B------:R-:W3:Y:S01]  /*33750*/  LDL.LU R18, [R1+0xed4] ;  /* 0x000ed40001127983 */ /* 0x000ee20000300800 */
[----:B------:R-:W-:Y:S02]  /*33760*/  PRMT R15, R46, 0x7771, RZ ;  /* 0x000077712e0f7816 */ /* 0x000fe400000000ff */
[----:B------:R-:W-:Y:S01]  /*33770*/  ISETP.LT.AND P6, PT, R24, UR6, !P0 ;  /* 0x0000000618007c0c */ /* 0x000fe2000c7c1270 */
[----:B------:R4:W-:Y:S01]  /*33780*/  @P5 STG.E.U8 desc[UR28][R2.64], R17 ;  /* 0x0000001102005986 */ /* 0x0009e2000c10111c */
[----:B------:R-:W-:Y:S01]  /*33790*/  PRMT R13, R47, 0x7771, RZ ;  /* 0x000077712f0d7816 */ /* 0x000fe200000000ff */
[----:B-1----:R-:W-:Y:S01]  /*337a0*/  IMAD R0, R21, 0x4, R0 ;  /* 0x0000000415007824 */ /* 0x002fe200078e0200 */
[----:B------:R-:W-:Y:S01]  /*337b0*/  ULDC UR6, c[0x0][0x22c] ;  /* 0x00008b0000067ab9 */ /* 0x000fe20000000800 */
[----:B------:R0:W-:Y:S01]  /*337c0*/  @P4 STG.E.U8 desc[UR28][R8.64], R15 ;  /* 0x0000000f08004986 */ /* 0x0001e2000c10111c */
[C---:B------:R-:W-:Y:S01]  /*337d0*/  IADD3 R10, P4, R11.reuse, R68, RZ ;  /* 0x000000440b0a7210 */ /* 0x040fe20007f9e0ff */
[----:B------:R-:W-:Y:S01]  /*337e0*/  ULDC UR4, c[0x0][0x22c] ;  /* 0x00008b0000047ab9 */ /* 0x000fe20000000800 */
[----:B------:R-:W1:Y:S01]  /*337f0*/  LDC R21, c[0x0][0x248] ;  /* 0x00009200ff157b82 */ /* 0x000e620000000800 */
[----:B------:R-:W-:Y:S01]  /*33800*/  ULDC UR7, c[0x0][0x22c] ;  /* 0x00008b0000077ab9 */ /* 0x000fe20000000800 */
[----:B------:R-:W-:-:S05]  /*33810*/  LEA.HI.X.SX32 R11, R11, R69, 0x1, P4 ;  /* 0x000000450b0b7211 */ /* 0x000fca00020f0eff */
[----:B------:R2:W-:Y:S01]  /*33820*/  @P6 STG.E.U8 desc[UR28][R10.64], R13 ;  /* 0x0000000d0a006986 */ /* 0x0005e2000c10111c */
[-C--:B----4-:R-:W-:Y:S01]  /*33830*/  IADD3 R2, P6, R0, R68.reuse, RZ ;  /* 0x0000004400027210 */ /* 0x090fe20007fde0ff */
[----:B0-----:R-:W-:Y:S01]  /*33840*/  IMAD R9, R19, 0x2, R0 ;  /* 0x0000000213097824 */ /* 0x001fe200078e0200 */
[----:B------:R-:W-:Y:S02]  /*33850*/  PRMT R19, R44, 0x7772, RZ ;  /* 0x000077722c137816 */ /* 0x000fe400000000ff */
[----:B------:R-:W-:Y:S02]  /*33860*/  LEA.HI.X.SX32 R3, R0, R69, 0x1, P6 ;  /* 0x0000004500037211 */ /* 0x000fe400030f0eff */
[----:B------:R-:W-:Y:S01]  /*33870*/  IADD3 R8, P6, R9, R68, RZ ;  /* 0x0000004409087210 */ /* 0x000fe20007fde0ff */
[----:B------:R-:W-:Y:S01]  /*33880*/  IMAD R0, R12, 0x2, R9 ;  /* 0x000000020c007824 */ /* 0x000fe200078e0209 */
[----:B------:R-:W-:Y:S01]  /*33890*/  ISETP.LT.AND P5, PT, R20, UR4, !P0 ;  /* 0x0000000414007c0c */ /* 0x000fe2000c7a1270 */
[----:B------:R-:W-:Y:S01]  /*338a0*/  ULDC UR4, c[0x0][0x22c] ;  /* 0x00008b0000047ab9 */ /* 0x000fe20000000800 */
[----:B------:R-:W-:-:S02]  /*338b0*/  PRMT R17, R45, 0x7772, RZ ;  /* 0x000077722d117816 */ /* 0x000fc400000000ff */
[----:B------:R-:W-:Y:S01]  /*338c0*/  LEA.HI.X.SX32 R9, R9, R69, 0x1, P6 ;  /* 0x0000004509097211 */ /* 0x000fe200030f0eff */
[----:B------:R0:W-:Y:S04]  /*338d0*/  @P2 STG.E.U8 desc[UR28][R2.64], R19 ;  /* 0x0000001302002986 */ /* 0x0001e8000c10111c */
[----:B------:R4:W-:Y:S01]  /*338e0*/  @P1 STG.E.U8 desc[UR28][R8.64], R17 ;  /* 0x0000001108001986 */ /* 0x0009e2000c10111c */
[----:B--2---:R-:W-:Y:S01]  /*338f0*/  ISETP.LT.AND P4, PT, R16, UR6, !P0 ;  /* 0x0000000610007c0c */ /* 0x004fe2000c781270 */
[----:B------:R-:W-:Y:S02]  /*33900*/  IMAD R13, R23, 0x2, R0 ;  /* 0x00000002170d7824 */ /* 0x000fe400078e0200 */
[----:B------:R-:W2:Y:S01]  /*33910*/  LDL.LU R16, [R1+0xed0] ;  /* 0x000ed00001107983 */ /* 0x000ea20000300800 */
[----:B------:R-:W-:Y:S01]  /*33920*/  IADD3 R10, P6, R0, R68, RZ ;  /* 0x00000044000a7210 */ /* 0x000fe20007fde0ff */
[----:B------:R-:W2:Y:S01]  /*33930*/  LDC R23, c[0x0][0x248] ;  /* 0x00009200ff177b82 */ /* 0x000ea20000000800 */
[----:B------:R-:W-:Y:S01]  /*33940*/  ISETP.LT.AND P2, PT, R22, UR4, !P0 ;  /* 0x0000000416007c0c */ /* 0x000fe2000c741270 */
[----:B------:R-:W2:Y:S01]  /*33950*/  LDL.LU R20, [R1+0xeb0] ;  /* 0x000eb00001147983 */ /* 0x000ea20000300800 */
[----:B------:R-:W-:Y:S01]  /*33960*/  ULDC UR4, c[0x0][0x22c] ;  /* 0x00008b0000047ab9 */ /* 0x000fe20000000800 */
[----:B------:R-:W-:-:S04]  /*33970*/  PRMT R15, R46, 0x7772, RZ ;  /* 0x000077722e0f7816 */ /* 0x000fc800000000ff */
[----:B0-----:R-:W0:Y:S01]  /*33980*/  LDC R19, c[0x0][0x248] ;  /* 0x00009200ff137b82 */ /* 0x001e220000000800 */
[----:B------:R-:W2:Y:S01]  /*33990*/  LDL.LU R22, [R1+0xba8] ;  /* 0x000ba80001167983 */ /* 0x000ea20000300800 */
[----:B----4-:R-:W-:Y:S01]  /*339a0*/  PRMT R17, R47, 0x7772, RZ ;  /* 0x000077722f117816 */ /* 0x010fe200000000ff */
[----:B------:R-:W-:Y:S01]  /*339b0*/  ULDC UR6, c[0x0][0x22c] ;  /* 0x00008b0000067ab9 */ /* 0x000fe20000000800 */
[----:B---3--:R-:W-:Y:S01]  /*339c0*/  ISETP.LT.AND P1, PT, R18, UR4, !P0 ;  /* 0x0000000412007c0c */ /* 0x008fe2000c721270 */
[----:B------:R-:W-:Y:S01]  /*339d0*/  ULDC UR4, c[0x0][0x22c] ;  /* 0x00008b0000047ab9 */ /* 0x000fe20000000800 */
[----:B------:R-:W3:Y:S01]  /*339e0*/  LDL.LU R18, [R1+0xe98] ;  /* 0x000e980001127983 */ /* 0x000ee20000300800 */
[----:B------:R-:W-:Y:S01]  /*339f0*/  LEA.HI.X.SX32 R11, R0, R69, 0x1, P6 ;  /* 0x00000045000b7211 */ /* 0x000fe200030f0eff */
[----:B------:R-:W-:Y:S01]  /*33a00*/  IMAD R0, R14, 0x2, R13 ;  /* 0x000000020e007824 */ /* 0x000fe200078e020d */
[----:B------:R-:W-:-:S03]  /*33a10*/  IADD3 R12, P6, R13, R68, RZ ;  /* 0x000000440d0c7210 */ /* 0x000fc60007fde0ff */
[----:B-1----:R-:W-:Y:S01]  /*33a20*/  IMAD R14, R21, 0x2, R0 ;  /* 0x00000002150e7824 */ /* 0x002fe200078e0200 */
[-C--:B------:R-:W-:Y:S01]  /*33a30*/  LEA.HI.X.SX32 R13, R13, R69.reuse, 0x1, P6 ;  /* 0x000000450d0d7211 */ /* 0x080fe200030f0eff */
[----:B------:R1:W-:Y:S01]  /*33a40*/  @P3 STG.E.U8 desc[UR28][R10.64], R15 ;  /* 0x0000000f0a003986 */ /* 0x0003e2000c10111c */
[-C--:B------:R-:W-:Y:S01]  /*33a50*/  IADD3 R2, P6, R0, R68.reuse, RZ ;  /* 0x0000004400027210 */ /* 0x080fe20007fde0ff */
[----:B------:R-:W4:Y:S02]  /*33a60*/  LDC R21, c[0x0][0x248] ;  /* 0x00009200ff157b82 */ /* 0x000f240000000800 */
[----:B------:R0:W-:Y:S01]  /*33a70*/  @P5 STG.E.U8 desc[UR28][R12.64], R17 ;  /* 0x000000110c005986 */ /* 0x0001e2000c10111c */
[----:B------:R-:W-:Y:S02]  /*33a80*/  IADD3 R8, P5, R14, R68, RZ ;  /* 0x000000440e087210 */ /* 0x000fe40007fbe0ff */
[-C--:B------:R-:W-:Y:S02]  /*33a90*/  LEA.HI.X.SX32 R3, R0, R69.reuse, 0x1, P6 ;  /* 0x0000004500037211 */ /* 0x080fe400030f0eff */
[----:B------:R-:W-:-:S02]  /*33aa0*/  LEA.HI.X.SX32 R9, R14, R69, 0x1, P5 ;  /* 0x000000450e097211 */ /* 0x000fc400028f0eff */
[----:B------:R-:W-:Y:S02]  /*33ab0*/  PRMT R45, R45, 0x7773, RZ ;  /* 0x000077732d2d7816 */ /* 0x000fe400000000ff */
[----:B-1----:R-:W-:Y:S01]  /*33ac0*/  PRMT R15, R44, 0x7773, RZ ;  /* 0x000077732c0f7816 */ /* 0x002fe200000000ff */
[----:B0-----:R-:W0:Y:S04]  /*33ad0*/  LDC R17, c[0x0][0x248] ;  /* 0x00009200ff117b82 */ /* 0x001e280000000800 */
[----:B------:R1:W-:Y:S04]  /*33ae0*/  @P4 STG.E.U8 desc[UR28][R2.64], R15 ;  /* 0x0000000f02004986 */ /* 0x0003e8000c10111c */
[----:B------:R3:W-:Y:S01]  /*33af0*/  @P2 STG.E.U8 desc[UR28][R8.64], R45 ;  /* 0x0000002d08002986 */ /* 0x0007e2000c10111c */
[----:B--2---:R-:W-:Y:S01]  /*33b00*/  ISETP.LT.AND P3, PT, R16, UR4, !P0 ;  /* 0x0000000410007c0c */ /* 0x004fe2000c761270 */
[----:B------:R-:W-:-:S02]  /*33b10*/  ULDC UR4, c[0x0][0x22c] ;  /* 0x00008b0000047ab9 */ /* 0x000fc40000000800 */
[----:B------:R-:W2:Y:S01]  /*33b20*/  LDL.LU R16, [R1+0xe8c] ;  /* 0x000e8c0001107983 */ /* 0x000ea20000300800 */
[----:B------:R-:W-:Y:S01]  /*33b30*/  IMAD R14, R23, 0x2, R14 ;  /* 0x00000002170e7824 */ /* 0x000fe200078e020e */
[----:B-1----:R-:W1:Y:S01]  /*33b40*/  LDC R15, c[0x0][0x248] ;  /* 0x00009200ff0f7b82 */ /* 0x002e620000000800 */
[----:B------:R-:W-:Y:S01]  /*33b50*/  ISETP.LT.AND P6, PT, R20, UR4, !P0 ;  /* 0x0000000414007c0c */ /* 0x000fe2000c7c1270 */
[----:B------:R-:W-:Y:S01]  /*33b60*/  ULDC UR4, c[0x0][0x248] ;  /* 0x0000920000047ab9 */ /* 0x000fe20000000800 */
[----:B------:R-:W4:Y:S01]  /*33b70*/  LDL.LU R20, [R1+0xe88] ;  /* 0x000e880001147983 */ /* 0x000f220000300800 */
[----:B------:R-:W-:-:S04]  /*33b80*/  PRMT R13, R46, 0x7773, RZ ;  /* 0x000077732e0d7816 */ /* 0x000fc800000000ff */
[----:B------:R-:W4:Y:S01]  /*33b90*/  LDC R23, c[0x0][0x248] ;  /* 0x00009200ff177b82 */ /* 0x000f220000000800 */
[----:B------:R-:W4:Y:S01]  /*33ba0*/  LDL.LU R12, [R1+0xe68] ;  /* 0x000e6800010c7983 */ /* 0x000f220000300800 */
[----:B---3--:R-:W-:Y:S01]  /*33bb0*/  ISETP.LT.AND P2, PT, R18, UR7, !P0 ;  /* 0x0000000712007c0c */ /* 0x008fe2000c741270 */
[----:B------:R-:W-:Y:S02]  /*33bc0*/  IMAD R0, R22, UR4, RZ ;  /* 0x0000000416007c24 */ /* 0x000fe4000f8e02ff */
[----:B------:R-:W3:Y:S01]  /*33bd0*/  LDL.LU R18, [R1+0xe50] ;  /* 0x000e500001127983 */ /* 0x000ee20000300800 */
[-C--:B------:R-:W-:Y:S01]  /*33be0*/  IADD3 R10, P5, R14, R68.reuse, RZ ;  /* 0x000000440e0a7210 */ /* 0x080fe20007fbe0ff */
[----:B------:R-:W-:Y:S01]  /*33bf0*/  ULDC UR4, c[0x0][0x22c] ;  /* 0x00008b0000047ab9 */ /* 0x000fe20000000800 */
[----:B------:R-:W-:Y:S01]  /*33c00*/  ISETP.LT.AND P4, PT, R22, UR6, !P0 ;  /* 0x0000000616007c0c */ /* 0x000fe2000c781270 */
[----:B------:R-:W-:Y:S01]  /*33c10*/  ULDC UR7, c[0x0][0x22c] ;  /* 0x00008b0000077ab9 */ /* 0x000fe20000000800 */
[----:B------:R-:W-:Y:S01]  /*33c20*/  LEA.HI.X.SX32 R11, R14, R69, 0x1, P5 ;  /* 0x000000450e0b7211 */ /* 0x000fe200028f0eff */
[----:B------:R-:W-:Y:S01]  /*33c30*/  IMAD R14, R19, 0x4, R14 ;  /* 0x00000004130e7824 */ /* 0x000fe200078e020e */
[----:B------:R-:W-:Y:S01]  /*33c40*/  IADD3 R2, P5, R0, R68, RZ ;  /* 0x0000004400027210 */ /* 0x000fe20007fbe0ff */
[----:B------:R-:W-:-:S03]  /*33c50*/  ULDC UR6, c[0x0][0x22c] ;  /* 0x00008b0000067ab9 */ /* 0x000fc60000000800 */
[-C--:B------:R-:W-:Y:S02]  /*33c60*/  LEA.HI.X.SX32 R3, R0, R69.reuse, 0x1, P5 ;  /* 0x0000004500037211 */ /* 0x080fe400028f0eff */
[C---:B------:R-:W-:Y:S01]  /*33c70*/  IADD3 R8, P5, R14.reuse, R68, RZ ;  /* 0x000000440e087210 */ /* 0x040fe20007fbe0ff */
[----:B------:R1:W-:Y:S01]  /*33c80*/  @P1 STG.E.U8 desc[UR28][R10.64], R13 ;  /* 0x0000000d0a001986 */ /* 0x0003e2000c10111c */
[----:B------:R-:W-:Y:S02]  /*33c90*/  PRMT R47, R47, 0x7773, RZ ;  /* 0x000077732f2f7816 */ /* 0x000fe400000000ff */
[----:B------:R-:W-:Y:S01]  /*33ca0*/  LEA.HI.X.SX32 R9, R14, R69, 0x1, P5 ;  /* 0x000000450e097211 */ /* 0x000fe200028f0eff */
[----:B0-----:R-:W-:Y:S02]  /*33cb0*/  IMAD R14, R17, 0x2, R14 ;  /* 0x00000002110e7824 */ /* 0x001fe400078e020e */
[----:B------:R0:W-:Y:S01]  /*33cc0*/  @P4 STG.E.U8 desc[UR28][R2.64], R47 ;  /* 0x0000002f02004986 */ /* 0x0001e2000c10111c */
[----:B-1----:R-:W-:Y:S01]  /*33cd0*/  PRMT R13, R48, 0x7770, RZ ;  /* 0x00007770300d7816 */ /* 0x002fe200000000ff */
[----:B------:R-:W-:-:S04]  /*33ce0*/  IMAD R0, R15, 0x2, R14 ;  /* 0x000000020f007824 */ /* 0x000fc800078e020e */
[----:B------:R1:W-:Y:S01]  /*33cf0*/  @P3 STG.E.U8 desc[UR28][R8.64], R13 ;  /* 0x0000000d08003986 */ /* 0x0003e2000c10111c */
[----:B0-----:R-:W-:-:S04]  /*33d00*/  IADD3 R2, P3, R14, R68, RZ ;  /* 0x000000440e027210 */ /* 0x001fc80007f7e0ff */
[----:B------:R-:W-:Y:S02]  /*33d10*/  LEA.HI.X.SX32 R3, R14, R69, 0x1, P3 ;  /* 0x000000450e037211 */ /* 0x000fe400018f0eff */
[----:B------:R-:W-:-:S04]  /*33d20*/  IADD3 R10, P3, R0, R68, RZ ;  /* 0x00000044000a7210 */ /* 0x000fc80007f7e0ff */
[----:B------:R-:W-:Y:S02]  /*33d30*/  LEA.HI.X.SX32 R11, R0, R69, 0x1, P3 ;  /* 0x00000045000b7211 */ /* 0x000fe400018f0eff */
[----:B--2---:R-:W-:Y:S01]  /*33d40*/  ISETP.LT.AND P1, PT, R16, UR4, !P0 ;  /* 0x0000000410007c0c */ /* 0x004fe2000c721270 */
[----:B------:R-:W-:Y:S01]  /*33d50*/  ULDC UR4, c[0x0][0x22c] ;  /* 0x00008b0000047ab9 */ /* 0x000fe20000000800 */
[----:B------:R-:W2:Y:S04]  /*33d60*/  LDL.LU R16, [R1+0xe44] ;  /* 0x000e440001107983 */ /* 0x000ea80000300800 */
[----:B------:R-:W2:Y:S01]  /*33d70*/  LDL.LU R22, [R1+0xe40] ;  /* 0x000e400001167983 */ /* 0x000ea20000300800 */
[----:B----4-:R-:W-:Y:S01]  /*33d80*/  ISETP.LT.AND P4, PT, R20, UR4, !P0 ;  /* 0x0000000414007c0c */ /* 0x010fe2000c781270 */
[----:B------:R-:W-:-:S02]  /*33d90*/  ULDC UR4, c[0x0][0x22c] ;  /* 0x00008b0000047ab9 */ /* 0x000fc40000000800 */
[----:B------:R-:W4:Y:S01]  /*33da0*/  LDL.LU R20, [R1+0xba4] ;  /* 0x000ba40001147983 */ /* 0x000f220000300800 */
[----:B------:R-:W-:Y:S01]  /*33db0*/  ISETP.LT.AND P5, PT, R12, UR4, !P0 ;  /* 0x000000040c007c0c */ /* 0x000fe2000c7a1270 */
[----:B------:R-:W-:Y:S02]  /*33dc0*/  ULDC UR4, c[0x0][0x22c] ;  /* 0x00008b0000047ab9 */ /* 0x000fe40000000800 */
[----:B---3--:R-:W-:Y:S01]  /*33dd0*/  ISETP.LT.AND P3, PT, R18, UR4, !P0 ;  /* 0x0000000412007c0c */ /* 0x008fe2000c761270 */
[----:B------:R-:W-:Y:S01]  /*33de0*/  IMAD R12, R21, 0x2, R0 ;  /* 0x00000002150c7824 */ /* 0x000fe200078e0200 */
[----:B------:R-:W3:Y:S01]  /*33df0*/  LDL.LU R18, [R1+0xe20] ;  /* 0x000e200001127983 */ /* 0x000ee20000300800 */
[----:B------:R-:W-:Y:S01]  /*33e00*/  PRMT R19, R49, 0x7770, RZ ;  /* 0x0000777031137816 */ /* 0x000fe200000000ff */
[----:B------:R-:W-:Y:S01]  /*33e10*/  ULDC UR4, c[0x0][0x22c] ;  /* 0x00008b0000047ab9 */ /* 0x000fe20000000800 */
[----:B------:R-:W-:Y:S01]  /*33e20*/  IMAD R0, R23, 0x2, R12 ;  /* 0x0000000217007824 */ /* 0x000fe200078e020c */
[----:B------:R-:W-:Y:S01]  /*33e30*/  PRMT R15, R50, 0x7770, RZ ;  /* 0x00007770320f7816 */ /* 0x000fe200000000ff */
[----:B------:R-:W0:Y:S01]  /*33e40*/  LDC R21, c[0x0][0x248] ;  /* 0x00009200ff157b82 */ /* 0x000e220000000800 */
[----:B------:R1:W-:Y:S02]  /*33e50*/  @P6 STG.E.U8 desc[UR28][R2.64], R19 ;  /* 0x0000001302006986 */ /* 0x0003e4000c10111c */
[----:B-1----:R-:W-:Y:S01]  /*33e60*/  IADD3 R8, P6, R12, R68, RZ ;  /* 0x000000440c087210 */ /* 0x002fe20007fde0ff */
[----:B------:R-:W-:-:S03]  /*33e70*/  IMAD R14, R25, 0x2, R0 ;  /* 0x00000002190e7824 */ /* 0x000fc600078e0200 */
[-C--:B------:R-:W-:Y:S02]  /*33e80*/  LEA.HI.X.SX32 R9, R12, R69.reuse, 0x1, P6 ;  /* 0x000000450c097211 */ /* 0x080fe400030f0eff */
[CC--:B------:R-:W-:Y:S01]  /*33e90*/  IADD3 R12, P6, R0.reuse, R68.reuse, RZ ;  /* 0x00000044000c7210 */ /* 0x0c0fe20007fde0ff */
[----:B------:R1:W-:Y:S01]  /*33ea0*/  @P2 STG.E.U8 desc[UR28][R10.64], R15 ;  /* 0x0000000f0a002986 */ /* 0x0003e2000c10111c */
[----:B------:R-:W-:Y:S01]  /*33eb0*/  PRMT R17, R51, 0x7770, RZ ;  /* 0x0000777033117816 */ /* 0x000fe200000000ff */
[----:B------:R-:W0:Y:S01]  /*33ec0*/  LDC R23, c[0x0][0x248] ;  /* 0x00009200ff177b82 */ /* 0x000e220000000800 */
[----:B------:R-:W-:Y:S02]  /*33ed0*/  LEA.HI.X.SX32 R13, R0, R69, 0x1, P6 ;  /* 0x00000045000d7211 */ /* 0x000fe400030f0eff */
[----:B------:R-:W-:-:S04]  /*33ee0*/  IADD3 R2, P6, R14, R68, RZ ;  /* 0x000000440e027210 */ /* 0x000fc80007fde0ff */
[----:B------:R-:W-:Y:S01]  /*33ef0*/  LEA.HI.X.SX32 R3, R14, R69, 0x1, P6 ;  /* 0x000000450e037211 */ /* 0x000fe200030f0eff */
[----:B------:R-:W-:Y:S01]  /*33f00*/  IMAD R14, R27, 0x2, R14 ;  /* 0x000000021b0e7824 */ /* 0x000fe200078e020e */
[----:B------:R-:W0:Y:S01]  /*33f10*/  LDC R19, c[0x0][0x248] ;  /* 0x00009200ff137b82 */ /* 0x000e220000000800 */
[----:B-1----:R-:W-:Y:S01]  /*33f20*/  PRMT R11, R48, 0x7771, RZ ;  /* 0x00007771300b7816 */ /* 0x002fe200000000ff */
[----:B------:R1:W-:Y:S04]  /*33f30*/  @P1 STG.E.U8 desc[UR28][R8.64], R17 ;  /* 0x0000001108001986 */ /* 0x0003e8000c10111c */
[----:B------:R3:W-:Y:S02]  /*33f40*/  @P4 STG.E.U8 desc[UR28][R12.64], R11 ;  /* 0x0000000b0c004986 */ /* 0x0007e4000c10111c */
[----:B------:R-:W0:Y:S01]  /*33f50*/  LDC R25, c[0x0][0x248] ;  /* 0x00009200ff197b82 */ /* 0x000e220000000800 */
[----:B-1----:R-:W-:-:S07]  /*33f60*/  IADD3 R8, P4, R14, R68, RZ ;  /* 0x000000440e087210 */ /* 0x002fce0007f9e0ff */
[----:B------:R-:W1:Y:S01]  /*33f70*/  LDC R17, c[0x0][0x248] ;  /* 0x00009200ff117b82 */ /* 0x000e620000000800 */
[----:B------:R-:W-:Y:S02]  /*33f80*/  LEA.HI.X.SX32 R9, R14, R69, 0x1, P4 ;  /* 0x000000450e097211 */ /* 0x000fe400020f0eff */
[----:B--2---:R-:W-:Y:S01]  /*33f90*/  ISETP.LT.AND P2, PT, R16, UR4, !P0 ;  /* 0x0000000410007c0c */ /* 0x004fe2000c741270 */
[----:B------:R-:W-:Y:S01]  /*33fa0*/  ULDC UR4, c[0x0][0x22c] ;  /* 0x00008b0000047ab9 */ /* 0x000fe20000000800 */
[----:B------:R-:W2:Y:S04]  /*33fb0*/  LDL.LU R16, [R1+0xe08] ;  /* 0x000e080001107983 */ /* 0x000ea80000300800 */
[----:B------:R-:W2:Y:S04]  /*33fc0*/  LDL.LU R10, [R1+0xdfc] ;  /* 0x000dfc00010a7983 */ /* 0x000ea80000300800 */
[----:B------:R-:W2:Y:S01]  /*33fd0*/  LDL.LU R24, [R1+0xdf8] ;  /* 0x000df80001187983 */ /* 0x000ea20000300800 */
[----:B---3--:R-:W-:-:S02]  /*33fe0*/  ISETP.LT.AND P4, PT, R18, UR7, !P0 ;  /* 0x0000000712007c0c */ /* 0x008fc4000c781270 */
[----:B------:R-:W-:Y:S01]  /*33ff0*/  PRMT R15, R49, 0x7771, RZ ;  /* 0x00007771310f7816 */ /* 0x000fe200000000ff */
[----:B------:R-:W3:Y:S01]  /*34000*/  LDL.LU R18, [R1+0xdd8] ;  /* 0x000dd80001127983 */ /* 0x000ee20000300800 */
[----:B------:R-:W-:Y:S01]  /*34010*/  ISETP.LT.AND P1, PT, R22, UR4, !P0 ;  /* 0x0000000416007c0c */ /* 0x000fe2000c721270 */
[----:B------:R-:W-:Y:S01]  /*34020*/  ULDC UR4, c[0x0][0x248] ;  /* 0x0000920000047ab9 */ /* 0x000fe20000000800 */
[----:B------:R-:W-:Y:S01]  /*34030*/  PRMT R11, R50, 0x7771, RZ ;  /* 0x00007771320b7816 */ /* 0x000fe200000000ff */
[C---:B----4-:R-:W-:Y:S01]  /*34040*/  IMAD R0, R20.reuse, UR4, RZ ;  /* 0x0000000414007c24 */ /* 0x050fe2000f8e02ff */
[----:B------:R-:W-:Y:S01]  /*34050*/  ISETP.LT.AND P6, PT, R20, UR6, !P0 ;  /* 0x0000000614007c0c */ /* 0x000fe2000c7c1270 */
[----:B------:R4:W-:Y:S01]  /*34060*/  @P5 STG.E.U8 desc[UR28][R2.64], R15 ;  /* 0x0000000f02005986 */ /* 0x0009e2000c10111c */
[----:B------:R-:W-:Y:S01]  /*34070*/  PRMT R13, R51, 0x7771, RZ ;  /* 0x00007771330d7816 */ /* 0x000fe200000000ff */
[----:B0-----:R-:W-:Y:S01]  /*34080*/  IMAD R14, R19, 0x4, R14 ;  /* 0x00000004130e7824 */ /* 0x001fe200078e020e */
[----:B------:R-:W-:Y:S01]  /*34090*/  ULDC UR6, c[0x0][0x22c] ;  /* 0x00008b0000067ab9 */ /* 0x000fe20000000800 */
[----:B------:R0:W-:Y:S01]  /*340a0*/  @P3 STG.E.U8 desc[UR28][R8.64], R11 ;  /* 0x0000000b08003986 */ /* 0x0001e2000c10111c */
[----:B------:R-:W-:Y:S01]  /*340b0*/  ULDC UR4, c[0x0][0x22c] ;  /* 0x00008b0000047ab9 */ /* 0x000fe20000000800 */
[----:B------:R-:W-:-:S02]  /*340c0*/  ULDC UR7, c[0x0][0x22c] ;  /* 0x00008b0000077ab9 */ /* 0x000fc40000000800 */
[----:B------:R-:W3:Y:S01]  /*340d0*/  LDL.LU R22, [R1+0xdb8] ;  /* 0x000db80001167983 */ /* 0x000ee20000300800 */
[----:B----4-:R-:W-:-:S03]  /*340e0*/  IADD3 R2, P3, R0, R68, RZ ;  /* 0x0000004400027210 */ /* 0x010fc60007f7e0ff */
[----:B------:R-:W4:Y:S01]  /*340f0*/  LDL.LU R20, [R1+0xdb4] ;  /* 0x000db40001147983 */ /* 0x000f220000300800 */
[----:B------:R-:W3:Y:S01]  /*34100*/  LDC R15, c[0x0][0x248] ;  /* 0x00009200ff0f7b82 */ /* 0x000ee20000000800 */
[----:B------:R-:W-:Y:S01]  /*34110*/  LEA.HI.X.SX32 R3, R0, R69, 0x1, P3 ;  /* 0x0000004500037211 */ /* 0x000fe200018f0eff */
[----:B-1----:R-:W-:-:S04]  /*34120*/  IMAD R0, R17, 0x2, R14 ;  /* 0x0000000211007824 */ /* 0x002fc800078e020e */
[----:B------:R-:W-:Y:S01]  /*34130*/  @P6 STG.E.U8 desc[UR28][R2.64], R13 ;  /* 0x0000000d02006986 */ /* 0x000fe2000c10111c */
[----:B0-----:R-:W-:Y:S02]  /*34140*/  IADD3 R8, P6, R14, R68, RZ ;  /* 0x000000440e087210 */ /* 0x001fe40007fde0ff */
[----:B------:R-:W-:Y:S02]  /*34150*/  PRMT R19, R48, 0x7772, RZ ;  /* 0x0000777230137816 */ /* 0x000fe400000000ff */
[----:B------:R-:W-:Y:S02]  /*34160*/  LEA.HI.X.SX32 R9, R14, R69, 0x1, P6 ;  /* 0x000000450e097211 */ /* 0x000fe400030f0eff */
[----:B------:R-:W-:-:S03]  /*34170*/  PRMT R17, R49, 0x7772, RZ ;  /* 0x0000777231117816 */ /* 0x000fc600000000ff */
[----:B------:R0:W-:Y:S01]  /*34180*/  @P2 STG.E.U8 desc[UR28][R8.64], R19 ;  /* 0x0000001308002986 */ /* 0x0001e2000c10111c */
[----:B--2---:R-:W-:Y:S02]  /*34190*/  ISETP.LT.AND P3, PT, R10, UR6, !P0 ;  /* 0x000000060a007c0c */ /* 0x004fe4000c761270 */
[----:B------:R-:W-:Y:S01]  /*341a0*/  ISETP.LT.AND P5, PT, R16, UR4, !P0 ;  /* 0x0000000410007c0c */ /* 0x000fe2000c7a1270 */
[----:B------:R-:W-:Y:S01]  /*341b0*/  ULDC UR4, c[0x0][0x22c] ;  /* 0x00008b0000047ab9 */ /* 0x000fe20000000800 */
[C---:B------:R-:W-:Y:S01]  /*341c0*/  IADD3 R10, P6, R0.reuse, R68, RZ ;  /* 0x00000044000a7210 */ /* 0x040fe20007fde0ff */
[----:B------:R-:W1:Y:S01]  /*341d0*/  LDC R16, c[0x0][0x248] ;  /* 0x00009200ff107b82 */ /* 0x000e620000000800 */
[----:B------:R-:W-:Y:S01]  /*341e0*/  IMAD R12, R21, 0x2, R0 ;  /* 0x00000002150c7824 */ /* 0x000fe200078e0200 */
[----:B------:R-:W-:Y:S01]  /*341f0*/  PRMT R49, R49, 0x7773, RZ ;  /* 0x0000777331317816 */ /* 0x000fe200000000ff */
[----:B------:R-:W-:Y:S01]  /*34200*/  ULDC UR6, c[0x0][0x22c] ;  /* 0x00008b0000067ab9 */ /* 0x000fe20000000800 */
[----:B------:R-:W-:-:S02]  /*34210*/  LEA.HI.X.SX32 R11, R0, R69, 0x1, P6 ;  /* 0x00000045000b7211 */ /* 0x000fc400030f0eff */
[----:B------:R-:W-:Y:S01]  /*34220*/  ISETP.LT.AND P2, PT, R24, UR4, !P0 ;  /* 0x0000000418007c0c */ /* 0x000fe2000c741270 */
[----:B------:R-:W-:Y:S01]  /*34230*/  ULDC UR4, c[0x0][0x22c] ;  /* 0x00008b0000047ab9 */ /* 0x000fe20000000800 */
[----:B------:R-:W2:Y:S01]  /*34240*/  LDL.LU R24, [R1+0xba0] ;  /* 0x000ba00001187983 */ /* 0x000ea20000300800 */
[----:B------:R-:W4:Y:S03]  /*34250*/  LDC R21, c[0x0][0x248] ;  /* 0x00009200ff157b82 */ /* 0x000f260000000800 */
[----:B------:R1:W-:Y:S05]  /*34260*/  @P1 STG.E.U8 desc[UR28][R10.64], R17 ;  /* 0x000000110a001986 */ /* 0x0003ea000c10111c */
[----:B0-----:R-:W0:Y:S01]  /*34270*/  LDC R19, c[0x0][0x248] ;  /* 0x00009200ff137b82 */ /* 0x001e220000000800 */
[----:B---3--:R-:W-:Y:S01]  /*34280*/  ISETP.LT.AND P1, PT, R18, UR4, !P0 ;  /* 0x0000000412007c0c */ /* 0x008fe2000c721270 */
[----:B------:R-:W-:Y:S01]  /*34290*/  IMAD R0, R15, 0x2, R12 ;  /* 0x000000020f007824 */ /* 0x000fe200078e020c */
[----:B------:R-:W3:Y:S01]  /*342a0*/  LDL.LU R18, [R1+0xdb0] ;  /* 0x000db00001127983 */ /* 0x000ee20000300800 */
[----:B------:R-:W-:Y:S01]  /*342b0*/  IADD3 R2, P6, R12, R68, RZ ;  /* 0x000000440c027210 */ /* 0x000fe20007fde0ff */
[----:B------:R-:W-:Y:S01]  /*342c0*/  ULDC UR4, c[0x0][0x22c] ;  /* 0x00008b0000047ab9 */ /* 0x000fe20000000800 */
[----:B------:R-:W-:-:S02]  /*342d0*/  IMAD R9, R23, 0x2, R0 ;  /* 0x0000000217097824 */ /* 0x000fc400078e0200 */
[-C--:B------:R-:W-:Y:S02]  /*342e0*/  LEA.HI.X.SX32 R3, R12, R69.reuse, 0x1, P6 ;  /* 0x000000450c037211 */ /* 0x080fe400030f0eff */
[-C--:B------:R-:W-:Y:S02]  /*342f0*/  IADD3 R12, P6, R0, R68.reuse, RZ ;  /* 0x00000044000c7210 */ /* 0x080fe40007fde0ff */
[----:B------:R-:W-:Y:S02]  /*34300*/  PRMT R15, R50, 0x7772, RZ ;  /* 0x00007772320f7816 */ /* 0x000fe400000000ff */
[----:B------:R-:W-:Y:S01]  /*34310*/  LEA.HI.X.SX32 R13, R0, R69, 0x1, P6 ;  /* 0x00000045000d7211 */ /* 0x000fe200030f0eff */
[----:B-1----:R-:W-:Y:S01]  /*34320*/  IMAD R0, R16, 0x2, R9 ;  /* 0x0000000210007824 */ /* 0x002fe200078e0209 */
[----:B------:R-:W-:Y:S01]  /*34330*/  PRMT R17, R51, 0x7772, RZ ;  /* 0x0000777233117816 */ /* 0x000fe200000000ff */
[----:B------:R1:W-:Y:S01]  /*34340*/  @P4 STG.E.U8 desc[UR28][R2.64], R15 ;  /* 0x0000000f02004986 */ /* 0x0003e2000c10111c */
[----:B------:R-:W-:-:S03]  /*34350*/  IADD3 R8, P6, R9, R68, RZ ;  /* 0x0000004409087210 */ /* 0x000fc60007fde0ff */
[----:B------:R0:W-:Y:S01]  /*34360*/  @P5 STG.E.U8 desc[UR28][R12.64], R17 ;  /* 0x000000110c005986 */ /* 0x0001e2000c10111c */
[-C--:B------:R-:W-:Y:S02]  /*34370*/  IADD3 R10, P5, R0, R68.reuse, RZ ;  /* 0x00000044000a7210 */ /* 0x080fe40007fbe0ff */
[----:B------:R-:W-:Y:S01]  /*34380*/  ISETP.LT.AND P4, PT, R22, UR4, !P0 ;  /* 0x0000000416007c0c */ /* 0x000fe2000c781270 */
[----:B------:R-:W-:Y:S01]  /*34390*/  ULDC UR4, c[0x0][0x22c] ;  /* 0x00008b0000047ab9 */ /* 0x000fe20000000800 */
[----:B------:R-:W2:Y:S01]  /*343a0*/  LDL.LU R22, [R1+0xd90] ;  /* 0x000d900001167983 */ /* 0x000ea20000300800 */
[-C--:B------:R-:W-:Y:S02]  /*343b0*/  LEA.HI.X.SX32 R9, R9, R69.reuse, 0x1, P6 ;  /* 0x0000004509097211 */ /* 0x080fe400030f0eff */
[----:B-1----:R-:W-:Y:S02]  /*343c0*/  PRMT R15, R48, 0x7773, RZ ;  /* 0x00007773300f7816 */ /* 0x002fe400000000ff */
[----:B----4-:R-:W-:Y:S01]  /*343d0*/  ISETP.LT.AND P6, PT, R20, UR4, !P0 ;  /* 0x0000000414007c0c */ /* 0x010fe2000c7c1270 */
[----:B------:R-:W-:Y:S01]  /*343e0*/  ULDC UR4, c[0x0][0x248] ;  /* 0x0000920000047ab9 */ /* 0x000fe20000000800 */
[-C--:B------:R-:W-:Y:S01]  /*343f0*/  LEA.HI.X.SX32 R11, R0, R69.reuse, 0x1, P5 ;  /* 0x00000045000b7211 */ /* 0x080fe200028f0eff */
[----:B------:R-:W4:Y:S01]  /*34400*/  LDL.LU R20, [R1+0xd78] ;  /* 0x000d780001147983 */ /* 0x000f220000300800 */
[----:B0-----:R-:W0:Y:S03]  /*34410*/  LDC R17, c[0x0][0x248] ;  /* 0x00009200ff117b82 */ /* 0x001e260000000800 */
[----:B------:R-:W4:Y:S04]  /*34420*/  LDL.LU R14, [R1+0xd74] ;  /* 0x000d7400010e7983 */ /* 0x000f280000300800 */
[----:B------:R1:W-:Y:S04]  /*34430*/  @P3 STG.E.U8 desc[UR28][R8.64], R15 ;  /* 0x0000000f08003986 */ /* 0x0003e8000c10111c */
[----:B------:R2:W-:Y:S01]  /*34440*/  @P2 STG.E.U8 desc[UR28][R10.64], R49 ;  /* 0x000000310a002986 */ /* 0x0005e2000c10111c */
[----:B------:R-:W-:Y:S01]  /*34450*/  IMAD R0, R21, 0x2, R0 ;  /* 0x0000000215007824 */ /* 0x000fe200078e0200 */
[----:B------:R-:W-:Y:S01]  /*34460*/  PRMT R13, R50, 0x7773, RZ ;  /* 0x00007773320d7816 */ /* 0x000fe200000000ff */
[----:B------:R-:W4:Y:S08]  /*34470*/  LDC R21, c[0x0][0x248] ;  /* 0x00009200ff157b82 */ /* 0x000f300000000800 */
[----:B-1----:R-:W1:Y:S01]  /*34480*/  LDC R15, c[0x0][0x248] ;  /* 0x00009200ff0f7b82 */ /* 0x002e620000000800 */
[----:B---3--:R-:W-:Y:S01]  /*34490*/  ISETP.LT.AND P2, PT, R18, UR7, !P0 ;  /* 0x0000000712007c0c */ /* 0x008fe2000c741270 */
[----:B--2---:R-:W-:Y:S01]  /*344a0*/  IMAD R12, R24, UR4, RZ ;  /* 0x00000004180c7c24 */ /* 0x004fe2000f8e02ff */
[----:B------:R-:W2:Y:S01]  /*344b0*/  LDL.LU R18, [R1+0xd70] ;  /* 0x000d700001127983 */ /* 0x000ea20000300800 */
[-C--:B------:R-:W-:Y:S01]  /*344c0*/  IADD3 R2, P5, R0, R68.reuse, RZ ;  /* 0x0000004400027210 */ /* 0x080fe20007fbe0ff */
[----:B------:R-:W-:Y:S01]  /*344d0*/  ULDC UR4, c[0x0][0x22c] ;  /* 0x00008b0000047ab9 */ /* 0x000fe20000000800 */
[----:B------:R-:W-:Y:S01]  /*344e0*/  ISETP.LT.AND P3, PT, R24, UR6, !P0 ;  /* 0x0000000618007c0c */ /* 0x000fe2000c761270 */
[----:B------:R-:W3:Y:S01]  /*344f0*/  LDL.LU R16, [R1+0xd6c] ;  /* 0x000d6c0001107983 */ /* 0x000ee20000300800 */
[-C--:B------:R-:W-:Y:S01]  /*34500*/  LEA.HI.X.SX32 R3, R0, R69.reuse, 0x1, P5 ;  /* 0x0000004500037211 */ /* 0x080fe200028f0eff */
[----:B------:R-:W-:Y:S01]  /*34510*/  ULDC UR7, c[0x0][0x22c] ;  /* 0x00008b0000077ab9 */ /* 0x000fe20000000800 */
[CC--:B------:R-:W-:Y:S01]  /*34520*/  IADD3 R8, P5, R12.reuse, R68.reuse, RZ ;  /* 0x000000440c087210 */ /* 0x0c0fe20007fbe0ff */
[----:B------:R-:W-:Y:S01]  /*34530*/  IMAD R0, R19, 0x4, R0 ;  /* 0x0000000413007824 */ /* 0x000fe200078e0200 */
[----:B------:R-:W-:Y:S01]  /*34540*/  PRMT R51, R51, 0x7773, RZ ;  /* 0x0000777333337816 */ /* 0x000fe200000000ff */
[----:B------:R1:W-:Y:S01]  /*34550*/  @P1 STG.E.U8 desc[UR28][R2.64], R13 ;  /* 0x0000000d02001986 */ /* 0x0003e2000c10111c */
[----:B------:R-:W-:Y:S01]  /*34560*/  LEA.HI.X.SX32 R9, R12, R69, 0x1, P5 ;  /* 0x000000450c097211 */ /* 0x000fe200028f0eff */
[----:B------:R-:W2:Y:S01]  /*34570*/  LDC R19, c[0x0][0x248] ;  /* 0x00009200ff137b82 */ /* 0x000ea20000000800 */
[----:B------:R-:W-:Y:S01]  /*34580*/  IADD3 R10, P5, R0, R68, RZ ;  /* 0x00000044000a7210 */ /* 0x000fe20007fbe0ff */
[----:B------:R-:W-:-:S06]  /*34590*/  ULDC UR6, c[0x0][0x22c] ;  /* 0x00008b0000067ab9 */ /* 0x000fcc0000000800 */
[----:B------:R-:W4:Y:S01]  /*345a0*/  LDC R12, c[0x0][0x248] ;  /* 0x00009200ff0c7b82 */ /* 0x000f220000000800 */
[-C--:B------:R-:W-:Y:S01]  /*345b0*/  LEA.HI.X.SX32 R11, R0, R69.reuse, 0x1, P5 ;  /* 0x00000045000b7211 */ /* 0x080fe200028f0eff */
[----:B0-----:R-:W-:Y:S01]  /*345c0*/  IMAD R0, R17, 0x2, R0 ;  /* 0x0000000211007824 */ /* 0x001fe200078e0200 */
[----:B-1----:R-:W-:Y:S01]  /*345d0*/  PRMT R13, R52, 0x7770, RZ ;  /* 0x00007770340d7816 */ /* 0x002fe200000000ff */
[----:B------:R0:W-:Y:S01]  /*345e0*/  @P3 STG.E.U8 desc[UR28][R8.64], R51 ;  /* 0x0000003308003986 */ /* 0x0001e2000c10111c */
[----:B------:R-:W-:Y:S01]  /*345f0*/  ISETP.LT.AND P1, PT, R22, UR4, !P0 ;  /* 0x0000000416007c0c */ /* 0x000fe2000c721270 */
[----:B------:R-:W-:Y:S02]  /*34600*/  ULDC UR4, c[0x0][0x22c] ;  /* 0x00008b0000047ab9 */ /* 0x000fe40000000800 */
[----:B------:R1:W-:Y:S01]  /*34610*/  @P4 STG.E.U8 desc[UR28][R10.64], R13 ;  /* 0x0000000d0a004986 */ /* 0x0003e2000c10111c */
[-C--:B------:R-:W-:Y:S02]  /*34620*/  IADD3 R2, P4, R0, R68.reuse, RZ ;  /* 0x0000004400027210 */ /* 0x080fe40007f9e0ff */
[----:B----4-:R-:W-:Y:S01]  /*34630*/  ISETP.LT.AND P3, PT, R20, UR4, !P0 ;  /* 0x0000000414007c0c */ /* 0x010fe2000c761270 */
[----:B------:R-:W-:Y:S01]  /*34640*/  ULDC UR4, c[0x0][0x22c] ;  /* 0x00008b0000047ab9 */ /* 0x000fe20000000800 */
[----:B0-----:R-:W-:Y:S01]  /*34650*/  IMAD R9, R15, 0x2, R0 ;  /* 0x000000020f097824 */ /* 0x001fe200078e0200 */
[-C--:B------:R-:W-:Y:S01]  /*34660*/  LEA.HI.X.SX32 R3, R0, R69.reuse, 0x1, P4 ;  /* 0x0000004500037211 */ /* 0x080fe200020f0eff */
[----:B------:R-:W4:Y:S01]  /*34670*/  LDL.LU R22, [R1+0xd68] ;  /* 0x000d680001167983 */ /* 0x000f220000300800 */
[----:B------:R-:W-:Y:S01]  /*34680*/  ISETP.LT.AND P5, PT, R14, UR4, !P0 ;  /* 0x000000040e007c0c */ /* 0x000fe2000c7a1270 */
[----:B------:R-:W-:Y:S01]  /*34690*/  ULDC UR4, c[0x0][0x22c] ;  /* 0x00008b0000047ab9 */ /* 0x000fe20000000800 */
[C---:B------:R-:W-:Y:S01]  /*346a0*/  IADD3 R8, P4, R9.reuse, R68, RZ ;  /* 0x0000004409087210 */ /* 0x040fe20007f9e0ff */
[----:B------:R-:W4:Y:S01]  /*346b0*/  LDL.LU R23, [R1+0xb9c] ;  /* 0x000b9c0001177983 */ /* 0x000f220000300800 */
[----:B------:R-:W0:Y:S01]  /*346c0*/  LDC R14, c[0x0][0x248] ;  /* 0x00009200ff0e7b82 */ /* 0x000e220000000800 */
[----:B------:R-:W-:Y:S01]  /*346d0*/  IMAD R0, R12, 0x2, R9 ;  /* 0x000000020c007824 */ /* 0x000fe200078e0209 */
[----:B------:R-:W-:-:S02]  /*346e0*/  LEA.HI.X.SX32 R9, R9, R69, 0x1, P4 ;  /* 0x0000004509097211 */ /* 0x000fc400020f0eff */
[----:B--2---:R-:W-:Y:S02]  /*346f0*/  ISETP.LT.AND P4, PT, R18, UR4, !P0 ;  /* 0x0000000412007c0c */ /* 0x004fe4000c781270 */
[----:B------:R-:W-:Y:S01]  /*34700*/  PRMT R17, R53, 0x7770, RZ ;  /* 0x0000777035117816 */ /* 0x000fe200000000ff */
[----:B------:R-:W2:Y:S01]  /*34710*/  LDL.LU R18, [R1+0xd60] ;  /* 0x000d600001127983 */ /* 0x000ea20000300800 */
[----:B-1----:R-:W-:Y:S01]  /*34720*/  IMAD R13, R19, 0x2, R0 ;  /* 0x00000002130d7824 */ /* 0x002fe200078e0200 */
[----:B------:R-:W-:Y:S01]  /*34730*/  PRMT R15, R54, 0x7770, RZ ;  /* 0x00007770360f7816 */ /* 0x000fe200000000ff */
[----:B------:R-:W-:Y:S01]  /*34740*/  ULDC UR4, c[0x0][0x22c] ;  /* 0x00008b0000047ab9 */ /* 0x000fe20000000800 */
[----:B------:R1:W-:Y:S01]  /*34750*/  @P6 STG.E.U8 desc[UR28][R2.64], R17 ;  /* 0x0000001102006986 */ /* 0x0003e2000c10111c */
[----:B------:R-:W-:-:S03]  /*34760*/  IADD3 R10, P6, R0, R68, RZ ;  /* 0x00000044000a7210 */ /* 0x000fc60007fde0ff */
[----:B------:R-:W2:Y:S01]  /*34770*/  LDL.LU R20, [R1+0xd5c] ;  /* 0x000d5c0001147983 */ /* 0x000ea20000300800 */
[-C--:B------:R-:W-:Y:S01]  /*34780*/  LEA.HI.X.SX32 R11, R0, R69.reuse, 0x1, P6 ;  /* 0x00000045000b7211 */ /* 0x080fe200030f0eff */
[----:B0-----:R-:W-:Y:S01]  /*34790*/  IMAD R0, R14, 0x2, R13 ;  /* 0x000000020e007824 */ /* 0x001fe200078e020d */
[-C--:B------:R-:W-:Y:S02]  /*347a0*/  IADD3 R12, P6, R13, R68.reuse, RZ ;  /* 0x000000440d0c7210 */ /* 0x080fe40007fde0ff */
[----:B------:R-:W-:Y:S01]  /*347b0*/  PRMT R19, R55, 0x7770, RZ ;  /* 0x0000777037137816 */ /* 0x000fe200000000ff */
[----:B------:R0:W-:Y:S01]  /*347c0*/  @P2 STG.E.U8 desc[UR28][R8.64], R15 ;  /* 0x0000000f08002986 */ /* 0x0001e2000c10111c */
[----:B------:R-:W-:Y:S01]  /*347d0*/  LEA.HI.X.SX32 R13, R13, R69, 0x1, P6 ;  /* 0x000000450d0d7211 */ /* 0x000fe200030f0eff */
[----:B------:R-:W2:Y:S01]  /*347e0*/  LDC R14, c[0x0][0x248] ;  /* 0x00009200ff0e7b82 */ /* 0x000ea20000000800 */
[----:B-1----:R-:W-:Y:S02]  /*347f0*/  IADD3 R2, P6, R0, R68, RZ ;  /* 0x0000004400027210 */ /* 0x002fe40007fde0ff */
[----:B------:R-:W-:-:S02]  /*34800*/  PRMT R17, R52, 0x7771, RZ ;  /* 0x0000777134117816 */ /* 0x000fc400000000ff */
[----:B------:R-:W-:Y:S01]  /*34810*/  LEA.HI.X.SX32 R3, R0, R69, 0x1, P6 ;  /* 0x0000004500037211 */ /* 0x000fe200030f0eff */
[----:B------:R-:W-:Y:S01]  /*34820*/  IMAD R0, R21, 0x2, R0 ;  /* 0x0000000215007824 */ /* 0x000fe200078e0200 */
[----:B---3--:R-:W-:Y:S01]  /*34830*/  ISETP.LT.AND P2, PT, R16, UR4, !P0 ;  /* 0x0000000410007c0c */ /* 0x008fe2000c741270 */
[----:B------:R1:W-:Y:S01]  /*34840*/  @P1 STG.E.U8 desc[UR28][R10.64], R19 ;  /* 0x000000130a001986 */ /* 0x0003e2000c10111c */
[----:B------:R-:W-:Y:S01]  /*34850*/  ULDC UR4, c[0x0][0x22c] ;  /* 0x00008b0000047ab9 */ /* 0x000fe20000000800 */
[----:B------:R-:W3:Y:S02]  /*34860*/  LDC R21, c[0x0][0x248] ;  /* 0x00009200ff157b82 */ /* 0x000ee40000000800 */
[----:B------:R-:W3:Y:S04]  /*34870*/  LDL.LU R16, [R1+0xd54] ;  /* 0x000d540001107983 */ /* 0x000ee80000300800 */
[----:B------:R1:W-:Y:S01]  /*34880*/  @P3 STG.E.U8 desc[UR28][R12.64], R17 ;  /* 0x000000110c003986 */ /* 0x0003e2000c10111c */
[----:B0-----:R-:W-:-:S02]  /*34890*/  IADD3 R8, P3, R0, R68, RZ ;  /* 0x0000004400087210 */ /* 0x001fc40007f7e0ff */
[----:B----4-:R-:W-:Y:S01]  /*348a0*/  ISETP.LT.AND P1, PT, R22, UR4, !P0 ;  /* 0x0000000416007c0c */ /* 0x010fe2000c721270 */
[----:B-1----:R-:W0:Y:S01]  /*348b0*/  LDC R19, c[0x0][0x248] ;  /* 0x00009200ff137b82 */ /* 0x002e220000000800 */
[----:B------:R-:W4:Y:S01]  /*348c0*/  LDL.LU R22, [R1+0xd50] ;  /* 0x000d500001167983 */ /* 0x000f220000300800 */
[----:B------:R-:W-:Y:S01]  /*348d0*/  LEA.HI.X.SX32 R9, R0, R69, 0x1, P3 ;  /* 0x0000004500097211 */ /* 0x000fe200018f0eff */
[----:B------:R-:W-:Y:S01]  /*348e0*/  ULDC UR4, c[0x0][0x248] ;  /* 0x0000920000047ab9 */ /* 0x000fe20000000800 */
[----:B------:R-:W-:Y:S02]  /*348f0*/  PRMT R15, R53, 0x7771, RZ ;  /* 0x00007771350f7816 */ /* 0x000fe400000000ff */
[----:B------:R-:W-:Y:S02]  /*34900*/  PRMT R11, R54, 0x7771, RZ ;  /* 0x00007771360b7816 */ /* 0x000fe400000000ff */
[----:B------:R-:W1:Y:S01]  /*34910*/  LDC R12, c[0x0][0x248] ;  /* 0x00009200ff0c7b82 */ /* 0x000e620000000800 */
[----:B--2---:R-:W-:Y:S01]  /*34920*/  ISETP.LT.AND P3, PT, R18, UR7, !P0 ;  /* 0x0000000712007c0c */ /* 0x004fe2000c761270 */
[C---:B------:R-:W-:Y:S01]  /*34930*/  IMAD R10, R23.reuse, UR4, RZ ;  /* 0x00000004170a7c24 */ /* 0x040fe2000f8e02ff */
[----:B------:R-:W2:Y:S01]  /*34940*/  LDL.LU R18, [R1+0xd4c] ;  /* 0x000d4c0001127983 */ /* 0x000ea20000300800 */
[----:B------:R-:W-:Y:S01]  /*34950*/  ISETP.LT.AND P6, PT, R23, UR6, !P0 ;  /* 0x0000000617007c0c */ /* 0x000fe2000c7c1270 */
[----:B---3--:R-:W-:Y:S01]  /*34960*/  IMAD R0, R21, 0x4, R0 ;  /* 0x0000000415007824 */ /* 0x008fe200078e0200 */
[----:B------:R-:W-:Y:S01]  /*34970*/  PRMT R13, R55, 0x7771, RZ ;  /* 0x00007771370d7816 */ /* 0x000fe200000000ff */
[----:B------:R3:W-:Y:S01]  /*34980*/  @P5 STG.E.U8 desc[UR28][R2.64], R15 ;  /* 0x0000000f02005986 */ /* 0x0007e2000c10111c */
[----:B------:R-:W-:Y:S01]  /*34990*/  ULDC UR6, c[0x0][0x22c] ;  /* 0x00008b0000067ab9 */ /* 0x000fe20000000800 */
[----:B------:R-:W-:Y:S01]  /*349a0*/  ULDC UR4, c[0x0][0x22c] ;  /* 0x00008b0000047ab9 */ /* 0x000fe20000000800 */
[----:B------:R-:W-:Y:S01]  /*349b0*/  PRMT R17, R53, 0x7772, RZ ;  /* 0x0000777235117816 */ /* 0x000fe200000000ff */
[----:B------:R0:W-:Y:S01]  /*349c0*/  @P4 STG.E.U8 desc[UR28][R8.64], R11 ;  /* 0x0000000b08004986 */ /* 0x0001e2000c10111c */
[----:B------:R-:W2:Y:S01]  /*349d0*/  LDC R21, c[0x0][0x248] ;  /* 0x00009200ff157b82 */ /* 0x000ea20000000800 */
[----:B------:R-:W-:Y:S01]  /*349e0*/  ULDC UR7, c[0x0][0x22c] ;  /* 0x00008b0000077ab9 */ /* 0x000fe20000000800 */
[----:B---3--:R-:W-:-:S06]  /*349f0*/  IADD3 R2, P4, R10, R68, RZ ;  /* 0x000000440a027210 */ /* 0x008fcc0007f9e0ff */
[----:B------:R-:W3:Y:S01]  /*34a00*/  LDC R15, c[0x0][0x248] ;  /* 0x00009200ff0f7b82 */ /* 0x000ee20000000800 */
[----:B------:R-:W-:Y:S01]  /*34a10*/  LEA.HI.X.SX32 R3, R10, R69, 0x1, P4 ;  /* 0x000000450a037211 */ /* 0x000fe200020f0eff */
[----:B0-----:R-:W-:-:S04]  /*34a20*/  IMAD R11, R19, 0x2, R0 ;  /* 0x00000002130b7824 */ /* 0x001fc800078e0200 */
[----:B------:R0:W-:Y:S01]  /*34a30*/  @P6 STG.E.U8 desc[UR28][R2.64], R13 ;  /* 0x0000000d02006986 */ /* 0x0001e2000c10111c */
[-C--:B------:R-:W-:Y:S01]  /*34a40*/  IADD3 R8, P6, R0, R68.reuse, RZ ;  /* 0x0000004400087210 */ /* 0x080fe20007fde0ff */
[----:B------:R-:W2:Y:S01]  /*34a50*/  LDC R23, c[0x0][0x248] ;  /* 0x00009200ff177b82 */ /* 0x000ea20000000800 */
[----:B------:R-:W-:Y:S01]  /*34a60*/  ISETP.LT.AND P4, PT, R16, UR6, !P0 ;  /* 0x0000000610007c0c */ /* 0x000fe2000c781270 */
[----:B------:R-:W-:Y:S01]  /*34a70*/  ULDC UR6, c[0x0][0x22c] ;  /* 0x00008b0000067ab9 */ /* 0x000fe20000000800 */
[-C--:B------:R-:W-:Y:S01]  /*34a80*/  LEA.HI.X.SX32 R9, R0, R69.reuse, 0x1, P6 ;  /* 0x0000004500097211 */ /* 0x080fe200030f0eff */
[----:B------:R-:W2:Y:S01]  /*34a90*/  LDL.LU R16, [R1+0xd48] ;  /* 0x000d480001107983 */ /* 0x000ea20000300800 */
[C---:B------:R-:W-:Y:S02]  /*34aa0*/  IADD3 R10, P6, R11.reuse, R68, RZ ;  /* 0x000000440b0a7210 */ /* 0x040fe40007fde0ff */
[----:B------:R-:W-:Y:S01]  /*34ab0*/  PRMT R19, R52, 0x7772, RZ ;  /* 0x0000777234137816 */ /* 0x000fe200000000ff */
[----:B-1----:R-:W-:Y:S01]  /*34ac0*/  IMAD R0, R12, 0x2, R11 ;  /* 0x000000020c007824 */ /* 0x002fe200078e020b */
[----:B------:R-:W-:Y:S01]  /*34ad0*/  ISETP.LT.AND P5, PT, R20, UR4, !P0 ;  /* 0x0000000414007c0c */ /* 0x000fe2000c7a1270 */
[----:B------:R-:W-:Y:S01]  /*34ae0*/  ULDC UR4, c[0x0][0x22c] ;  /* 0x00008b0000047ab9 */ /* 0x000fe20000000800 */
[----:B------:R-:W-:Y:S01]  /*34af0*/  LEA.HI.X.SX32 R11, R11, R69, 0x1, P6 ;  /* 0x000000450b0b7211 */ /* 0x000fe200030f0eff */
[----:B------:R-:W2:Y:S04]  /*34b00*/  LDL.LU R20, [R1+0xd44] ;  /* 0x000d440001147983 */ /* 0x000ea80000300800 */
[----:B------:R1:W-:Y:S01]  /*34b10*/  @P2 STG.E.U8 desc[UR28][R8.64], R19 ;  /* 0x0000001308002986 */ /* 0x0003e2000c10111c */
[----:B----4-:R-:W-:Y:S01]  /*34b20*/  ISETP.LT.AND P2, PT, R22, UR4, !P0 ;  /* 0x0000000416007c0c */ /* 0x010fe2000c741270 */
[----:B------:R-:W-:-:S02]  /*34b30*/  ULDC UR4, c[0x0][0x22c] ;  /* 0x00008b0000047ab9 */ /* 0x000fc40000000800 */
[----:B------:R4:W-:Y:S04]  /*34b40*/  @P1 STG.E.U8 desc[UR28][R10.64], R17 ;  /* 0x000000110a001986 */ /* 0x0009e8000c10111c */
[----:B------:R-:W4:Y:S01]  /*34b50*/  LDL.LU R22, [R1+0xb98] ;  /* 0x000b980001167983 */ /* 0x000f220000300800 */
[-C--:B0-----:R-:W-:Y:S01]  /*34b60*/  IADD3 R2, P6, R0, R68.reuse, RZ ;  /* 0x0000004400027210 */ /* 0x081fe20007fde0ff */
[----:B---3--:R-:W-:Y:S01]  /*34b70*/  IMAD R13, R15, 0x2, R0 ;  /* 0x000000020f0d7824 */ /* 0x008fe200078e0200 */
[----:B------:R-:W-:Y:S01]  /*34b80*/  PRMT R53, R53, 0x7773, RZ ;  /* 0x0000777335357816 */ /* 0x000fe200000000ff */
[----:B-1----:R-:W0:Y:S01]  /*34b90*/  LDC R19, c[0x0][0x248] ;  /* 0x00009200ff137b82 */ /* 0x002e220000000800 */
[----:B--2---:R-:W-:Y:S01]  /*34ba0*/  ISETP.LT.AND P1, PT, R18, UR4, !P0 ;  /* 0x0000000412007c0c */ /* 0x004fe2000c721270 */
[----:B------:R-:W-:Y:S01]  /*34bb0*/  ULDC UR4, c[0x0][0x22c] ;  /* 0x00008b0000047ab9 */ /* 0x000fe20000000800 */
[----:B------:R-:W2:Y:S01]  /*34bc0*/  LDL.LU R18, [R1+0xd40] ;  /* 0x000d400001127983 */ /* 0x000ea20000300800 */
[----:B------:R-:W-:Y:S01]  /*34bd0*/  LEA.HI.X.SX32 R3, R0, R69, 0x1, P6 ;  /* 0x0000004500037211 */ /* 0x000fe200030f0eff */
[----:B------:R-:W-:Y:S01]  /*34be0*/  IMAD R0, R14, 0x2, R13 ;  /* 0x000000020e007824 */ /* 0x000fe200078e020d */
[----:B------:R-:W-:-:S02]  /*34bf0*/  IADD3 R12, P6, R13, R68, RZ ;  /* 0x000000440d0c7210 */ /* 0x000fc40007fde0ff */
[----:B------:R-:W-:Y:S01]  /*34c00*/  PRMT R15, R54, 0x7772, RZ ;  /* 0x00007772360f7816 */ /* 0x000fe200000000ff */
[----:B------:R-:W-:Y:S01]  /*34c10*/  IMAD R14, R21, 0x2, R0 ;  /* 0x00000002150e7824 */ /* 0x000fe200078e0200 */
[----:B------:R-:W-:Y:S01]  /*34c20*/  LEA.HI.X.SX32 R13, R13, R69, 0x1, P6 ;  /* 0x000000450d0d7211 */ /* 0x000fe200030f0eff */
[----:B------:R-:W1:Y:S01]  /*34c30*/  LDC R21, c[0x0][0x248] ;  /* 0x00009200ff157b82 */ /* 0x000e620000000800 */
[----:B----4-:R-:W-:Y:S01]  /*34c40*/  PRMT R17, R55, 0x7772, RZ ;  /* 0x0000777237117816 */ /* 0x010fe200000000ff */
[----:B------:R3:W-:Y:S01]  /*34c50*/  @P3 STG.E.U8 desc[UR28][R2.64], R15 ;  /* 0x0000000f02003986 */ /* 0x0007e2000c10111c */
[----:B------:R-:W-:-:S03]  /*34c60*/  IADD3 R8, P6, R0, R68, RZ ;  /* 0x0000004400087210 */ /* 0x000fc60007fde0ff */
[----:B------:R4:W-:Y:S01]  /*34c70*/  @P5 STG.E.U8 desc[UR28][R12.64], R17 ;  /* 0x000000110c005986 */ /* 0x0009e2000c10111c */
[----:B------:R-:W-:Y:S02]  /*34c80*/  IADD3 R10, P5, R14, R68, RZ ;  /* 0x000000440e0a7210 */ /* 0x000fe40007fbe0ff */
[-C--:B------:R-:W-:Y:S02]  /*34c90*/  LEA.HI.X.SX32 R9, R0, R69.reuse, 0x1, P6 ;  /* 0x0000004500097211 */ /* 0x080fe400030f0eff */
[----:B------:R-:W-:Y:S02]  /*34ca0*/  LEA.HI.X.SX32 R11, R14, R69, 0x1, P5 ;  /* 0x000000450e0b7211 */ /* 0x000fe400028f0eff */
[----:B---3--:R-:W-:Y:S01]  /*34cb0*/  PRMT R15, R52, 0x7773, RZ ;  /* 0x00007773340f7816 */ /* 0x008fe200000000ff */
[----:B----4-:R-:W3:Y:S01]  /*34cc0*/  LDC R17, c[0x0][0x248] ;  /* 0x00009200ff117b82 */ /* 0x010ee20000000800 */
[----:B------:R-:W-:Y:S01]  /*34cd0*/  ISETP.LT.AND P3, PT, R16, UR4, !P0 ;  /* 0x0000000410007c0c */ /* 0x000fe2000c761270 */
[----:B------:R-:W-:Y:S01]  /*34ce0*/  ULDC UR4, c[0x0][0x22c] ;  /* 0x00008b0000047ab9 */ /* 0x000fe20000000800 */
[----:B------:R-:W4:Y:S01]  /*34cf0*/  LDL.LU R16, [R1+0xd3c] ;  /* 0x000d3c0001107983 */ /* 0x000f220000300800 */
[----:B------:R-:W-:-:S03]  /*34d00*/  ISETP.LT.AND P6, PT, R20, UR4, !P0 ;  /* 0x0000000414007c0c */ /* 0x000fc6000c7c1270 */
[----:B------:R0:W-:Y:S01]  /*34d10*/  @P4 STG.E.U8 desc[UR28][R8.64], R15 ;  /* 0x0000000f08004986 */ /* 0x0001e2000c10111c */
[----:B------:R-:W-:Y:S01]  /*34d20*/  IMAD R14, R23, 0x2, R14 ;  /* 0x00000002170e7824 */ /* 0x000fe200078e020e */
[----:B------:R-:W-:Y:S01]  /*34d30*/  ULDC UR4, c[0x0][0x248] ;  /* 0x0000920000047ab9 */ /* 0x000fe20000000800 */
[----:B------:R-:W-:Y:S01]  /*34d40*/  PRMT R13, R54, 0x7773, RZ ;  /* 0x00007773360d7816 */ /* 0x000fe200000000ff */
[----:B------:R-:W4:Y:S01]  /*34d50*/  LDL.LU R20, [R1+0xd38] ;  /* 0x000d380001147983 */ /* 0x000f220000300800 */
[----:B------:R-:W-:Y:S01]  /*34d60*/  PRMT R55, R55, 0x7773, RZ ;  /* 0x0000777337377816 */ /* 0x000fe200000000ff */
[----:B------:R-:W1:Y:S02]  /*34d70*/  LDC R23, c[0x0][0x248] ;  /* 0x00009200ff177b82 */ /* 0x000e640000000800 */
[----:B------:R-:W4:Y:S04]  /*34d80*/  LDL.LU R12, [R1+0xd34] ;  /* 0x000d3400010c7983 */ /* 0x000f280000300800 */
[----:B------:R3:W-:Y:S02]  /*34d90*/  @P2 STG.E.U8 desc[UR28][R10.64], R53 ;  /* 0x000000350a002986 */ /* 0x0007e4000c10111c */
[----:B0-----:R-:W0:Y:S01]  /*34da0*/  LDC R15, c[0x0][0x248] ;  /* 0x00009200ff0f7b82 */ /* 0x001e220000000800 */
[----:B--2---:R-:W-:Y:S01]  /*34db0*/  ISETP.LT.AND P2, PT, R18, UR7, !P0 ;  /* 0x0000000712007c0c */ /* 0x004fe2000c741270 */
[----:B------:R-:W-:Y:S01]  /*34dc0*/  IMAD R0, R22, UR4, RZ ;  /* 0x0000000416007c24 */ /* 0x000fe2000f8e02ff */
[----:B------:R-:W2:Y:S01]  /*34dd0*/  LDL.LU R18, [R1+0xd30] ;  /* 0x000d300001127983 */ /* 0x000ea20000300800 */
[-C--:B------:R-:W-:Y:S01]  /*34de0*/  IADD3 R2, P5, R14, R68.reuse, RZ ;  /* 0x000000440e027210 */ /* 0x080fe20007fbe0ff */
[----:B------:R-:W-:Y:S01]  /*34df0*/  ULDC UR4, c[0x0][0x22c] ;  /* 0x00008b0000047ab9 */ /* 0x000fe20000000800 */
[----:B------:R-:W-:Y:S01]  /*34e00*/  ISETP.LT.AND P4, PT, R22, UR6, !P0 ;  /* 0x0000000616007c0c */ /* 0x000fe2000c781270 */
[----:B------:R-:W-:Y:S01]  /*34e10*/  ULDC UR7, c[0x0][0x22c] ;  /* 0x00008b0000077ab9 */ /* 0x000fe20000000800 */
[----:B------:R-:W-:Y:S01]  /*34e20*/  LEA.HI.X.SX32 R3, R14, R69, 0x1, P5 ;  /* 0x000000450e037211 */ /* 0x000fe200028f0eff */
[----:B------:R-:W-:Y:S01]  /*34e30*/  IMAD R14, R19, 0x4, R14 ;  /* 0x00000004130e7824 */ /* 0x000fe200078e020e */
[----:B------:R-:W-:Y:S01]  /*34e40*/  IADD3 R8, P5, R0, R68, RZ ;  /* 0x0000004400087210 */ /* 0x000fe20007fbe0ff */
[----:B------:R-:W1:Y:S01]  /*34e50*/  LDC R19, c[0x0][0x248] ;  /* 0x00009200ff137b82 */ /* 0x000e620000000800 */
[----:B------:R-:W-:-:S02]  /*34e60*/  ULDC UR6, c[0x0][0x22c] ;  /* 0x00008b0000067ab9 */ /* 0x000fc40000000800 */
[-C--:B------:R-:W-:Y:S02]  /*34e70*/  LEA.HI.X.SX32 R9, R0, R69.reuse, 0x1, P5 ;  /* 0x0000004500097211 */ /* 0x080fe400028f0eff */
[CC--:B---3--:R-:W-:Y:S01]  /*34e80*/  IADD3 R10, P5, R14.reuse, R68.reuse, RZ ;  /* 0x000000440e0a7210 */ /* 0x0c8fe20007fbe0ff */
[----:B------:R3:W-:Y:S03]  /*34e90*/  @P1 STG.E.U8 desc[UR28][R2.64], R13 ;  /* 0x0000000d02001986 */ /* 0x0007e6000c10111c */
[----:B------:R-:W-:Y:S01]  /*34ea0*/  LEA.HI.X.SX32 R11, R14, R69, 0x1, P5 ;  /* 0x000000450e0b7211 */ /* 0x000fe200028f0eff */
[----:B------:R-:W-:Y:S01]  /*34eb0*/  IMAD R14, R17, 0x2, R14 ;  /* 0x00000002110e7824 */ /* 0x000fe200078e020e */
[----:B------:R4:W-:Y:S01]  /*34ec0*/  @P4 STG.E.U8 desc[UR28][R8.64], R55 ;  /* 0x0000003708004986 */ /* 0x0009e2000c10111c */
[----:B---3--:R-:W-:Y:S02]  /*34ed0*/  PRMT R13, R56, 0x7770, RZ ;  /* 0x00007770380d7816 */ /* 0x008fe400000000ff */
[----:B0-----:R-:W-:Y:S01]  /*34ee0*/  IMAD R0, R15, 0x2, R14 ;  /* 0x000000020f007824 */ /* 0x001fe200078e020e */
[----:B----4-:R-:W-:Y:S01]  /*34ef0*/  ISETP.LT.AND P1, PT, R16, UR4, !P0 ;  /* 0x0000000410007c0c */ /* 0x010fe2000c721270 */
[----:B------:R-:W-:Y:S01]  /*34f00*/  ULDC UR4, c[0x0][0x22c] ;  /* 0x00008b0000047ab9 */ /* 0x000fe20000000800 */
[----:B------:R0:W-:Y:S01]  /*34f10*/  @P3 STG.E.U8 desc[UR28][R10.64], R13 ;  /* 0x0000000d0a003986 */ /* 0x0001e2000c10111c */
[----:B------:R-:W-:-:S03]  /*34f20*/  IADD3 R2, P3, R14, R68, RZ ;  /* 0x000000440e027210 */ /* 0x000fc60007f7e0ff */
[----:B------:R-:W3:Y:S01]  /*34f30*/  LDL.LU R16, [R1+0xd2c] ;  /* 0x000d2c0001107983 */ /* 0x000ee20000300800 */
[-C--:B------:R-:W-:Y:S02]  /*34f40*/  LEA.HI.X.SX32 R3, R14, R69.reuse, 0x1, P3 ;  /* 0x000000450e037211 */ /* 0x080fe400018f0eff */
[----:B------:R-:W-:Y:S01]  /*34f50*/  IADD3 R8, P3, R0, R68, RZ ;  /* 0x0000004400087210 */ /* 0x000fe20007f7e0ff */
[----:B------:R-:W4:Y:S01]  /*34f60*/  LDL.LU R22, [R1+0xd28] ;  /* 0x000d280001167983 */ /* 0x000f220000300800 */
[----:B------:R-:W-:Y:S01]  /*34f70*/  ISETP.LT.AND P4, PT, R20, UR4, !P0 ;  /* 0x0000000414007c0c */ /* 0x000fe2000c781270 */
[----:B------:R-:W-:Y:S01]  /*34f80*/  ULDC UR4, c[0x0][0x22c] ;  /* 0x00008b0000047ab9 */ /* 0x000fe20000000800 */
[----:B------:R-:W-:Y:S01]  /*34f90*/  LEA.HI.X.SX32 R9, R0, R69, 0x1, P3 ;  /* 0x0000004500097211 */ /* 0x000fe200018f0eff */
[----:B------:R-:W4:Y:S01]  /*34fa0*/  LDL.LU R24, [R1+0xb94] ;  /* 0x000b940001187983 */ /* 0x000f220000300800 */
[----:B------:R-:W-:Y:S01]  /*34fb0*/  ISETP.LT.AND P5, PT, R12, UR4, !P0 ;  /* 0x000000040c007c0c */ /* 0x000fe2000c7a1270 */
[----:B------:R-:W-:-:S02]  /*34fc0*/  ULDC UR4, c[0x0][0x22c] ;  /* 0x00008b0000047ab9 */ /* 0x000fc40000000800 */
[----:B--2---:R-:W-:Y:S01]  /*34fd0*/  ISETP.LT.AND P3, PT, R18, UR4, !P0 ;  /* 0x0000000412007c0c */ /* 0x004fe2000c761270 */
[----:B-1----:R-:W-:Y:S01]  /*34fe0*/  IMAD R12, R21, 0x2, R0 ;  /* 0x00000002150c7824 */ /* 0x002fe200078e0200 */
[----:B------:R-:W2:Y:S01]  /*34ff0*/  LDL.LU R18, [R1+0xd24] ;  /* 0x000d240001127983 */ /* 0x000ea20000300800 */
[----:B------:R-:W-:Y:S01]  /*35000*/  PRMT R17, R57, 0x7770, RZ ;  /* 0x0000777039117816 */ /* 0x000fe200000000ff */
[----:B------:R-:W-:Y:S01]  /*35010*/  ULDC UR4, c[0x0][0x22c] ;  /* 0x00008b0000047ab9 */ /* 0x000fe20000000800 */
[----:B------:R-:W-:Y:S01]  /*35020*/  IMAD R0, R19, 0x2, R12 ;  /* 0x0000000213007824 */ /* 0x000fe200078e020c */
[----:B------:R-:W-:Y:S01]  /*35030*/  PRMT R15, R58, 0x7770, RZ ;  /* 0x000077703a0f7816 */ /* 0x000fe200000000ff */
[----:B------:R-:W2:Y:S01]  /*35040*/  LDL.LU R20, [R1+0xd20] ;  /* 0x000d200001147983 */ /* 0x000ea20000300800 */
[----:B------:R-:W1:Y:S03]  /*35050*/  LDC R21, c[0x0][0x248] ;  /* 0x00009200ff157b82 */ /* 0x000e660000000800 */
[----:B------:R0:W-:Y:S02]  /*35060*/  @P6 STG.E.U8 desc[UR28][R2.64], R17 ;  /* 0x0000001102006986 */ /* 0x0001e4000c10111c */
[----:B0-----:R-:W-:Y:S01]  /*35070*/  IADD3 R10, P6, R12, R68, RZ ;  /* 0x000000440c0a7210 */ /* 0x001fe20007fde0ff */
[----:B------:R-:W-:-:S03]  /*35080*/  IMAD R14, R23, 0x2, R0 ;  /* 0x00000002170e7824 */ /* 0x000fc600078e0200 */
[-C--:B------:R-:W-:Y:S02]  /*35090*/  LEA.HI.X.SX32 R11, R12, R69.reuse, 0x1, P6 ;  /* 0x000000450c0b7211 */ /* 0x080fe400030f0eff */
[----:B------:R-:W-:Y:S01]  /*350a0*/  PRMT R19, R59, 0x7770, RZ ;  /* 0x000077703b137816 */ /* 0x000fe200000000ff */
[----:B------:R0:W-:Y:S01]  /*350b0*/  @P2 STG.E.U8 desc[UR28][R8.64], R15 ;  /* 0x0000000f08002986 */ /* 0x0001e2000c10111c */
[CC--:B------:R-:W-:Y:S01]  /*350c0*/  IADD3 R12, P6, R0.reuse, R68.reuse, RZ ;  /* 0x00000044000c7210 */ /* 0x0c0fe20007fde0ff */
[----:B------:R-:W1:Y:S03]  /*350d0*/  LDC R23, c[0x0][0x248] ;  /* 0x00009200ff177b82 */ /* 0x000e660000000800 */
[----:B------:R-:W-:Y:S02]  /*350e0*/  LEA.HI.X.SX32 R13, R0, R69, 0x1, P6 ;  /* 0x00000045000d7211 */ /* 0x000fe400030f0eff */
[----:B------:R-:W-:-:S02]  /*350f0*/  IADD3 R2, P6, R14, R68, RZ ;  /* 0x000000440e027210 */ /* 0x000fc40007fde0ff */
[----:B------:R-:W-:Y:S02]  /*35100*/  PRMT R17, R56, 0x7771, RZ ;  /* 0x0000777138117816 */ /* 0x000fe400000000ff */
[----:B------:R-:W-:Y:S01]  /*35110*/  LEA.HI.X.SX32 R3, R14, R69, 0x1, P6 ;  /* 0x000000450e037211 */ /* 0x000fe200030f0eff */
[----:B------:R-:W-:Y:S01]  /*35120*/  IMAD R14, R25, 0x2, R14 ;  /* 0x00000002190e7824 */ /* 0x000fe200078e020e */
[----:B------:R4:W-:Y:S01]  /*35130*/  @P1 STG.E.U8 desc[UR28][R10.64], R19 ;  /* 0x000000130a001986 */ /* 0x0009e2000c10111c */
[----:B---3--:R-:W-:-:S03]  /*35140*/  ISETP.LT.AND P2, PT, R16, UR4, !P0 ;  /* 0x0000000410007c0c */ /* 0x008fc6000c741270 */
[----:B------:R3:W-:Y:S01]  /*35150*/  @P4 STG.E.U8 desc[UR28][R12.64], R17 ;  /* 0x000000110c004986 */ /* 0x0007e2000c10111c */
[----:B------:R-:W-:Y:S01]  /*35160*/  ULDC UR4, c[0x0][0x22c] ;  /* 0x00008b0000047ab9 */ /* 0x000fe20000000800 */
[----:B0-----:R-:W-:Y:S02]  /*35170*/  IADD3 R8, P4, R14, R68, RZ ;  /* 0x000000440e087210 */ /* 0x001fe40007f9e0ff */
[----:B------:R-:W3:Y:S01]  /*35180*/  LDL.LU R16, [R1+0xd1c] ;  /* 0x000d1c0001107983 */ /* 0x000ee20000300800 */
[----:B----4-:R-:W-:Y:S01]  /*35190*/  ISETP.LT.AND P1, PT, R22, UR4, !P0 ;  /* 0x0000000416007c0c */ /* 0x010fe2000c721270 */
[----:B------:R-:W-:Y:S01]  /*351a0*/  ULDC UR4, c[0x0][0x248] ;  /* 0x0000920000047ab9 */ /* 0x000fe20000000800 */
[----:B------:R-:W-:Y:S01]  /*351b0*/  LEA.HI.X.SX32 R9, R14, R69, 0x1, P4 ;  /* 0x000000450e097211 */ /* 0x000fe200020f0eff */
[----:B------:R-:W4:Y:S01]  /*351c0*/  LDL.LU R22, [R1+0xd18] ;  /* 0x000d180001167983 */ /* 0x000f220000300800 */
[----:B------:R-:W0:Y:S01]  /*351d0*/  LDC R19, c[0x0][0x248] ;  /* 0x00009200ff137b82 */ /* 0x000e220000000800 */
[----:B--2---:R-:W-:-:S02]  /*351e0*/  ISETP.LT.AND P4, PT, R18, UR7, !P0 ;  /* 0x0000000712007c0c */ /* 0x004fc4000c781270 */
[----:B------:R-:W-:Y:S01]  /*351f0*/  PRMT R15, R57, 0x7771, RZ ;  /* 0x00007771390f7816 */ /* 0x000fe200000000ff */
[----:B------:R-:W2:Y:S01]  /*35200*/  LDL.LU R18, [R1+0xd14] ;  /* 0x000d140001127983 */ /* 0x000ea20000300800 */
[----:B------:R-:W-:Y:S01]  /*35210*/  PRMT R11, R58, 0x7771, RZ ;  /* 0x000077713a0b7816 */ /* 0x000fe200000000ff */
[C---:B------:R-:W-:Y:S01]  /*35220*/  IMAD R0, R24.reuse, UR4, RZ ;  /* 0x0000000418007c24 */ /* 0x040fe2000f8e02ff */
[----:B------:R-:W-:Y:S01]  /*35230*/  ISETP.LT.AND P6, PT, R24, UR6, !P0 ;  /* 0x0000000618007c0c */ /* 0x000fe2000c7c1270 */
[----:B------:R0:W-:Y:S01]  /*35240*/  @P5 STG.E.U8 desc[UR28][R2.64], R15 ;  /* 0x0000000f02005986 */ /* 0x0001e2000c10111c */
[----:B---3--:R-:W-:Y:S01]  /*35250*/  PRMT R13, R59, 0x7771, RZ ;  /* 0x000077713b0d7816 */ /* 0x008fe200000000ff */
[----:B-1----:R-:W-:Y:S01]  /*35260*/  IMAD R14, R21, 0x4, R14 ;  /* 0x00000004150e7824 */ /* 0x002fe200078e020e */
[----:B------:R-:W-:Y:S01]  /*35270*/  ULDC UR4, c[0x0][0x22c] ;  /* 0x00008b0000047ab9 */ /* 0x000fe20000000800 */
[----:B------:R1:W-:Y:S01]  /*35280*/  @P3 STG.E.U8 desc[UR28][R8.64], R11 ;  /* 0x0000000b08003986 */ /* 0x0003e2000c10111c */
[----:B------:R-:W-:Y:S01]  /*35290*/  PRMT R17, R57, 0x7772, RZ ;  /* 0x0000777239117816 */ /* 0x000fe200000000ff */
[----:B------:R-:W3:Y:S01]  /*352a0*/  LDC R21, c[0x0][0x248] ;  /* 0x00009200ff157b82 */ /* 0x000ee20000000800 */
[----:B------:R-:W-:Y:S01]  /*352b0*/  ULDC UR6, c[0x0][0x22c] ;  /* 0x00008b0000067ab9 */ /* 0x000fe20000000800 */
[----:B------:R-:W3:Y:S01]  /*352c0*/  LDL.LU R24, [R1+0xd10] ;  /* 0x000d100001187983 */ /* 0x000ee20000300800 */
[----:B------:R-:W-:Y:S01]  /*352d0*/  ULDC UR7, c[0x0][0x22c] ;  /* 0x00008b0000077ab9 */ /* 0x000fe20000000800 */
[----:B0-----:R-:W-:-:S04]  /*352e0*/  IADD3 R2, P3, R0, R68, RZ ;  /* 0x0000004400027210 */ /* 0x001fc80007f7e0ff */
[----:B------:R-:W0:Y:S01]  /*352f0*/  LDC R15, c[0x0][0x248] ;  /* 0x00009200ff0f7b82 */ /* 0x000e220000000800 */
[----:B------:R-:W-:Y:S01]  /*35300*/  LEA.HI.X.SX32 R3, R0, R69, 0x1, P3 ;  /* 0x0000004500037211 */ /* 0x000fe200018f0eff */
[----:B------:R-:W-:-:S04]  /*35310*/  IMAD R0, R19, 0x2, R14 ;  /* 0x0000000213007824 */ /* 0x000fc800078e020e */
[----:B------:R-:W-:Y:S01]  /*35320*/  @P6 STG.E.U8 desc[UR28][R2.64], R13 ;  /* 0x0000000d02006986 */ /* 0x000fe2000c10111c */
[-C--:B-1----:R-:W-:Y:S02]  /*35330*/  IADD3 R8, P6, R14, R68.reuse, RZ ;  /* 0x000000440e087210 */ /* 0x082fe40007fde0ff */
[----:B------:R-:W-:Y:S02]  /*35340*/  PRMT R19, R56, 0x7772, RZ ;  /* 0x0000777238137816 */ /* 0x000fe400000000ff */
[-C--:B------:R-:W-:Y:S02]  /*35350*/  LEA.HI.X.SX32 R9, R14, R69.reuse, 0x1, P6 ;  /* 0x000000450e097211 */ /* 0x080fe400030f0eff */
[----:B------:R-:W-:Y:S02]  /*35360*/  IADD3 R10, P6, R0, R68, RZ ;  /* 0x00000044000a7210 */ /* 0x000fe40007fde0ff */
[----:B------:R-:W-:Y:S01]  /*35370*/  ISETP.LT.AND P5, PT, R20, UR4, !P0 ;  /* 0x0000000414007c0c */ /* 0x000fe2000c7a1270 */
[----:B------:R-:W-:Y:S01]  /*35380*/  ULDC UR4, c[0x0][0x22c] ;  /* 0x00008b0000047ab9 */ /* 0x000fe20000000800 */
[----:B------:R-:W-:Y:S01]  /*35390*/  LEA.HI.X.SX32 R11, R0, R69, 0x1, P6 ;  /* 0x00000045000b7211 */ /* 0x000fe200030f0eff */
[----:B------:R-:W3:Y:S04]  /*353a0*/  LDL.LU R20, [R1+0xd0c] ;  /* 0x000d0c0001147983 */ /* 0x000ee80000300800 */
[----:B------:R1:W-:Y:S01]  /*353b0*/  @P2 STG.E.U8 desc[UR28][R8.64], R19 ;  /* 0x0000001308002986 */ /* 0x0003e2000c10111c */
[----:B----4-:R-:W-:Y:S01]  /*353c0*/  ISETP.LT.AND P2, PT, R22, UR4, !P0 ;  /* 0x0000000416007c0c */ /* 0x010fe2000c741270 */
[----:B------:R-:W-:-:S02]  /*353d0*/  ULDC UR4, c[0x0][0x22c] ;  /* 0x00008b0000047ab9 */ /* 0x000fc40000000800 */
[----:B------:R4:W-:Y:S04]  /*353e0*/  @P1 STG.E.U8 desc[UR28][R10.64], R17 ;  /* 0x000000110a001986 */ /* 0x0009e8000c10111c */
[----:B------:R-:W4:Y:S01]  /*353f0*/  LDL.LU R22, [R1+0xb90] ;  /* 0x000b900001167983 */ /* 0x000f220000300800 */
[----:B------:R-:W-:Y:S01]  /*35400*/  ISETP.LT.AND P3, PT, R16, UR6, !P0 ;  /* 0x0000000610007c0c */ /* 0x000fe2000c761270 */
[----:B------:R-:W-:Y:S01]  /*35410*/  IMAD R12, R23, 0x2, R0 ;  /* 0x00000002170c7824 */ /* 0x000fe200078e0200 */
[----:B------:R-:W4:Y:S01]  /*35420*/  LDC R16, c[0x0][0x248] ;  /* 0x00009200ff107b82 */ /* 0x000f220000000800 */
[----:B------:R-:W-:Y:S01]  /*35430*/  PRMT R57, R57, 0x7773, RZ ;  /* 0x0000777339397816 */ /* 0x000fe200000000ff */
[----:B------:R-:W-:-:S06]  /*35440*/  ULDC UR6, c[0x0][0x22c] ;  /* 0x00008b0000067ab9 */ /* 0x000fcc0000000800 */
[----:B-1----:R-:W1:Y:S01]  /*35450*/  LDC R19, c[0x0][0x248] ;  /* 0x00009200ff137b82 */ /* 0x002e620000000800 */
[----:B--2---:R-:W-:Y:S01]  /*35460*/  ISETP.LT.AND P1, PT, R18, UR4, !P0 ;  /* 0x0000000412007c0c */ /* 0x004fe2000c721270 */
[----:B0-----:R-:W-:Y:S01]  /*35470*/  IMAD R0, R15, 0x2, R12 ;  /* 0x000000020f007824 */ /* 0x001fe200078e020c */
[----:B------:R-:W2:Y:S01]  /*35480*/  LDL.LU R18, [R1+0xd08] ;  /* 0x000d080001127983 */ /* 0x000ea20000300800 */
[CC--:B------:R-:W-:Y:S01]  /*35490*/  IADD3 R2, P6, R12.reuse, R68.reuse, RZ ;  /* 0x000000440c027210 */ /* 0x0c0fe20007fde0ff */
[----:B------:R-:W-:Y:S01]  /*354a0*/  ULDC UR4, c[0x0][0x22c] ;  /* 0x00008b0000047ab9 */ /* 0x000fe20000000800 */
[----:B---3--:R-:W-:Y:S01]  /*354b0*/  IMAD R9, R21, 0x2, R0 ;  /* 0x0000000215097824 */ /* 0x008fe200078e0200 */
[----:B----4-:R-:W-:Y:S01]  /*354c0*/  PRMT R17, R59, 0x7772, RZ ;  /* 0x000077723b117816 */ /* 0x010fe200000000ff */
[----:B------:R-:W3:Y:S01]  /*354d0*/  LDL.LU R21, [R1+0xd04] ;  /* 0x000d040001157983 */ /* 0x000ee20000300800 */
[----:B------:R-:W-:Y:S01]  /*354e0*/  LEA.HI.X.SX32 R3, R12, R69, 0x1, P6 ;  /* 0x000000450c037211 */ /* 0x000fe200030f0eff */
[----:B------:R-:W0:Y:S01]  /*354f0*/  LDC R23, c[0x0][0x248] ;  /* 0x00009200ff177b82 */ /* 0x000e220000000800 */
[----:B------:R-:W-:-:S02]  /*35500*/  IADD3 R12, P6, R0, R68, RZ ;  /* 0x00000044000c7210 */ /* 0x000fc40007fde0ff */
[----:B------:R-:W-:Y:S02]  /*35510*/  PRMT R15, R58, 0x7772, RZ ;  /* 0x000077723a0f7816 */ /* 0x000fe400000000ff */
[-C--:B------:R-:W-:Y:S02]  /*35520*/  LEA.HI.X.SX32 R13, R0, R69.reuse, 0x1, P6 ;  /* 0x00000045000d7211 */ /* 0x080fe400030f0eff */
[C---:B------:R-:W-:Y:S01]  /*35530*/  IADD3 R8, P6, R9.reuse, R68, RZ ;  /* 0x0000004409087210 */ /* 0x040fe20007fde0ff */
[----:B------:R4:W-:Y:S01]  /*35540*/  @P4 STG.E.U8 desc[UR28][R2.64], R15 ;  /* 0x0000000f02004986 */ /* 0x0009e2000c10111c */
[----:B------:R-:W-:Y:S01]  /*35550*/  ISETP.LT.AND P4, PT, R24, UR4, !P0 ;  /* 0x0000000418007c0c */ /* 0x000fe2000c781270 */
[----:B------:R-:W-:Y:S01]  /*35560*/  IMAD R0, R16, 0x2, R9 ;  /* 0x0000000210007824 */ /* 0x000fe200078e0209 */
[----:B------:R-:W-:Y:S01]  /*35570*/  ULDC UR4, c[0x0][0x22c] ;  /* 0x00008b0000047ab9 */ /* 0x000fe20000000800 */
[----:B------:R-:W-:Y:S01]  /*35580*/  LEA.HI.X.SX32 R9, R9, R69, 0x1, P6 ;  /* 0x0000004509097211 */ /* 0x000fe200030f0eff */
[----:B------:R1:W-:Y:S01]  /*35590*/  @P5 STG.E.U8 desc[UR28][R12.64], R17 ;  /* 0x000000110c005986 */ /* 0x0003e2000c10111c */
[----:B----4-:R-:W-:-:S02]  /*355a0*/  PRMT R15, R56, 0x7773, RZ ;  /* 0x00007773380f7816 */ /* 0x010fc400000000ff */
[----:B------:R-:W-:-:S03]  /*355b0*/  ISETP.LT.AND P6, PT, R20, UR4, !P0 ;  /* 0x0000000414007c0c */ /* 0x000fc6000c7c1270 */
[----:B------:R4:W-:Y:S01]  /*355c0*/  @P3 STG.E.U8 desc[UR28][R8.64], R15 ;  /* 0x0000000f08003986 */ /* 0x0009e2000c10111c */
[----:B------:R-:W-:Y:S01]  /*355d0*/  IADD3 R10, P5, R0, R68, RZ ;  /* 0x00000044000a7210 */ /* 0x000fe20007fbe0ff */
[----:B-1----:R-:W1:Y:S01]  /*355e0*/  LDC R17, c[0x0][0x248] ;  /* 0x00009200ff117b82 */ /* 0x002e620000000800 */
[----:B------:R-:W-:Y:S01]  /*355f0*/  ULDC UR4, c[0x0][0x248] ;  /* 0x0000920000047ab9 */ /* 0x000fe20000000800 */
[----:B------:R-:W3:Y:S04]  /*35600*/  LDL.LU R20, [R1+0xd00] ;  /* 0x000d000001147983 */ /* 0x000ee80000300800 */
[----:B------:R-:W3:Y:S02]  /*35610*/  LDL.LU R14, [R1+0xcfc] ;  /* 0x000cfc00010e7983 */ /* 0x000ee40000300800 */
[----:B----4-:R-:W4:Y:S01]  /*35620*/  LDC R15, c[0x0][0x248] ;  /* 0x00009200ff0f7b82 */ /* 0x010f220000000800 */
[----:B--2---:R-:W-:-:S02]  /*35630*/  ISETP.LT.AND P3, PT, R18, UR7, !P0 ;  /* 0x0000000712007c0c */ /* 0x004fc4000c761270 */
[-C--:B------:R-:W-:Y:S01]  /*35640*/  LEA.HI.X.SX32 R11, R0, R69.reuse, 0x1, P5 ;  /* 0x00000045000b7211 */ /* 0x080fe200028f0eff */
[----:B------:R-:W2:Y:S01]  /*35650*/  LDL.LU R18, [R1+0xcf8] ;  /* 0x000cf80001127983 */ /* 0x000ea20000300800 */
[----:B------:R-:W-:Y:S01]  /*35660*/  IMAD R12, R22, UR4, RZ ;  /* 0x00000004160c7c24 */ /* 0x000fe2000f8e02ff */
[----:B------:R-:W-:Y:S01]  /*35670*/  PRMT R13, R58, 0x7773, RZ ;  /* 0x000077733a0d7816 */ /* 0x000fe200000000ff */
[----:B0-----:R-:W-:Y:S01]  /*35680*/  IMAD R0, R23, 0x2, R0 ;  /* 0x0000000217007824 */ /* 0x001fe200078e0200 */
[----:B------:R-:W2:Y:S01]  /*35690*/  LDL.LU R16, [R1+0xcf4] ;  /* 0x000cf40001107983 */ /* 0x000ea20000300800 */
[----:B------:R-:W-:Y:S01]  /*356a0*/  ISETP.LT.AND P5, PT, R22, UR6, !P0 ;  /* 0x0000000616007c0c */ /* 0x000fe2000c7a1270 */
[----:B------:R-:W-:Y:S01]  /*356b0*/  ULDC UR4, c[0x0][0x22c] ;  /* 0x00008b0000047ab9 */ /* 0x000fe20000000800 */
[----:B------:R-:W-:Y:S01]  /*356c0*/  PRMT R59, R59, 0x7773, RZ ;  /* 0x000077733b3b7816 */ /* 0x000fe200000000ff */
[----:B------:R0:W-:Y:S01]  /*356d0*/  @P2 STG.E.U8 desc[UR28][R10.64], R57 ;  /* 0x000000390a002986 */ /* 0x0001e2000c10111c */
[C---:B------:R-:W-:Y:S01]  /*356e0*/  IADD3 R2, P2, R0.reuse, R68, RZ ;  /* 0x0000004400027210 */ /* 0x040fe20007f5e0ff */
[----:B------:R-:W-:Y:S01]  /*356f0*/  ULDC UR7, c[0x0][0x22c] ;  /* 0x00008b0000077ab9 */ /* 0x000fe20000000800 */
[----:B------:R-:W-:Y:S01]  /*35700*/  ULDC UR6, c[0x0][0x22c] ;  /* 0x00008b0000067ab9 */ /* 0x000fe20000000800 */
[----:B------:R-:W2:Y:S01]  /*35710*/  LDL.LU R22, [R1+0xcf0] ;  /* 0x000cf00001167983 */ /* 0x000ea20000300800 */
[----:B------:R-:W-:-:S02]  /*35720*/  LEA.HI.X.SX32 R3, R0, R69, 0x1, P2 ;  /* 0x0000004500037211 */ /* 0x000fc400010f0eff */
[CC--:B------:R-:W-:Y:S01]  /*35730*/  IADD3 R8, P2, R12.reuse, R68.reuse, RZ ;  /* 0x000000440c087210 */ /* 0x0c0fe20007f5e0ff */
[----:B------:R-:W-:Y:S01]  /*35740*/  IMAD R0, R19, 0x4, R0 ;  /* 0x0000000413007824 */ /* 0x000fe200078e0200 */
[----:B------:R-:W2:Y:S01]  /*35750*/  LDL.LU R23, [R1+0xb8c] ;  /* 0x000b8c0001177983 */ /* 0x000ea20000300800 */
[----:B------:R-:W2:Y:S01]  /*35760*/  LDC R19, c[0x0][0x248] ;  /* 0x00009200ff137b82 */ /* 0x000ea20000000800 */
[----:B------:R-:W-:Y:S02]  /*35770*/  LEA.HI.X.SX32 R9, R12, R69, 0x1, P2 ;  /* 0x000000450c097211 */ /* 0x000fe400010f0eff */
[----:B------:R4:W-:Y:S05]  /*35780*/  @P1 STG.E.U8 desc[UR28][R2.64], R13 ;  /* 0x0000000d02001986 */ /* 0x0009ea000c10111c */
[----:B------:R-:W3:Y:S01]  /*35790*/  LDC R12, c[0x0][0x248] ;  /* 0x00009200ff0c7b82 */ /* 0x000ee20000000800 */
[----:B------:R3:W-:Y:S01]  /*357a0*/  @P5 STG.E.U8 desc[UR28][R8.64], R59 ;  /* 0x0000003b08005986 */ /* 0x0007e2000c10111c */
[----:B0-----:R-:W-:-:S04]  /*357b0*/  IADD3 R10, P5, R0, R68, RZ ;  /* 0x00000044000a7210 */ /* 0x001fc80007fbe0ff */
[----:B------:R-:W-:Y:S01]  /*357c0*/  LEA.HI.X.SX32 R11, R0, R69, 0x1, P5 ;  /* 0x00000045000b7211 */ /* 0x000fe200028f0eff */
[----:B-1----:R-:W-:Y:S01]  /*357d0*/  IMAD R0, R17, 0x2, R0 ;  /* 0x0000000211007824 */ /* 0x002fe200078e0200 */
[----:B----4-:R-:W-:-:S05]  /*357e0*/  PRMT R13, R4, 0x7770, RZ ;  /* 0x00007770040d7816 */ /* 0x010fca00000000ff */
[----:B------:R0:W-:Y:S01]  /*357f0*/  @P4 STG.E.U8 desc[UR28][R10.64], R13 ;  /* 0x0000000d0a004986 */ /* 0x0001e2000c10111c */
[CC--:B------:R-:W-:Y:S01]  /*35800*/  IADD3 R2, P4, R0.reuse, R68.reuse, RZ ;  /* 0x0000004400027210 */ /* 0x0c0fe20007f9e0ff */
[----:B---3--:R-:W-:Y:S01]  /*35810*/  IMAD R9, R15, 0x2, R0 ;  /* 0x000000020f097824 */ /* 0x008fe200078e0200 */
[----:B------:R-:W-:Y:S01]  /*35820*/  ISETP.LT.AND P2, PT, R21, UR4, !P0 ;  /* 0x0000000415007c0c */ /* 0x000fe2000c741270 */
[----:B------:R-:W-:Y:S01]  /*35830*/  ULDC UR4, c[0x0][0x22c] ;  /* 0x00008b0000047ab9 */ /* 0x000fe20000000800 */
[-C--:B------:R-:W-:Y:S01]  /*35840*/  LEA.HI.X.SX32 R3, R0, R69.reuse, 0x1, P4 ;  /* 0x0000004500037211 */ /* 0x080fe200020f0eff */
[----:B------:R-:W1:Y:S01]  /*35850*/  LDC R21, c[0x0][0x248] ;  /* 0x00009200ff157b82 */ /* 0x000e620000000800 */
[----:B------:R-:W-:Y:S02]  /*35860*/  IADD3 R8, P4, R9, R68, RZ ;  /* 0x0000004409087210 */ /* 0x000fe40007f9e0ff */
[----:B------:R-:W-:Y:S01]  /*35870*/  ISETP.LT.AND P1, PT, R20, UR4, !P0 ;  /* 0x0000000414007c0c */ /* 0x000fe2000c721270 */
[----:B------:R-:W-:Y:S01]  /*35880*/  ULDC UR4, c[0x0][0x22c] ;  /* 0x00008b0000047ab9 */ /* 0x000fe20000000800 */
[----:B------:R-:W-:Y:S01]  /*35890*/  PRMT R17, R5, 0x7770, RZ ;  /* 0x0000777005117816 */ /* 0x000fe200000000ff */
[----:B------:R-:W-:Y:S01]  /*358a0*/  IMAD R0, R12, 0x2, R9 ;  /* 0x000000020c007824 */ /* 0x000fe200078e0209 */
[----:B------:R-:W-:Y:S01]  /*358b0*/  ISETP.LT.AND P5, PT, R14, UR4, !P0 ;  /* 0x000000040e007c0c */ /* 0x000fe2000c7a1270 */
[----:B------:R-:W-:Y:S01]  /*358c0*/  ULDC UR4, c[0x0][0x22c] ;  /* 0x00008b0000047ab9 */ /* 0x000fe20000000800 */
[----:B------:R-:W-:Y:S01]  /*358d0*/  PRMT R15, R6, 0x7770, RZ ;  /* 0x00007770060f7816 */ /* 0x000fe200000000ff */
[----:B------:R-:W3:Y:S01]  /*358e0*/  LDL.LU R20, [R1+0xcec] ;  /* 0x000cec0001147983 */ /* 0x000ee20000300800 */
[----:B------:R-:W-:Y:S01]  /*358f0*/  LEA.HI.X.SX32 R9, R9, R69, 0x1, P4 ;  /* 0x0000004509097211 */ /* 0x000fe200020f0eff */
[----:B------:R-:W4:Y:S02]  /*35900*/  LDC R14, c[0x0][0x248] ;  /* 0x00009200ff0e7b82 */ /* 0x000f240000000800 */
[----:B------:R1:W-:Y:S04]  /*35910*/  @P6 STG.E.U8 desc[UR28][R2.64], R17 ;  /* 0x0000001102006986 */ /* 0x0003e8000c10111c */
[----:B------:R1:W-:Y:S01]  /*35920*/  @P3 STG.E.U8 desc[UR28][R8.64], R15 ;  /* 0x0000000f08003986 */ /* 0x0003e2000c10111c */
[----:B--2---:R-:W-:Y:S01]  /*35930*/  ISETP.LT.AND P4, PT, R18, UR4, !P0 ;  /* 0x0000000412007c0c */ /* 0x004fe2000c781270 */
[----:B------:R-:W-:-:S02]  /*35940*/  ULDC UR4, c[0x0][0x22c] ;  /* 0x00008b0000047ab9 */ /* 0x000fc40000000800 */
[----:B------:R-:W2:Y:S01]  /*35950*/  LDL.LU R18, [R1+0xce8] ;  /* 0x000ce80001127983 */ /* 0x000ea20000300800 */
[----:B------:R-:W-:Y:S01]  /*35960*/  ISETP.LT.AND P3, PT, R16, UR4, !P0 ;  /* 0x0000000410007c0c */ /* 0x000fe2000c761270 */
[----:B0-----:R-:W-:Y:S02]  /*35970*/  IMAD R13, R19, 0x2, R0 ;  /* 0x00000002130d7824 */ /* 0x001fe400078e0200 */
[----:B------:R-:W2:Y:S01]  /*35980*/  LDL.LU R16, [R1+0xce4] ;  /* 0x000ce40001107983 */ /* 0x000ea20000300800 */
[----:B------:R-:W-:Y:S01]  /*35990*/  IADD3 R10, P6, R0, R68, RZ ;  /* 0x00000044000a7210 */ /* 0x000fe20007fde0ff */
[----:B------:R-:W-:-:S03]  /*359a0*/  ULDC UR4, c[0x0][0x22c] ;  /* 0x00008b0000047ab9 */ /* 0x000fc60000000800 */
[-C--:B------:R-:W-:Y:S01]  /*359b0*/  LEA.HI.X.SX32 R11, R0, R69.reuse, 0x1, P6 ;  /* 0x00000045000b7211 */ /* 0x080fe200030f0eff */
[----:B----4-:R-:W-:Y:S01]  /*359c0*/  IMAD R0, R14, 0x2, R13 ;  /* 0x000000020e007824 */ /* 0x010fe200078e020d */
[CC--:B------:R-:W-:Y:S01]  /*359d0*/  IADD3 R12, P6, R13.reuse, R68.reuse, RZ ;  /* 0x000000440d0c7210 */ /* 0x0c0fe20007fde0ff */
[----:B------:R-:W0:Y:S03]  /*359e0*/  LDC R14, c[0x0][0x248] ;  /* 0x00009200ff0e7b82 */ /* 0x000e260000000800 */
[----:B------:R-:W-:Y:S02]  /*359f0*/  LEA.HI.X.SX32 R13, R13, R69, 0x1, P6 ;  /* 0x000000450d0d7211 */ /* 0x000fe400030f0eff */
[----:B-1----:R-:W-:Y:S02]  /*35a00*/  IADD3 R2, P6, R0, R68, RZ ;  /* 0x0000004400027210 */ /* 0x002fe40007fde0ff */
[----:B------:R-:W-:-:S02]  /*35a10*/  PRMT R19, R7, 0x7770, RZ ;  /* 0x0000777007137816 */ /* 0x000fc400000000ff */
[----:B------:R-:W-:Y:S02]  /*35a20*/  PRMT R17, R4, 0x7771, RZ ;  /* 0x0000777104117816 */ /* 0x000fe400000000ff */
[-C--:B------:R-:W-:Y:S01]  /*35a30*/  LEA.HI.X.SX32 R3, R0, R69.reuse, 0x1, P6 ;  /* 0x0000004500037211 */ /* 0x080fe200030f0eff */
[----:B------:R-:W-:Y:S01]  /*35a40*/  IMAD R0, R21, 0x2, R0 ;  /* 0x0000000215007824 */ /* 0x000fe200078e0200 */
[----:B------:R1:W-:Y:S01]  /*35a50*/  @P2 STG.E.U8 desc[UR28][R10.64], R19 ;  /* 0x000000130a002986 */ /* 0x0003e2000c10111c */
[----:B------:R-:W-:Y:S01]  /*35a60*/  ISETP.LT.AND P2, PT, R22, UR4, !P0 ;  /* 0x0000000416007c0c */ /* 0x000fe2000c741270 */
[----:B------:R-:W-:Y:S01]  /*35a70*/  ULDC UR4, c[0x0][0x248] ;  /* 0x0000920000047ab9 */ /* 0x000fe20000000800 */
[----:B------:R-:W-:Y:S01]  /*35a80*/  PRMT R15, R5, 0x7771, RZ ;  /* 0x00007771050f7816 */ /* 0x000fe200000000ff */
[----:B------:R-:W-:Y:S01]  /*35a90*/  @P1 STG.E.U8 desc[UR28][R12.64], R17 ;  /* 0x000000110c001986 */ /* 0x000fe2000c10111c */
[C---:B------:R-:W-:Y:S01]  /*35aa0*/  IADD3 R8, P1, R0.reuse, R68, RZ ;  /* 0x0000004400087210 */ /* 0x040fe20007f3e0ff */
[----:B------:R-:W4:Y:S02]  /*35ab0*/  LDC R21, c[0x0][0x248] ;  /* 0x00009200ff157b82 */ /* 0x000f240000000800 */
[----:B------:R-:W2:Y:S01]  /*35ac0*/  LDL.LU R22, [R1+0xce0] ;  /* 0x000ce00001167983 */ /* 0x000ea20000300800 */
[----:B------:R-:W-:-:S02]  /*35ad0*/  LEA.HI.X.SX32 R9, R0, R69, 0x1, P1 ;  /* 0x0000004500097211 */ /* 0x000fc400008f0eff */
[----:B-1----:R-:W-:Y:S01]  /*35ae0*/  PRMT R11, R6, 0x7771, RZ ;  /* 0x00007771060b7816 */ /* 0x002fe200000000ff */
[C---:B------:R-:W-:Y:S01]  /*35af0*/  IMAD R10, R23.reuse, UR4, RZ ;  /* 0x00000004170a7c24 */ /* 0x040fe2000f8e02ff */
[----:B------:R1:W-:Y:S01]  /*35b00*/  @P5 STG.E.U8 desc[UR28][R2.64], R15 ;  /* 0x0000000f02005986 */ /* 0x0003e2000c10111c */
[----:B------:R-:W-:Y:S01]  /*35b10*/  ULDC UR4, c[0x0][0x22c] ;  /* 0x00008b0000047ab9 */ /* 0x000fe20000000800 */
[----:B------:R-:W-:Y:S01]  /*35b20*/  ISETP.LT.AND P6, PT, R23, UR6, !P0 ;  /* 0x0000000617007c0c */ /* 0x000fe2000c7c1270 */
[----:B------:R-:W-:Y:S01]  /*35b30*/  ULDC UR6, c[0x0][0x22c] ;  /* 0x00008b0000067ab9 */ /* 0x000fe20000000800 */
[----:B------:R0:W-:Y:S01]  /*35b40*/  @P4 STG.E.U8 desc[UR28][R8.64], R11 ;  /* 0x0000000b08004986 */ /* 0x0001e2000c10111c */
[----:B------:R-:W0:Y:S01]  /*35b50*/  LDC R19, c[0x0][0x248] ;  /* 0x00009200ff137b82 */ /* 0x000e220000000800 */
[----:B-1----:R-:W-:-:S07]  /*35b60*/  IADD3 R2, P4, R10, R68, RZ ;  /* 0x000000440a027210 */ /* 0x002fce0007f9e0ff */
[----:B------:R-:W1:Y:S01]  /*35b70*/  LDC R12, c[0x0][0x248] ;  /* 0x00009200ff0c7b82 */ /* 0x000e620000000800 */
[----:B---3--:R-:W-:Y:S01]  /*35b80*/  ISETP.LT.AND P1, PT, R20, UR7, !P0 ;  /* 0x0000000714007c0c */ /* 0x008fe2000c721270 */
[----:B------:R-:W-:Y:S01]  /*35b90*/  ULDC UR7, c[0x0][0x22c] ;  /* 0x00008b0000077ab9 */ /* 0x000fe20000000800 */
[----:B------:R-:W3:Y:S01]  /*35ba0*/  LDL.LU R20, [R1+0xcdc] ;  /* 0x000cdc0001147983 */ /* 0x000ee20000300800 */
[----:B------:R-:W-:-:S04]  /*35bb0*/  LEA.HI.X.SX32 R3, R10, R69, 0x1, P4 ;  /* 0x000000450a037211 */ /* 0x000fc800020f0eff */
[----:B------:R-:W1:Y:S01]  /*35bc0*/  LDC R15, c[0x0][0x248] ;  /* 0x00009200ff0f7b82 */ /* 0x000e620000000800 */
[----:B------:R-:W-:Y:S01]  /*35bd0*/  PRMT R13, R7, 0x7771, RZ ;  /* 0x00007771070d7816 */ /* 0x000fe200000000ff */
[----:B----4-:R-:W-:Y:S01]  /*35be0*/  IMAD R0, R21, 0x4, R0 ;  /* 0x0000000415007824 */ /* 0x010fe200078e0200 */
[----:B------:R-:W-:-:S05]  /*35bf0*/  PRMT R17, R5, 0x7772, RZ ;  /* 0x0000777205117816 */ /* 0x000fca00000000ff */
[----:B------:R-:W4:Y:S01]  /*35c00*/  LDC R23, c[0x0][0x248] ;  /* 0x00009200ff177b82 */ /* 0x000f220000000800 */
[----:B--2---:R-:W-:Y:S02]  /*35c10*/  ISETP.LT.AND P5, PT, R18, UR4, !P0 ;  /* 0x0000000412007c0c */ /* 0x004fe4000c7a1270 */
[----:B------:R-:W-:Y:S01]  /*35c20*/  ISETP.LT.AND P4, PT, R16, UR6, !P0 ;  /* 0x0000000610007c0c */ /* 0x000fe2000c781270 */
[----:B------:R-:W2:Y:S01]  /*35c30*/  LDL.LU R18, [R1+0xcd8] ;  /* 0x000cd80001127983 */ /* 0x000ea20000300800 */
[----:B0-----:R-:W-:Y:S01]  /*35c40*/  IMAD R11, R19, 0x2, R0 ;  /* 0x00000002130b7824 */ /* 0x001fe200078e0200 */
[----:B------:R-:W-:Y:S02]  /*35c50*/  ULDC UR4, c[0x0][0x22c] ;  /* 0x00008b0000047ab9 */ /* 0x000fe40000000800 */
[----:B------:R-:W0:Y:S01]  /*35c60*/  LDC R21, c[0x0][0x248] ;  /* 0x00009200ff157b82 */ /* 0x000e220000000800 */
[----:B------:R-:W4:Y:S04]  /*35c70*/  LDL.LU R16, [R1+0xcd4] ;  /* 0x000cd40001107983 */ /* 0x000f280000300800 */
[----:B------:R1:W-:Y:S01]  /*35c80*/  @P6 STG.E.U8 desc[UR28][R2.64], R13 ;  /* 0x0000000d02006986 */ /* 0x0003e2000c10111c */
[----:B------:R-:W-:Y:S01]  /*35c90*/  IADD3 R8, P6, R0, R68, RZ ;  /* 0x0000004400087210 */ /* 0x000fe20007fde0ff */
[----:B------:R-:W-:-:S02]  /*35ca0*/  ULDC UR6, c[0x0][0x22c] ;  /* 0x00008b0000067ab9 */ /* 0x000fc40000000800 */
[----:B------:R-:W4:Y:S01]  /*35cb0*/  LDL.LU R24, [R1+0xb88] ;  /* 0x000b880001187983 */ /* 0x000f220000300800 */
[-C--:B------:R-:W-:Y:S01]  /*35cc0*/  LEA.HI.X.SX32 R9, R0, R69.reuse, 0x1, P6 ;  /* 0x0000004500097211 */ /* 0x080fe200030f0eff */
[----:B-1----:R-:W-:Y:S01]  /*35cd0*/  IMAD R0, R12, 0x2, R11 ;  /* 0x000000020c007824 */ /* 0x002fe200078e020b */
[CC--:B------:R-:W-:Y:S02]  /*35ce0*/  IADD3 R10, P6, R11.reuse, R68.reuse, RZ ;  /* 0x000000440b0a7210 */ /* 0x0c0fe40007fde0ff */
[----:B------:R-:W-:Y:S02]  /*35cf0*/  PRMT R19, R4, 0x7772, RZ ;  /* 0x0000777204137816 */ /* 0x000fe400000000ff */
[----:B------:R-:W-:Y:S01]  /*35d00*/  LEA.HI.X.SX32 R11, R11, R69, 0x1, P6 ;  /* 0x000000450b0b7211 */ /* 0x000fe200030f0eff */
[----:B------:R-:W-:Y:S01]  /*35d10*/  IMAD R13, R15, 0x2, R0 ;  /* 0x000000020f0d7824 */ /* 0x000fe200078e0200 */
[----:B------:R-:W-:Y:S01]  /*35d20*/  IADD3 R2, P6, R0, R68, RZ ;  /* 0x0000004400027210 */ /* 0x000fe20007fde0ff */
[----:B------:R1:W-:Y:S01]  /*35d30*/  @P3 STG.E.U8 desc[UR28][R8.64], R19 ;  /* 0x0000001308003986 */ /* 0x0003e2000c10111c */
[----:B------:R-:W-:-:S02]  /*35d40*/  PRMT R15, R6, 0x7772, RZ ;  /* 0x00007772060f7816 */ /* 0x000fc400000000ff */
[-C--:B------:R-:W-:Y:S01]  /*35d50*/  LEA.HI.X.SX32 R3, R0, R69.reuse, 0x1, P6 ;  /* 0x0000004500037211 */ /* 0x080fe200030f0eff */
[----:B------:R-:W-:Y:S01]  /*35d60*/  IMAD R0, R14, 0x2, R13 ;  /* 0x000000020e007824 */ /* 0x000fe200078e020d */
[CC--:B------:R-:W-:Y:S02]  /*35d70*/  IADD3 R12, P6, R13.reuse, R68.reuse, RZ ;  /* 0x000000440d0c7210 */ /* 0x0c0fe40007fde0ff */
[----:B------:R-:W-:Y:S01]  /*35d80*/  ISETP.LT.AND P3, PT, R22, UR4, !P0 ;  /* 0x0000000416007c0c */ /* 0x000fe2000c761270 */
[----:B------:R-:W-:Y:S01]  /*35d90*/  ULDC UR4, c[0x0][0x22c] ;  /* 0x00008b0000047ab9 */ /* 0x000fe20000000800 */
[----:B------:R0:W-:Y:S01]  /*35da0*/  @P2 STG.E.U8 desc[UR28][R10.64], R17 ;  /* 0x000000110a002986 */ /* 0x0001e2000c10111c */
[-C--:B------:R-:W-:Y:S02]  /*35db0*/  LEA.HI.X.SX32 R13, R13, R69.reuse, 0x1, P6 ;  /* 0x000000450d0d7211 */ /* 0x080fe400030f0eff */
[C---:B-1----:R-:W-:Y:S01]  /*35dc0*/  IADD3 R8, P6, R0.reuse, R68, RZ ;  /* 0x0000004400087210 */ /* 0x042fe20007fde0ff */
[----:B------:R-:W4:Y:S01]  /*35dd0*/  LDL.LU R22, [R1+0xcd0] ;  /* 0x000cd00001167983 */ /* 0x000f220000300800 */
[----:B------:R-:W1:Y:S03]  /*35de0*/  LDC R19, c[0x0][0x248] ;  /* 0x00009200ff137b82 */ /* 0x000e660000000800 */
[----:B------:R0:W-:Y:S01]  /*35df0*/  @P1 STG.E.U8 desc[UR28][R2.64], R15 ;  /* 0x0000000f02001986 */ /* 0x0001e2000c10111c */
[----:B------:R-:W-:-:S02]  /*35e00*/  LEA.HI.X.SX32 R9, R0, R69, 0x1, P6 ;  /* 0x0000004500097211 */ /* 0x000fc400030f0eff */
[----:B---3--:R-:W-:Y:S01]  /*35e10*/  ISETP.LT.AND P2, PT, R20, UR4, !P0 ;  /* 0x0000000414007c0c */ /* 0x008fe2000c741270 */
[----:B------:R-:W-:Y:S01]  /*35e20*/  ULDC UR4, c[0x0][0x22c] ;  /* 0x00008b0000047ab9 */ /* 0x000fe20000000800 */
[----:B------:R-:W3:Y:S01]  /*35e30*/  LDL.LU R20, [R1+0xccc] ;  /* 0x000ccc0001147983 */ /* 0x000ee20000300800 */
[----:B--2---:R-:W-:Y:S01]  /*35e40*/  ISETP.LT.AND P1, PT, R18, UR4, !P0 ;  /* 0x0000000412007c0c */ /* 0x004fe2000c721270 */
[----:B------:R-:W-:Y:S02]  /*35e50*/  ULDC UR4, c[0x0][0x22c] ;  /* 0x00008b0000047ab9 */ /* 0x000fe40000000800 */
[----:B------:R-:W2:Y:S01]  /*35e60*/  LDL.LU R18, [R1+0xcc8] ;  /* 0x000cc80001127983 */ /* 0x000ea20000300800 */
[----:B----4-:R-:W-:Y:S01]  /*35e70*/  ISETP.LT.AND P6, PT, R16, UR4, !P0 ;  /* 0x0000000410007c0c */ /* 0x010fe2000c7c1270 */
[----:B0-----:R-:W-:Y:S02]  /*35e80*/  IMAD R14, R21, 0x2, R0 ;  /* 0x00000002150e7824 */ /* 0x001fe400078e0200 */
[----:B------:R-:W4:Y:S01]  /*35e90*/  LDL.LU R16, [R1+0xcc4] ;  /* 0x000cc40001107983 */ /* 0x000f220000300800 */
[----:B------:R-:W-:Y:S01]  /*35ea0*/  PRMT R17, R7, 0x7772, RZ ;  /* 0x0000777207117816 */ /* 0x000fe200000000ff */
[----:B------:R-:W-:Y:S01]  /*35eb0*/  ULDC UR4, c[0x0][0x248] ;  /* 0x0000920000047ab9 */ /* 0x000fe20000000800 */
[----:B------:R-:W-:Y:S01]  /*35ec0*/  PRMT R15, R4, 0x7773, RZ ;  /* 0x00007773040f7816 */ /* 0x000fe200000000ff */
[----:B------:R-:W0:Y:S02]  /*35ed0*/  LDC R21, c[0x0][0x248] ;  /* 0x00009200ff157b82 */ /* 0x000e240000000800 */
[----:B------:R1:W-:Y:S01]  /*35ee0*/  @P5 STG.E.U8 desc[UR28][R12.64], R17 ;  /* 0x000000110c005986 */ /* 0x0003e2000c10111c */
[----:B------:R-:W-:-:S02]  /*35ef0*/  IADD3 R10, P5, R14, R68, RZ ;  /* 0x000000440e0a7210 */ /* 0x000fc40007fbe0ff */
[----:B------:R-:W-:Y:S02]  /*35f00*/  PRMT R5, R5, 0x7773, RZ ;  /* 0x0000777305057816 */ /* 0x000fe400000000ff */
[-C--:B------:R-:W-:Y:S01]  /*35f10*/  LEA.HI.X.SX32 R11, R14, R69.reuse, 0x1, P5 ;  /* 0x000000450e0b7211 */ /* 0x080fe200028f0eff */
[----:B------:R-:W-:Y:S01]  /*35f20*/  IMAD R14, R23, 0x2, R14 ;  /* 0x00000002170e7824 */ /* 0x000fe200078e020e */
[----:B------:R1:W-:Y:S01]  /*35f30*/  @P4 STG.E.U8 desc[UR28][R8.64], R15 ;  /* 0x0000000f08004986 */ /* 0x0003e2000c10111c */
[----:B------:R-:W-:Y:S01]  /*35f40*/  IMAD R0, R24, UR4, RZ ;  /* 0x0000000418007c24 */ /* 0x000fe2000f8e02ff */
[----:B-1----:R-:W1:Y:S02]  /*35f50*/  LDC R13, c[0x0][0x248] ;  /* 0x00009200ff0d7b82 */ /* 0x002e640000000800 */
[----:B------:R0:W-:Y:S01]  /*35f60*/  @P3 STG.E.U8 desc[UR28][R10.64], R5 ;  /* 0x000000050a003986 */ /* 0x0001e2000c10111c */
[-C--:B------:R-:W-:Y:S01]  /*35f70*/  IADD3 R2, P3, R14, R68.reuse, RZ ;  /* 0x000000440e027210 */ /* 0x080fe20007f7e0ff */
[----:B------:R-:W-:Y:S01]  /*35f80*/  ULDC UR4, c[0x0][0x22c] ;  /* 0x00008b0000047ab9 */ /* 0x000fe20000000800 */
[----:B------:R-:W-:Y:S01]  /*35f90*/  ISETP.LT.AND P4, PT, R24, UR6, !P0 ;  /* 0x0000000618007c0c */ /* 0x000fe2000c781270 */
[----:B------:R-:W4:Y:S01]  /*35fa0*/  LDL.LU R12, [R1+0xcc0] ;  /* 0x000cc000010c7983 */ /* 0x000f220000300800 */
[----:B------:R-:W-:Y:S01]  /*35fb0*/  LEA.HI.X.SX32 R3, R14, R69, 0x1, P3 ;  /* 0x000000450e037211 */ /* 0x000fe200018f0eff */
[----:B------:R-:W-:Y:S01]  /*35fc0*/  ULDC UR6, c[0x0][0x22c] ;  /* 0x00008b0000067ab9 */ /* 0x000fe20000000800 */
[----:B------:R-:W3:Y:S01]  /*35fd0*/  LDC R17, c[0x0][0x248] ;  /* 0x00009200ff117b82 */ /* 0x000ee20000000800 */
[----:B------:R-:W-:Y:S01]  /*35fe0*/  IADD3 R4, P3, R0, R68, RZ ;  /* 0x0000004400047210 */ /* 0x000fe20007f7e0ff */
[----:B------:R-:W-:Y:S01]  /*35ff0*/  IMAD R14, R19, 0x4, R14 ;  /* 0x00000004130e7824 */ /* 0x000fe200078e020e */
[----:B------:R-:W-:-:S02]  /*36000*/  PRMT R9, R7, 0x7773, RZ ;  /* 0x0000777307097816 */ /* 0x000fc400000000ff */
[----:B0-----:R-:W-:Y:S01]  /*36010*/  PRMT R11, R6, 0x7773, RZ ;  /* 0x00007773060b7816 */ /* 0x001fe200000000ff */
[----:B------:R-:W4:Y:S01]  /*36020*/  LDL.LU R10, [R1+0xcbc] ;  /* 0x000cbc00010a7983 */ /* 0x000f220000300800 */
[----:B------:R-:W-:Y:S01]  /*36030*/  LEA.HI.X.SX32 R5, R0, R69, 0x1, P3 ;  /* 0x0000004500057211 */ /* 0x000fe200018f0eff */
[----:B------:R-:W0:Y:S02]  /*36040*/  LDC R19, c[0x0][0x248] ;  /* 0x00009200ff137b82 */ /* 0x000e240000000800 */
[----:B------:R3:W-:Y:S04]  /*36050*/  @P2 STG.E.U8 desc[UR28][R2.64], R11 ;  /* 0x0000000b02002986 */ /* 0x0007e8000c10111c */
[----:B------:R4:W-:Y:S01]  /*36060*/  @P4 STG.E.U8 desc[UR28][R4.64], R9 ;  /* 0x0000000904004986 */ /* 0x0009e2000c10111c */
[----:B------:R-:W-:Y:S01]  /*36070*/  IADD3 R6, P4, R14, R68, RZ ;  /* 0x000000440e067210 */ /* 0x000fe20007f9e0ff */
[----:B------:R-:W0:Y:S01]  /*36080*/  LDC R23, c[0x0][0x248] ;  /* 0x00009200ff177b82 */ /* 0x000e220000000800 */
[----:B------:R-:W-:-:S02]  /*36090*/  PRMT R15, R64, 0x7770, RZ ;  /* 0x00007770400f7816 */ /* 0x000fc400000000ff */
[-C--:B------:R-:W-:Y:S01]  /*360a0*/  LEA.HI.X.SX32 R7, R14, R69.reuse, 0x1, P4 ;  /* 0x000000450e077211 */ /* 0x080fe200020f0eff */
[----:B-1----:R-:W-:Y:S01]  /*360b0*/  IMAD R14, R13, 0x2, R14 ;  /* 0x000000020d0e7824 */ /* 0x002fe200078e020e */
[----:B---3--:R-:W-:Y:S01]  /*360c0*/  ISETP.LT.AND P3, PT, R20, UR4, !P0 ;  /* 0x0000000414007c0c */ /* 0x008fe2000c761270 */
[----:B------:R-:W-:Y:S02]  /*360d0*/  ULDC UR4, c[0x0][0x22c] ;  /* 0x00008b0000047ab9 */ /* 0x000fe40000000800 */
[----:B------:R1:W-:Y:S01]  /*360e0*/  @P1 STG.E.U8 desc[UR28][R6.64], R15 ;  /* 0x0000000f06001986 */ /* 0x0003e2000c10111c */
[----:B------:R-:W-:Y:S01]  /*360f0*/  IADD3 R2, P1, R14, R68, RZ ;  /* 0x000000440e027210 */ /* 0x000fe20007f3e0ff */
[----:B------:R-:W-:Y:S01]  /*36100*/  IMAD R0, R17, 0x2, R14 ;  /* 0x0000000211007824 */ /* 0x000fe200078e020e */
[----:B------:R-:W-:Y:S01]  /*36110*/  ISETP.LT.AND P5, PT, R22, UR7, !P0 ;  /* 0x0000000716007c0c */ /* 0x000fe2000c7a1270 */
[----:B------:R-:W3:Y:S01]  /*36120*/  LDC R17, c[0x0][0x248] ;  /* 0x00009200ff117b82 */ /* 0x000ee20000000800 */
[----:B------:R-:W-:-:S02]  /*36130*/  LEA.HI.X.SX32 R3, R14, R69, 0x1, P1 ;  /* 0x000000450e037211 */ /* 0x000fc400008f0eff */
[----:B--2---:R-:W-:Y:S01]  /*36140*/  ISETP.LT.AND P2, PT, R18, UR4, !P0 ;  /* 0x0000000412007c0c */ /* 0x004fe2000c741270 */
[----:B------:R-:W-:Y:S01]  /*36150*/  ULDC UR4, c[0x0][0x22c] ;  /* 0x00008b0000047ab9 */ /* 0x000fe20000000800 */
[----:B------:R-:W2:Y:S01]  /*36160*/  LDL.LU R18, [R1+0xcb8] ;  /* 0x000cb80001127983 */ /* 0x000ea20000300800 */
[----:B------:R-:W-:Y:S01]  /*36170*/  PRMT R13, R65, 0x7770, RZ ;  /* 0x00007770410d7816 */ /* 0x000fe200000000ff */
[----:B------:R-:W-:Y:S01]  /*36180*/  IMAD R8, R21, 0x2, R0 ;  /* 0x0000000215087824 */ /* 0x000fe200078e0200 */
[----:B----4-:R-:W-:Y:S01]  /*36190*/  ISETP.LT.AND P4, PT, R16, UR4, !P0 ;  /* 0x0000000410007c0c */ /* 0x010fe2000c781270 */
[----:B------:R-:W4:Y:S01]  /*361a0*/  LDL.LU R20, [R1+0xb84] ;  /* 0x000b840001147983 */ /* 0x000f220000300800 */
[----:B------:R-:W-:Y:S01]  /*361b0*/  IADD3 R4, P1, R0, R68, RZ ;  /* 0x0000004400047210 */ /* 0x000fe20007f3e0ff */
[----:B------:R-:W-:Y:S01]  /*361c0*/  ULDC UR4, c[0x0][0x22c] ;  /* 0x00008b0000047ab9 */ /* 0x000fe20000000800 */
[----:B------:R-:W-:Y:S01]  /*361d0*/  PRMT R11, R66, 0x7770, RZ ;  /* 0x00007770420b7816 */ /* 0x000fe200000000ff */
[----:B------:R-:W4:Y:S01]  /*361e0*/  LDL.LU R16, [R1+0xcb4] ;  /* 0x000cb40001107983 */ /* 0x000f220000300800 */
[----:B-1----:R-:W-:Y:S01]  /*361f0*/  PRMT R15, R67, 0x7770, RZ ;  /* 0x00007770430f7816 */ /* 0x002fe200000000ff */
[----:B------:R-:W-:-:S02]  /*36200*/  ULDC UR7, c[0x0][0x22c] ;  /* 0x00008b0000077ab9 */ /* 0x000fc40000000800 */
[----:B------:R-:W4:Y:S01]  /*36210*/  LDL.LU R14, [R1+0xcb0] ;  /* 0x000cb000010e7983 */ /* 0x000f220000300800 */
[-C--:B------:R-:W-:Y:S01]  /*36220*/  LEA.HI.X.SX32 R5, R0, R69.reuse, 0x1, P1 ;  /* 0x0000004500057211 */ /* 0x080fe200008f0eff */
[----:B0-----:R-:W-:Y:S02]  /*36230*/  IMAD R0, R19, 0x2, R8 ;  /* 0x0000000213007824 */ /* 0x001fe400078e0208 */
[----:B------:R0:W-:Y:S01]  /*36240*/  @P6 STG.E.U8 desc[UR28][R2.64], R13 ;  /* 0x0000000d02006986 */ /* 0x0001e2000c10111c */
[CC--:B------:R-:W-:Y:S01]  /*36250*/  IADD3 R6, P6, R8.reuse, R68.reuse, RZ ;  /* 0x0000004408067210 */ /* 0x0c0fe20007fde0ff */
[----:B------:R-:W1:Y:S02]  /*36260*/  LDC R19, c[0x0][0x248] ;  /* 0x00009200ff137b82 */ /* 0x000e640000000800 */
[----:B------:R3:W-:Y:S01]  /*36270*/  @P5 STG.E.U8 desc[UR28][R4.64], R11 ;  /* 0x0000000b04005986 */ /* 0x0007e2000c10111c */
[----:B------:R-:W-:Y:S02]  /*36280*/  LEA.HI.X.SX32 R7, R8, R69, 0x1, P6 ;  /* 0x0000004508077211 */ /* 0x000fe400030f0eff */
[----:B------:R-:W-:Y:S01]  /*36290*/  ISETP.LT.AND P1, PT, R12, UR4, !P0 ;  /* 0x000000040c007c0c */ /* 0x000fe2000c721270 */
[----:B------:R-:W-:Y:S01]  /*362a0*/  ULDC UR4, c[0x0][0x22c] ;  /* 0x00008b0000047ab9 */ /* 0x000fe20000000800 */
[----:B------:R-:W-:-:S02]  /*362b0*/  IADD3 R8, P6, R0, R68, RZ ;  /* 0x0000004400087210 */ /* 0x000fc40007fde0ff */
[----:B0-----:R-:W-:Y:S01]  /*362c0*/  PRMT R13, R64, 0x7771, RZ ;  /* 0x00007771400d7816 */ /* 0x001fe200000000ff */
[----:B------:R0:W-:Y:S01]  /*362d0*/  @P3 STG.E.U8 desc[UR28][R6.64], R15 ;  /* 0x0000000f06003986 */ /* 0x0001e2000c10111c */
[----:B------:R-:W-:Y:S01]  /*362e0*/  ISETP.LT.AND P5, PT, R10, UR4, !P0 ;  /* 0x000000040a007c0c */ /* 0x000fe2000c7a1270 */
[----:B------:R-:W-:Y:S01]  /*362f0*/  IMAD R10, R23, 0x2, R0 ;  /* 0x00000002170a7824 */ /* 0x000fe200078e0200 */
[-C--:B------:R-:W-:Y:S01]  /*36300*/  LEA.HI.X.SX32 R9, R0, R69.reuse, 0x1, P6 ;  /* 0x0000004500097211 */ /* 0x080fe200030f0eff */
[----:B------:R-:W-:Y:S01]  /*36310*/  ULDC UR4, c[0x0][0x22c] ;  /* 0x00008b0000047ab9 */ /* 0x000fe20000000800 */
[----:B---3--:R-:W-:Y:S01]  /*36320*/  PRMT R11, R65, 0x7771, RZ ;  /* 0x00007771410b7816 */ /* 0x008fe200000000ff */
[----:B------:R-:W3:Y:S01]  /*36330*/  LDL.LU R12, [R1+0xcac] ;  /* 0x000cac00010c7983 */ /* 0x000ee20000300800 */
[CC--:B------:R-:W-:Y:S01]  /*36340*/  IADD3 R2, P6, R10.reuse, R68.reuse, RZ ;  /* 0x000000440a027210 */ /* 0x0c0fe20007fde0ff */
[----:B------:R-:W3:Y:S03]  /*36350*/  LDC R23, c[0x0][0x248] ;  /* 0x00009200ff177b82 */ /* 0x000ee60000000800 */
[-C--:B------:R-:W-:Y:S01]  /*36360*/  LEA.HI.X.SX32 R3, R10, R69.reuse, 0x1, P6 ;  /* 0x000000450a037211 */ /* 0x080fe200030f0eff */
[----:B------:R-:W-:Y:S01]  /*36370*/  IMAD R10, R17, 0x2, R10 ;  /* 0x00000002110a7824 */ /* 0x000fe200078e020a */
[----:B------:R-:W-:Y:S03]  /*36380*/  @P2 STG.E.U8 desc[UR28][R8.64], R13 ;  /* 0x0000000d08002986 */ /* 0x000fe6000c10111c */
[----:B------:R-:W1:Y:S01]  /*36390*/  LDC R17, c[0x0][0x248] ;  /* 0x00009200ff117b82 */ /* 0x000e620000000800 */
[C---:B------:R-:W-:Y:S01]  /*363a0*/  IADD3 R4, P2, R10.reuse, R68, RZ ;  /* 0x000000440a047210 */ /* 0x040fe20007f5e0ff */
[----:B------:R4:W-:Y:S03]  /*363b0*/  @P4 STG.E.U8 desc[UR28][R2.64], R11 ;  /* 0x0000000b02004986 */ /* 0x0009e6000c10111c */
[----:B------:R-:W-:-:S03]  /*363c0*/  LEA.HI.X.SX32 R5, R10, R69, 0x1, P2 ;  /* 0x000000450a057211 */ /* 0x000fc600010f0eff */
[----:B0-----:R-:W0:Y:S01]  /*363d0*/  LDC R15, c[0x0][0x248] ;  /* 0x00009200ff0f7b82 */ /* 0x001e220000000800 */
[----:B--2---:R-:W-:Y:S01]  /*363e0*/  ISETP.LT.AND P3, PT, R18, UR4, !P0 ;  /* 0x0000000412007c0c */ /* 0x004fe2000c761270 */
[----:B------:R-:W-:Y:S01]  /*363f0*/  ULDC UR4, c[0x0][0x248] ;  /* 0x0000920000047ab9 */ /* 0x000fe20000000800 */
[----:B------:R-:W2:Y:S01]  /*36400*/  LDL.LU R18, [R1+0xca8] ;  /* 0x000ca80001127983 */ /* 0x000ea20000300800 */
[----:B------:R-:W-:Y:S01]  /*36410*/  PRMT R7, R66, 0x7771, RZ ;  /* 0x0000777142077816 */ /* 0x000fe200000000ff */
[C---:B----4-:R-:W-:Y:S01]  /*36420*/  IMAD R0, R20.reuse, UR4, RZ ;  /* 0x0000000414007c24 */ /* 0x050fe2000f8e02ff */
[----:B------:R-:W-:Y:S01]  /*36430*/  ULDC UR4, c[0x0][0x22c] ;  /* 0x00008b0000047ab9 */ /* 0x000fe20000000800 */
[----:B------:R-:W-:Y:S01]  /*36440*/  ISETP.LT.AND P6, PT, R20, UR6, !P0 ;  /* 0x0000000614007c0c */ /* 0x000fe2000c7c1270 */
[----:B------:R-:W4:Y:S01]  /*36450*/  LDC R11, c[0x0][0x248] ;  /* 0x00009200ff0b7b82 */ /* 0x000f220000000800 */
[----:B------:R-:W-:Y:S01]  /*36460*/  ISETP.LT.AND P4, PT, R16, UR7, !P0 ;  /* 0x0000000710007c0c */ /* 0x000fe2000c781270 */
[----:B------:R0:W-:Y:S01]  /*36470*/  @P1 STG.E.U8 desc[UR28][R4.64], R7 ;  /* 0x0000000704001986 */ /* 0x0001e2000c10111c */
[----:B------:R-:W-:Y:S01]  /*36480*/  PRMT R9, R67, 0x7771, RZ ;  /* 0x0000777143097816 */ /* 0x000fe200000000ff */
[----:B-1----:R-:W-:Y:S01]  /*36490*/  IMAD R10, R17, 0x4, R10 ;  /* 0x00000004110a7824 */ /* 0x002fe200078e020a */
[----:B------:R-:W-:Y:S01]  /*364a0*/  ISETP.LT.AND P2, PT, R14, UR4, !P0 ;  /* 0x000000040e007c0c */ /* 0x000fe2000c741270 */
[----:B------:R-:W2:Y:S01]  /*364b0*/  LDL.LU R16, [R1+0xca4] ;  /* 0x000ca40001107983 */ /* 0x000ea20000300800 */
[C---:B------:R-:W-:Y:S01]  /*364c0*/  IADD3 R2, P1, R0.reuse, R68, RZ ;  /* 0x0000004400027210 */ /* 0x040fe20007f3e0ff */
[----:B------:R-:W-:Y:S01]  /*364d0*/  ULDC UR4, c[0x0][0x22c] ;  /* 0x00008b0000047ab9 */ /* 0x000fe20000000800 */
[----:B------:R-:W-:Y:S01]  /*364e0*/  PRMT R13, R65, 0x7772, RZ ;  /* 0x00007772410d7816 */ /* 0x000fe200000000ff */
[----:B------:R-:W2:Y:S01]  /*364f0*/  LDL.LU R14, [R1+0xca0] ;  /* 0x000ca000010e7983 */ /* 0x000ea20000300800 */
[----:B------:R-:W-:Y:S01]  /*36500*/  LEA.HI.X.SX32 R3, R0, R69, 0x1, P1 ;  /* 0x0000004500037211 */ /* 0x000fe200008f0eff */
[----:B0-----:R-:W-:Y:S01]  /*36510*/  IMAD R0, R15, 0x2, R10 ;  /* 0x000000020f007824 */ /* 0x001fe200078e020a */
[----:B------:R-:W0:Y:S01]  /*36520*/  LDC R17, c[0x0][0x248] ;  /* 0x00009200ff117b82 */ /* 0x000e220000000800 */
[----:B------:R-:W2:Y:S01]  /*36530*/  LDL.LU R21, [R1+0xc9c] ;  /* 0x000c9c0001157983 */ /* 0x000ea20000300800 */
[----:B------:R-:W-:Y:S01]  /*36540*/  ULDC UR6, c[0x0][0x22c] ;  /* 0x00008b0000067ab9 */ /* 0x000fe20000000800 */
[----:B------:R-:W-:-:S02]  /*36550*/  ULDC UR7, c[0x0][0x22c] ;  /* 0x00008b0000077ab9 */ /* 0x000fc40000000800 */
[----:B------:R1:W-:Y:S01]  /*36560*/  @P6 STG.E.U8 desc[UR28][R2.64], R9 ;  /* 0x0000000902006986 */ /* 0x0003e2000c10111c */
[-C--:B------:R-:W-:Y:S01]  /*36570*/  IADD3 R4, P6, R10, R68.reuse, RZ ;  /* 0x000000440a047210 */ /* 0x080fe20007fde0ff */
[----:B------:R-:W-:Y:S01]  /*36580*/  IMAD R8, R19, 0x2, R0 ;  /* 0x0000000213087824 */ /* 0x000fe200078e0200 */
[----:B------:R-:W-:Y:S01]  /*36590*/  PRMT R15, R64, 0x7772, RZ ;  /* 0x00007772400f7816 */ /* 0x000fe200000000ff */
[----:B------:R-:W2:Y:S01]  /*365a0*/  LDL.LU R20, [R1+0xb80] ;  /* 0x000b800001147983 */ /* 0x000ea20000300800 */
[----:B------:R-:W-:Y:S01]  /*365b0*/  LEA.HI.X.SX32 R5, R10, R69, 0x1, P6 ;  /* 0x000000450a057211 */ /* 0x000fe200030f0eff */
[----:B------:R-:W0:Y:S01]  /*365c0*/  LDC R19, c[0x0][0x248] ;  /* 0x00009200ff137b82 */ /* 0x000e220000000800 */
[----:B------:R-:W-:-:S04]  /*365d0*/  IADD3 R6, P6, R0, R68, RZ ;  /* 0x0000004400067210 */ /* 0x000fc80007fde0ff */
[-C--:B------:R-:W-:Y:S02]  /*365e0*/  LEA.HI.X.SX32 R7, R0, R69.reuse, 0x1, P6 ;  /* 0x0000004500077211 */ /* 0x080fe400030f0eff */
[----:B-1----:R-:W-:Y:S01]  /*365f0*/  IADD3 R2, P6, R8, R68, RZ ;  /* 0x0000004408027210 */ /* 0x002fe20007fde0ff */
[----:B------:R1:W-:Y:S01]  /*36600*/  @P5 STG.E.U8 desc[UR28][R4.64], R15 ;  /* 0x0000000f04005986 */ /* 0x0003e2000c10111c */
[----:B----4-:R-:W-:Y:S01]  /*36610*/  IMAD R0, R11, 0x2, R8 ;  /* 0x000000020b007824 */ /* 0x010fe200078e0208 */
[----:B------:R-:W-:Y:S02]  /*36620*/  PRMT R11, R66, 0x7772, RZ ;  /* 0x00007772420b7816 */ /* 0x000fe400000000ff */
[----:B------:R-:W-:Y:S01]  /*36630*/  LEA.HI.X.SX32 R3, R8, R69, 0x1, P6 ;  /* 0x0000004508037211 */ /* 0x000fe200030f0eff */
[----:B------:R4:W-:Y:S04]  /*36640*/  @P3 STG.E.U8 desc[UR28][R6.64], R13 ;  /* 0x0000000d06003986 */ /* 0x0009e8000c10111c */
[----:B------:R4:W-:Y:S01]  /*36650*/  @P4 STG.E.U8 desc[UR28][R2.64], R11 ;  /* 0x0000000b02004986 */ /* 0x0009e2000c10111c */
[----:B---3--:R-:W-:Y:S01]  /*36660*/  ISETP.LT.AND P1, PT, R12, UR6, !P0 ;  /* 0x000000060c007c0c */ /* 0x008fe2000c721270 */
[----:B------:R-:W-:Y:S01]  /*36670*/  ULDC UR6, c[0x0][0x22c] ;  /* 0x00008b0000067ab9 */ /* 0x000fe20000000800 */
[----:B------:R-:W3:Y:S01]  /*36680*/  LDC R12, c[0x0][0x248] ;  /* 0x00009200ff0c7b82 */ /* 0x000ee20000000800 */
[----:B------:R-:W-:-:S07]  /*36690*/  PRMT R65, R65, 0x7773, RZ ;  /* 0x0000777341417816 */ /* 0x000fce00000000ff */
[----:B-1----:R-:W1:Y:S01]  /*366a0*/  LDC R15, c[0x0][0x248] ;  /* 0x00009200ff0f7b82 */ /* 0x002e620000000800 */
[----:B--2---:R-:W-:Y:S01]  /*366b0*/  ISETP.LT.AND P5, PT, R18, UR4, !P0 ;  /* 0x0000000412007c0c */ /* 0x004fe2000c7a1270 */
[----:B------:R-:W-:Y:S01]  /*366c0*/  ULDC UR4, c[0x0][0x22c] ;  /* 0x00008b0000047ab9 */ /* 0x000fe20000000800 */
[----:B------:R-:W-:Y:S01]  /*366d0*/  IADD3 R8, P6, R0, R68, RZ ;  /* 0x0000004400087210 */ /* 0x000fe20007fde0ff */
[----:B0-----:R-:W-:Y:S01]  /*366e0*/  IMAD R5, R17, 0x2, R0 ;  /* 0x0000000211057824 */ /* 0x001fe200078e0200 */
[----:B----4-:R-:W-:-:S03]  /*366f0*/  PRMT R7, R67, 0x7772, RZ ;  /* 0x0000777243077816 */ /* 0x010fc600000000ff */
[----:B------:R-:W0:Y:S01]  /*36700*/  LDC R13, c[0x0][0x248] ;  /* 0x00009200ff0d7b82 */ /* 0x000e220000000800 */
[----:B------:R-:W-:Y:S01]  /*36710*/  ISETP.LT.AND P3, PT, R16, UR4, !P0 ;  /* 0x0000000410007c0c */ /* 0x000fe2000c761270 */
[----:B------:R-:W-:Y:S01]  /*36720*/  ULDC UR4, c[0x0][0x22c] ;  /* 0x00008b0000047ab9 */ /* 0x000fe20000000800 */
[----:B------:R-:W2:Y:S01]  /*36730*/  LDL.LU R16, [R1+0xc98] ;  /* 0x000c980001107983 */ /* 0x000ea20000300800 */
[----:B------:R-:W-:-:S04]  /*36740*/  LEA.HI.X.SX32 R9, R0, R69, 0x1, P6 ;  /* 0x0000004500097211 */ /* 0x000fc800030f0eff */
[----:B------:R-:W4:Y:S01]  /*36750*/  LDC R17, c[0x0][0x248] ;  /* 0x00009200ff117b82 */ /* 0x000f220000000800 */
[----:B------:R-:W-:Y:S01]  /*36760*/  ISETP.LT.AND P4, PT, R14, UR4, !P0 ;  /* 0x000000040e007c0c */ /* 0x000fe2000c781270 */
[----:B------:R-:W4:Y:S01]  /*36770*/  LDL.LU R18, [R1+0xc94] ;  /* 0x000c940001127983 */ /* 0x000f220000300800 */
[CC--:B------:R-:W-:Y:S01]  /*36780*/  IADD3 R4, P6, R5.reuse, R68.reuse, RZ ;  /* 0x0000004405047210 */ /* 0x0c0fe20007fde0ff */
[----:B---3--:R-:W-:Y:S01]  /*36790*/  IMAD R0, R12, 0x2, R5 ;  /* 0x000000020c007824 */ /* 0x008fe200078e0205 */
[----:B------:R-:W-:Y:S01]  /*367a0*/  PRMT R11, R64, 0x7773, RZ ;  /* 0x00007773400b7816 */ /* 0x000fe200000000ff */
[----:B------:R-:W3:Y:S01]  /*367b0*/  LDL.LU R14, [R1+0xc90] ;  /* 0x000c9000010e7983 */ /* 0x000ee20000300800 */
[-C--:B------:R-:W-:Y:S01]  /*367c0*/  LEA.HI.X.SX32 R5, R5, R69.reuse, 0x1, P6 ;  /* 0x0000004505057211 */ /* 0x080fe200030f0eff */
[----:B------:R-:W-:Y:S01]  /*367d0*/  ULDC UR4, c[0x0][0x22c] ;  /* 0x00008b0000047ab9 */ /* 0x000fe20000000800 */
[CC--:B------:R-:W-:Y:S01]  /*367e0*/  IADD3 R2, P6, R0.reuse, R68.reuse, RZ ;  /* 0x0000004400027210 */ /* 0x0c0fe20007fde0ff */
[----:B------:R-:W4:Y:S03]  /*367f0*/  LDL.LU R10, [R1+0xc8c] ;  /* 0x000c8c00010a7983 */ /* 0x000f260000300800 */
[-C--:B------:R-:W-:Y:S01]  /*36800*/  LEA.HI.X.SX32 R3, R0, R69.reuse, 0x1, P6 ;  /* 0x0000004500037211 */ /* 0x080fe200030f0eff */
[----:B------:R-:W-:Y:S01]  /*36810*/  IMAD R0, R19, 0x2, R0 ;  /* 0x0000000213007824 */ /* 0x000fe200078e0200 */
[----:B------:R1:W-:Y:S01]  /*36820*/  @P2 STG.E.U8 desc[UR28][R8.64], R7 ;  /* 0x0000000708002986 */ /* 0x0003e2000c10111c */
[----:B------:R-:W-:Y:S01]  /*36830*/  ISETP.LT.AND P6, PT, R20, UR6, !P0 ;  /* 0x0000000614007c0c */ /* 0x000fe2000c7c1270 */
[----:B------:R-:W-:Y:S01]  /*36840*/  ULDC UR6, c[0x0][0x22c] ;  /* 0x00008b0000067ab9 */ /* 0x000fe20000000800 */
[----:B------:R-:W-:Y:S01]  /*36850*/  PRMT R67, R67, 0x7773, RZ ;  /* 0x0000777343437816 */ /* 0x000fe200000000ff */
[----:B------:R3:W-:Y:S01]  /*36860*/  @P1 STG.E.U8 desc[UR28][R4.64], R11 ;  /* 0x0000000b04001986 */ /* 0x0007e2000c10111c */
[C---:B------:R-:W-:Y:S01]  /*36870*/  IADD3 R6, P1, R0.reuse, R68, RZ ;  /* 0x0000004400067210 */ /* 0x040fe20007f3e0ff */
[----:B------:R-:W4:Y:S02]  /*36880*/  LDC R19, c[0x0][0x248] ;  /* 0x00009200ff137b82 */ /* 0x000f240000000800 */
[----:B------:R0:W-:Y:S01]  /*36890*/  @P5 STG.E.U8 desc[UR28][R2.64], R65 ;  /* 0x0000004102005986 */ /* 0x0001e2000c10111c */
[----:B-1----:R-:W-:-:S02]  /*368a0*/  LEA.HI.X.SX32 R7, R0, R69, 0x1, P1 ;  /* 0x0000004500077211 */ /* 0x002fc400008f0eff */
[----:B------:R-:W-:-:S03]  /*368b0*/  PRMT R9, R66, 0x7773, RZ ;  /* 0x0000777342097816 */ /* 0x000fc600000000ff */
[----:B------:R-:W1:Y:S02]  /*368c0*/  LDC R8, c[0x0][0x248] ;  /* 0x00009200ff087b82 */ /* 0x000e640000000800 */
[----:B------:R0:W-:Y:S01]  /*368d0*/  @P3 STG.E.U8 desc[UR28][R6.64], R9 ;  /* 0x0000000906003986 */ /* 0x0001e2000c10111c */
[----:B------:R-:W-:Y:S01]  /*368e0*/  ISETP.LT.AND P2, PT, R21, UR4, !P0 ;  /* 0x0000000415007c0c */ /* 0x000fe2000c741270 */
[----:B------:R-:W-:Y:S01]  /*368f0*/  ULDC UR4, c[0x0][0x248] ;  /* 0x0000920000047ab9 */ /* 0x000fe20000000800 */
[----:B--2---:R-:W-:Y:S02]  /*36900*/  ISETP.LT.AND P1, PT, R16, UR7, !P0 ;  /* 0x0000000710007c0c */ /* 0x004fe4000c721270 */
[----:B---3--:R-:W-:Y:S01]  /*36910*/  ISETP.LT.AND P3, PT, R14, UR6, !P0 ;  /* 0x000000060e007c0c */ /* 0x008fe2000c761270 */
[----:B------:R-:W2:Y:S01]  /*36920*/  LDL.LU R16, [R1+0xc88] ;  /* 0x000c880001107983 */ /* 0x000ea20000300800 */
[----:B------:R-:W-:Y:S01]  /*36930*/  IMAD R4, R20, UR4, RZ ;  /* 0x0000000414047c24 */ /* 0x000fe2000f8e02ff */
[----:B------:R-:W-:Y:S01]  /*36940*/  PRMT R11, R72, 0x7770, RZ ;  /* 0x00007770480b7816 */ /* 0x000fe200000000ff */
[----:B0-----:R-:W-:Y:S01]  /*36950*/  IMAD R0, R13, 0x4, R0 ;  /* 0x000000040d007824 */ /* 0x001fe200078e0200 */
[----:B------:R-:W3:Y:S01]  /*36960*/  LDL.LU R14, [R1+0xc84] ;  /* 0x000c8400010e7983 */ /* 0x000ee20000300800 */
[----:B------:R-:W-:Y:S01]  /*36970*/  ULDC UR4, c[0x0][0x22c] ;  /* 0x00008b0000047ab9 */ /* 0x000fe20000000800 */
[----:B------:R-:W0:Y:S01]  /*36980*/  LDC R21, c[0x0][0x248] ;  /* 0x00009200ff157b82 */ /* 0x000e220000000800 */
[----:B------:R-:W-:Y:S01]  /*36990*/  ULDC UR6, c[0x0][0x22c] ;  /* 0x00008b0000067ab9 */ /* 0x000fe20000000800 */
[----:B------:R-:W3:Y:S01]  /*369a0*/  LDL.LU R12, [R1+0xc80] ;  /* 0x000c8000010c7983 */ /* 0x000ee20000300800 */
[C---:B------:R-:W-:Y:S01]  /*369b0*/  IADD3 R2, P5, R4.reuse, R68, RZ ;  /* 0x0000004404027210 */ /* 0x040fe20007fbe0ff */
[----:B------:R-:W-:Y:S01]  /*369c0*/  IMAD R7, R15, 0x2, R0 ;  /* 0x000000020f077824 */ /* 0x000fe200078e0200 */
[----:B------:R-:W-:Y:S01]  /*369d0*/  ULDC UR7, c[0x0][0x22c] ;  /* 0x00008b0000077ab9 */ /* 0x000fe20000000800 */
[----:B------:R-:W3:Y:S01]  /*369e0*/  LDL.LU R20, [R1+0xb7c] ;  /* 0x000b7c0001147983 */ /* 0x000ee20000300800 */
[----:B------:R-:W-:-:S05]  /*369f0*/  LEA.HI.X.SX32 R3, R4, R69, 0x1, P5 ;  /* 0x0000004504037211 */ /* 0x000fca00028f0eff */
[----:B------:R4:W-:Y:S01]  /*36a00*/  @P6 STG.E.U8 desc[UR28][R2.64], R67 ;  /* 0x0000004302006986 */ /* 0x0009e2000c10111c */
[----:B------:R-:W-:-:S04]  /*36a10*/  IADD3 R4, P6, R0, R68, RZ ;  /* 0x0000004400047210 */ /* 0x000fc80007fde0ff */
[-C--:B------:R-:W-:Y:S01]  /*36a20*/  LEA.HI.X.SX32 R5, R0, R69.reuse, 0x1, P6 ;  /* 0x0000004500057211 */ /* 0x080fe200030f0eff */
[----:B-1----:R-:W-:Y:S01]  /*36a30*/  IMAD R0, R8, 0x2, R7 ;  /* 0x0000000208007824 */ /* 0x002fe200078e0207 */
[CC--:B------:R-:W-:Y:S02]  /*36a40*/  IADD3 R6, P6, R7.reuse, R68.reuse, RZ ;  /* 0x0000004407067210 */ /* 0x0c0fe40007fde0ff */
[----:B----4-:R-:W-:Y:S01]  /*36a50*/  ISETP.LT.AND P5, PT, R18, UR4, !P0 ;  /* 0x0000000412007c0c */ /* 0x010fe2000c7a1270 */
[----:B------:R-:W-:Y:S01]  /*36a60*/  ULDC UR4, c[0x0][0x22c] ;  /* 0x00008b0000047ab9 */ /* 0x000fe20000000800 */
[----:B------:R1:W-:Y:S01]  /*36a70*/  @P4 STG.E.U8 desc[UR28][R4.64], R11 ;  /* 0x0000000b04004986 */ /* 0x0003e2000c10111c */
[-C--:B------:R-:W-:Y:S02]  /*36a80*/  LEA.HI.X.SX32 R7, R7, R69.reuse, 0x1, P6 ;  /* 0x0000004507077211 */ /* 0x080fe400030f0eff */
[----:B------:R-:W-:Y:S01]  /*36a90*/  ISETP.LT.AND P4, PT, R10, UR4, !P0 ;  /* 0x000000040a007c0c */ /* 0x000fe2000c781270 */
[----:B------:R-:W-:Y:S01]  /*36aa0*/  IMAD R10, R17, 0x2, R0 ;  /* 0x00000002110a7824 */ /* 0x000fe200078e0200 */
[CC--:B------:R-:W-:Y:S01]  /*36ab0*/  IADD3 R2, P6, R0.reuse, R68.reuse, RZ ;  /* 0x0000004400027210 */ /* 0x0c0fe20007fde0ff */
[----:B------:R-:W-:Y:S01]  /*36ac0*/  ULDC UR4, c[0x0][0x22c] ;  /* 0x00008b0000047ab9 */ /* 0x000fe20000000800 */
[----:B------:R-:W-:Y:S01]  /*36ad0*/  PRMT R15, R73, 0x7770, RZ ;  /* 0x00007770490f7816 */ /* 0x000fe200000000ff */
[----:B------:R-:W4:Y:S01]  /*36ae0*/  LDL.LU R18, [R1+0xc7c] ;  /* 0x000c7c0001127983 */ /* 0x000f220000300800 */
[----:B------:R-:W-:Y:S01]  /*36af0*/  LEA.HI.X.SX32 R3, R0, R69, 0x1, P6 ;  /* 0x0000004500037211 */ /* 0x000fe200030f0eff */
[----:B------:R-:W3:Y:S01]  /*36b00*/  LDC R17, c[0x0][0x248] ;  /* 0x00009200ff117b82 */ /* 0x000ee20000000800 */
[----:B------:R-:W-:-:S02]  /*36b10*/  IADD3 R8, P6, R10, R68, RZ ;  /* 0x000000440a087210 */ /* 0x000fc40007fde0ff */
[----:B------:R-:W-:Y:S02]  /*36b20*/  PRMT R13, R74, 0x7770, RZ ;  /* 0x000077704a0d7816 */ /* 0x000fe400000000ff */
[-C--:B------:R-:W-:Y:S01]  /*36b30*/  LEA.HI.X.SX32 R9, R10, R69.reuse, 0x1, P6 ;  /* 0x000000450a097211 */ /* 0x080fe200030f0eff */
[----:B------:R-:W-:Y:S01]  /*36b40*/  IMAD R10, R19, 0x2, R10 ;  /* 0x00000002130a7824 */ /* 0x000fe200078e020a */
[----:B------:R0:W-:Y:S01]  /*36b50*/  @P2 STG.E.U8 desc[UR28][R6.64], R15 ;  /* 0x0000000f06002986 */ /* 0x0001e2000c10111c */
[----:B-1----:R-:W-:Y:S01]  /*36b60*/  PRMT R11, R75, 0x7770, RZ ;  /* 0x000077704b0b7816 */ /* 0x002fe200000000ff */
[----:B------:R-:W1:Y:S02]  /*36b70*/  LDC R19, c[0x0][0x248] ;  /* 0x00009200ff137b82 */ /* 0x000e640000000800 */
[C---:B------:R-:W-:Y:S01]  /*36b80*/  IADD3 R4, P6, R10.reuse, R68, RZ ;  /* 0x000000440a047210 */ /* 0x040fe20007fde0ff */
[----:B------:R-:W-:Y:S03]  /*36b90*/  @P1 STG.E.U8 desc[UR28][R2.64], R13 ;  /* 0x0000000d02001986 */ /* 0x000fe6000c10111c */
[----:B------:R-:W-:Y:S01]  /*36ba0*/  LEA.HI.X.SX32 R5, R10, R69, 0x1, P6 ;  /* 0x000000450a057211 */ /* 0x000fe200030f0eff */
[----:B------:R3:W-:Y:S01]  /*36bb0*/  @P5 STG.E.U8 desc[UR28][R8.64], R11 ;  /* 0x0000000b08005986 */ /* 0x0007e2000c10111c */
[----:B0-----:R-:W-:Y:S01]  /*36bc0*/  IMAD R0, R21, 0x2, R10 ;  /* 0x0000000215007824 */ /* 0x001fe200078e020a */
[----:B------:R-:W-:Y:S01]  /*36bd0*/  PRMT R15, R72, 0x7771, RZ ;  /* 0x00007771480f7816 */ /* 0x000fe200000000ff */
[----:B------:R-:W0:Y:S01]  /*36be0*/  LDC R21, c[0x0][0x248] ;  /* 0x00009200ff157b82 */ /* 0x000e220000000800 */
[----:B--2---:R-:W-:Y:S01]  /*36bf0*/  ISETP.LT.AND P2, PT, R16, UR4, !P0 ;  /* 0x0000000410007c0c */ /* 0x004fe2000c741270 */
[----:B------:R-:W-:Y:S01]  /*36c00*/  ULDC UR4, c[0x0][0x22c] ;  /* 0x00008b0000047ab9 */ /* 0x000fe20000000800 */
[----:B------:R-:W2:Y:S01]  /*36c10*/  LDL.LU R16, [R1+0xc78] ;  /* 0x000c780001107983 */ /* 0x000ea20000300800 */
[----:B---3--:R-:W-:Y:S01]  /*36c20*/  ISETP.LT.AND P1, PT, R14, UR4, !P0 ;  /* 0x000000040e007c0c */ /* 0x008fe2000c721270 */
[----:B------:R-:W-:-:S02]  /*36c30*/  ULDC UR4, c[0x0][0x22c] ;  /* 0x00008b0000047ab9 */ /* 0x000fc40000000800 */
[----:B------:R-:W3:Y:S01]  /*36c40*/  LDL.LU R14, [R1+0xc74] ;  /* 0x000c7400010e7983 */ /* 0x000ee20000300800 */
[----:B------:R-:W-:Y:S01]  /*36c50*/  ISETP.LT.AND P6, PT, R12, UR4, !P0 ;  /* 0x000000040c007c0c */ /* 0x000fe2000c7c1270 */
[----:B------:R-:W-:Y:S02]  /*36c60*/  ULDC UR4, c[0x0][0x248] ;  /* 0x0000920000047ab9 */ /* 0x000fe40000000800 */
[----:B------:R-:W3:Y:S04]  /*36c70*/  LDL.LU R12, [R1+0xc70] ;  /* 0x000c7000010c7983 */ /* 0x000ee80000300800 */
[----:B------:R-:W3:Y:S04]  /*36c80*/  LDL.LU R8, [R1+0xc6c] ;  /* 0x000c6c0001087983 */ /* 0x000ee80000300800 */
[----:B------:R-:W3:Y:S01]  /*36c90*/  LDL.LU R10, [R1+0xb78] ;  /* 0x000b7800010a7983 */ /* 0x000ee20000300800 */
[----:B------:R-:W-:-:S04]  /*36ca0*/  IADD3 R2, P5, R0, R68, RZ ;  /* 0x0000004400027210 */ /* 0x000fc80007fbe0ff */
[-C--:B------:R-:W-:Y:S01]  /*36cb0*/  LEA.HI.X.SX32 R3, R0, R69.reuse, 0x1, P5 ;  /* 0x0000004500037211 */ /* 0x080fe200028f0eff */
[----:B------:R-:W-:Y:S02]  /*36cc0*/  IMAD R0, R17, 0x2, R0 ;  /* 0x0000000211007824 */ /* 0x000fe400078e0200 */
[----:B------:R-:W0:Y:S01]  /*36cd0*/  LDC R17, c[0x0][0x248] ;  /* 0x00009200ff117b82 */ /* 0x000e220000000800 */
[----:B------:R1:W-:Y:S01]  /*36ce0*/  @P3 STG.E.U8 desc[UR28][R4.64], R15 ;  /* 0x0000000f04003986 */ /* 0x0003e2000c10111c */
[----:B------:R-:W-:Y:S02]  /*36cf0*/  PRMT R13, R73, 0x7771, RZ ;  /* 0x00007771490d7816 */ /* 0x000fe400000000ff */
[----:B------:R-:W-:Y:S02]  /*36d00*/  IADD3 R6, P3, R0, R68, RZ ;  /* 0x0000004400067210 */ /* 0x000fe40007f7e0ff */
[----:B------:R-:W-:Y:S01]  /*36d10*/  PRMT R11, R74, 0x7771, RZ ;  /* 0x000077714a0b7816 */ /* 0x000fe200000000ff */
[----:B------:R4:W-:Y:S01]  /*36d20*/  @P4 STG.E.U8 desc[UR28][R2.64], R13 ;  /* 0x0000000d02004986 */ /* 0x0009e2000c10111c */
[----:B------:R-:W-:-:S02]  /*36d30*/  LEA.HI.X.SX32 R7, R0, R69, 0x1, P3 ;  /* 0x0000004500077211 */ /* 0x000fc400018f0eff */
[C---:B------:R-:W-:Y:S01]  /*36d40*/  ISETP.LT.AND P3, PT, R20.reuse, UR6, !P0 ;  /* 0x0000000614007c0c */ /* 0x040fe2000c761270 */
[----:B-1----:R-:W-:Y:S02]  /*36d50*/  IMAD R4, R20, UR4, RZ ;  /* 0x0000000414047c24 */ /* 0x002fe4000f8e02ff */
[----:B------:R1:W-:Y:S01]  /*36d60*/  @P2 STG.E.U8 desc[UR28][R6.64], R11 ;  /* 0x0000000b06002986 */ /* 0x0003e2000c10111c */
[----:B------:R-:W-:Y:S01]  /*36d70*/  IMAD R0, R19, 0x4, R0 ;  /* 0x0000000413007824 */ /* 0x000fe200078e0200 */
[----:B------:R-:W3:Y:S01]  /*36d80*/  LDC R15, c[0x0][0x248] ;  /* 0x00009200ff0f7b82 */ /* 0x000ee20000000800 */
[----:B------:R-:W-:Y:S01]  /*36d90*/  PRMT R9, R75, 0x7771, RZ ;  /* 0x000077714b097816 */ /* 0x000fe200000000ff */
[----:B------:R-:W-:Y:S01]  /*36da0*/  ULDC UR4, c[0x0][0x22c] ;  /* 0x00008b0000047ab9 */ /* 0x000fe20000000800 */
[----:B----4-:R-:W-:Y:S01]  /*36db0*/  IADD3 R2, P2, R4, R68, RZ ;  /* 0x0000004404027210 */ /* 0x010fe20007f5e0ff */
[----:B------:R-:W-:-:S04]  /*36dc0*/  ULDC UR6, c[0x0][0x22c] ;  /* 0x00008b0000067ab9 */ /* 0x000fc80000000800 */
[----:B------:R-:W4:Y:S01]  /*36dd0*/  LDC R13, c[0x0][0x248] ;  /* 0x00009200ff0d7b82 */ /* 0x000f220000000800 */
[-C--:B------:R-:W-:Y:S02]  /*36de0*/  LEA.HI.X.SX32 R3, R4, R69.reuse, 0x1, P2 ;  /* 0x0000004504037211 */ /* 0x080fe400010f0eff */
[----:B------:R-:W-:Y:S02]  /*36df0*/  IADD3 R4, P2, R0, R68, RZ ;  /* 0x0000004400047210 */ /* 0x000fe40007f5e0ff */
[----:B-1----:R-:W-:Y:S01]  /*36e00*/  PRMT R11, R72, 0x7772, RZ ;  /* 0x00007772480b7816 */ /* 0x002fe200000000ff */
[----:B------:R1:W-:Y:S01]  /*36e10*/  @P3 STG.E.U8 desc[UR28][R2.64], R9 ;  /* 0x0000000902003986 */ /* 0x0003e2000c10111c */
[----:B------:R-:W-:Y:S01]  /*36e20*/  LEA.HI.X.SX32 R5, R0, R69, 0x1, P2 ;  /* 0x0000004500057211 */ /* 0x000fe200010f0eff */
[----:B0-----:R-:W-:-:S04]  /*36e30*/  IMAD R0, R17, 0x2, R0 ;  /* 0x0000000211007824 */ /* 0x001fc800078e0200 */
[----:B------:R0:W-:Y:S01]  /*36e40*/  @P1 STG.E.U8 desc[UR28][R4.64], R11 ;  /* 0x0000000b04001986 */ /* 0x0001e2000c10111c */
[----:B------:R-:W-:-:S04]  /*36e50*/  IADD3 R6, P1, R0, R68, RZ ;  /* 0x0000004400067210 */ /* 0x000fc80007f3e0ff */
[----:B------:R-:W-:Y:S02]  /*36e60*/  LEA.HI.X.SX32 R7, R0, R69, 0x1, P1 ;  /* 0x0000004500077211 */ /* 0x000fe400008f0eff */
[----:B-1----:R-:W-:Y:S01]  /*36e70*/  PRMT R9, R73, 0x7772, RZ ;  /* 0x0000777249097816 */ /* 0x002fe200000000ff */
[----:B----4-:R-:W-:-:S04]  /*36e80*/  IMAD R0, R13, 0x2, R0 ;  /* 0x000000020d007824 */ /* 0x010fc800078e0200 */
[----:B------:R1:W-:Y:S01]  /*36e90*/  @P6 STG.E.U8 desc[UR28][R6.64], R9 ;  /* 0x0000000906006986 */ /* 0x0003e2000c10111c */
[----:B------:R-:W-:Y:S02]  /*36ea0*/  ISETP.LT.AND P5, PT, R18, UR7, !P0 ;  /* 0x0000000712007c0c */ /* 0x000fe4000c7a1270 */
[----:B------:R-:W-:-:S04]  /*36eb0*/  IADD3 R2, P6, R0, R68, RZ ;  /* 0x0000004400027210 */ /* 0x000fc80007fde0ff */
[----:B------:R-:W-:Y:S02]  /*36ec0*/  LEA.HI.X.SX32 R3, R0, R69, 0x1, P6 ;  /* 0x0000004500037211 */ /* 0x000fe400030f0eff */
[----:B------:R-:W-:Y:S02]  /*36ed0*/  PRMT R19, R74, 0x7772, RZ ;  /* 0x000077724a137816 */ /* 0x000fe400000000ff */
[----:B------:R-:W-:-:S03]  /*36ee0*/  PRMT R17, R75, 0x7772, RZ ;  /* 0x000077724b117816 */ /* 0x000fc600000000ff */
[----:B------:R4:W-:Y:S01]  /*36ef0*/  @P5 STG.E.U8 desc[UR28][R2.64], R19 ;  /* 0x0000001302005986 */ /* 0x0009e2000c10111c */
[----:B------:R-:W-:Y:S02]  /*36f00*/  PRMT R73, R73, 0x7773, RZ ;  /* 0x0000777349497816 */ /* 0x000fe400000000ff */
[----:B------:R-:W-:Y:S02]  /*36f10*/  PRMT R13, R74, 0x7773, RZ ;  /* 0x000077734a0d7816 */ /* 0x000fe400000000ff */
[----:B------:R-:W-:Y:S02]  /*36f20*/  PRMT R75, R75, 0x7773, RZ ;  /* 0x000077734b4b7816 */ /* 0x000fe400000000ff */
[----:B--2---:R-:W-:Y:S01]  /*36f30*/  ISETP.LT.AND P4, PT, R16, UR4, !P0 ;  /* 0x0000000410007c0c */ /* 0x004fe2000c781270 */
[----:B------:R-:W-:Y:S02]  /*36f40*/  ULDC UR4, c[0x0][0x22c] ;  /* 0x00008b0000047ab9 */ /* 0x000fe40000000800 */
[----:B---3--:R-:W-:Y:S01]  /*36f50*/  ISETP.LT.AND P3, PT, R14, UR4, !P0 ;  /* 0x000000040e007c0c */ /* 0x008fe2000c761270 */
[----:B------:R-:W-:-:S02]  /*36f60*/  ULDC UR4, c[0x0][0x22c] ;  /* 0x00008b0000047ab9 */ /* 0x000fc40000000800 */
[----:B------:R-:W-:Y:S01]  /*36f70*/  ISETP.LT.AND P2, PT, R12, UR4, !P0 ;  /* 0x000000040c007c0c */ /* 0x000fe2000c741270 */
[----:B------:R-:W-:Y:S01]  /*36f80*/  ULDC UR4, c[0x0][0x22c] ;  /* 0x00008b0000047ab9 */ /* 0x000fe20000000800 */
[----:B------:R-:W2:Y:S01]  /*36f90*/  LDC R12, c[0x0][0x248] ;  /* 0x00009200ff0c7b82 */ /* 0x000ea20000000800 */
[----:B------:R-:W-:Y:S01]  /*36fa0*/  ISETP.LT.AND P1, PT, R8, UR4, !P0 ;  /* 0x0000000408007c0c */ /* 0x000fe2000c721270 */
[----:B------:R-:W-:Y:S01]  /*36fb0*/  IMAD R8, R15, 0x2, R0 ;  /* 0x000000020f087824 */ /* 0x000fe200078e0200 */
[----:B------:R-:W-:-:S03]  /*36fc0*/  ULDC UR4, c[0x0][0x248] ;  /* 0x0000920000047ab9 */ /* 0x000fc60000000800 */
[----:B------:R-:W-:Y:S01]  /*36fd0*/  IMAD R0, R21, 0x2, R8 ;  /* 0x0000000215007824 */ /* 0x000fe200078e0208 */
[----:B0-----:R-:W-:-:S03]  /*36fe0*/  IADD3 R4, P6, R8, R68, RZ ;  /* 0x0000004408047210 */ /* 0x001fc60007fde0ff */
[----:B-1----:R-:W-:Y:S01]  /*36ff0*/  IMAD R9, R23, 0x2, R0 ;  /* 0x0000000217097824 */ /* 0x002fe200078e0200 */
[-C--:B------:R-:W-:Y:S01]  /*37000*/  LEA.HI.X.SX32 R5, R8, R69.reuse, 0x1, P6 ;  /* 0x0000004508057211 */ /* 0x080fe200030f0eff */
[----:B------:R-:W-:Y:S01]  /*37010*/  IMAD R11, R10, UR4, RZ ;  /* 0x000000040a0b7c24 */ /* 0x000fe2000f8e02ff */
[-C--:B------:R-:W-:Y:S02]  /*37020*/  IADD3 R6, P6, R0, R68.reuse, RZ ;  /* 0x0000004400067210 */ /* 0x080fe40007fde0ff */
[----:B------:R-:W-:Y:S01]  /*37030*/  ISETP.LT.AND P0, PT, R10, UR6, !P0 ;  /* 0x000000060a007c0c */ /* 0x000fe2000c701270 */
[----:B------:R4:W-:Y:S01]  /*37040*/  @P4 STG.E.U8 desc[UR28][R4.64], R17 ;  /* 0x0000001104004986 */ /* 0x0009e2000c10111c */
[-C--:B------:R-:W-:Y:S02]  /*37050*/  IADD3 R10, P4, R11, R68.reuse, RZ ;  /* 0x000000440b0a7210 */ /* 0x080fe40007f9e0ff */
[----:B------:R-:W-:Y:S01]  /*37060*/  IADD3 R8, P5, R9, R68, RZ ;  /* 0x0000004409087210 */ /* 0x000fe20007fbe0ff */
[----:B--2---:R-:W-:Y:S01]  /*37070*/  IMAD R12, R12, 0x2, R9 ;  /* 0x000000020c0c7824 */ /* 0x004fe200078e0209 */
[----:B------:R-:W-:-:S02]  /*37080*/  LEA.HI.X.SX32 R7, R0, R69, 0x1, P6 ;  /* 0x0000004500077211 */ /* 0x000fc400030f0eff */
[----:B------:R-:W-:Y:S02]  /*37090*/  PRMT R15, R72, 0x7773, RZ ;  /* 0x00007773480f7816 */ /* 0x000fe400000000ff */
[C---:B------:R-:W-:Y:S02]  /*370a0*/  IADD3 R68, P6, R12.reuse, R68, RZ ;  /* 0x000000440c447210 */ /* 0x040fe40007fde0ff */
[-C--:B------:R-:W-:Y:S02]  /*370b0*/  LEA.HI.X.SX32 R9, R9, R69.reuse, 0x1, P5 ;  /* 0x0000004509097211 */ /* 0x080fe400028f0eff */
[-C--:B------:R-:W-:Y:S02]  /*370c0*/  LEA.HI.X.SX32 R11, R11, R69.reuse, 0x1, P4 ;  /* 0x000000450b0b7211 */ /* 0x080fe400020f0eff */
[----:B------:R-:W-:Y:S01]  /*370d0*/  LEA.HI.X.SX32 R69, R12, R69, 0x1, P6 ;  /* 0x000000450c457211 */ /* 0x000fe200030f0eff */
[----:B------:R4:W-:Y:S04]  /*370e0*/  @P3 STG.E.U8 desc[UR28][R6.64], R15 ;  /* 0x0000000f06003986 */ /* 0x0009e8000c10111c */
[----:B------:R4:W-:Y:S04]  /*370f0*/  @P2 STG.E.U8 desc[UR28][R8.64], R73 ;  /* 0x0000004908002986 */ /* 0x0009e8000c10111c */
[----:B------:R4:W-:Y:S01]  /*37100*/  @P1 STG.E.U8 desc[UR28][R68.64], R13 ;  /* 0x0000000d44001986 */ /* 0x0009e2000c10111c */
[----:B------:R-:W-:Y:S05]  /*37110*/  @!P0 EXIT ;  /* 0x000000000000894d */ /* 0x000fea0003800000 */
[----:B------:R-:W-:Y:S01]  /*37120*/  STG.E.U8 desc[UR28][R10.64], R75 ;  /* 0x0000004b0a007986 */ /* 0x000fe2000c10111c */
[----:B------:R-:W-:Y:S05]  /*37130*/  EXIT ;  /* 0x000000000000794d */ /* 0x000fea0003800000 */
.L_x_3:
[----:B------:R-:W-:-:S00]  /*37140*/  BRA `(.L_x_3) ;  /* 0xfffffffc00fc7947 */ /* 0x000fc0000383ffff */
[----:B------:R-:W-:-:S00]  /*37150*/  NOP ;  /* 0x0000000000007918 */ /* 0x000fc00000000000 */
        /* <DEDUP_REMOVED lines=10> */
.L_x_4:


//--------------------- .nv.shared.matmul_kernel  --------------------------
	.section	.nv.shared.matmul_kernel,"aw",@nobits
	.sectionflags	@""
	.align	16
	.zero		1024


//--------------------- .nv.shared.reserved.0     --------------------------
	.section	.nv.shared.reserved.0,"aw",@nobits
	.weak		__nv_reservedSMEM_offset_0_alias
	.size		__nv_reservedSMEM_offset_0_alias, 0, 0
	.other		__nv_reservedSMEM_offset_0_alias,@"STO_CUDA_RESERVED_SHARED STV_DEFAULT"
__nv_reservedSMEM_offset_0_alias:
	.zero		0


//--------------------- .nv.constant0.matmul_kernel --------------------------
	.section	.nv.constant0.matmul_kernel,"a",@progbits
	.sectionflags	@""
	.align	4
.nv.constant0.matmul_kernel:
	.zero		608


//--------------------- SYMBOLS --------------------------

	.type		.nv.reservedSmem.offset0,@object
	.size		.nv.reservedSmem.offset0,0x4
